	.target	sm_90a

	.elftype	@"ET_EXEC"


//--------------------- .note.nv.tkinfo           --------------------------
	.section	.note.nv.tkinfo,"",@"SHT_NOTE"
	.sectionflags	@"SHF_NOTE_NV_TKINFO"
	.tkinfo
        /*0018*/ 	.word	0x00000002
        /*0030*/ 	.string	""
        /*0030*/ 	.string	"ptxas"
        /*0030*/ 	.string	"Cuda compilation tools, release 13.0, V13.0.88"
        /*0030*/ 	.string	"Build cuda_13.0.r13.0/compiler.36424714_0"
        /*0030*/ 	.string	"-v  -suppress-debug-info  -lineinfo  -arch sm_90a "



//--------------------- .note.nv.cuinfo           --------------------------
	.section	.note.nv.cuinfo,"",@"SHT_NOTE"
	.sectionflags	@"SHF_NOTE_NV_CUINFO"
        /*0018*/ 	.short	0x0002
        /*001a*/ 	.short	0x005a
        /*001c*/ 	.short	0x0082
	.zero		2


//--------------------- .nv.info                  --------------------------
	.section	.nv.info,"",@"SHT_CUDA_INFO"
	.align	4


	//----- nvinfo : EIATTR_REGCOUNT
	.align		4
        /*0000*/ 	.byte	0x04, 0x2f
        /*0002*/ 	.short	(.L_1 - .L_0)
	.align		4
.L_0:
        /*0004*/ 	.word	index@(matmul_kernel)
        /*0008*/ 	.word	0x000000ff


	//----- nvinfo : EIATTR_FRAME_SIZE
	.align		4
.L_1:
        /*000c*/ 	.byte	0x04, 0x11
        /*000e*/ 	.short	(.L_3 - .L_2)
	.align		4
.L_2:
        /*0010*/ 	.word	index@(matmul_kernel)
        /*0014*/ 	.word	0x00001fb8


	//----- nvinfo : EIATTR_MIN_STACK_SIZE
	.align		4
.L_3:
        /*0018*/ 	.byte	0x04, 0x12
        /*001a*/ 	.short	(.L_5 - .L_4)
	.align		4
.L_4:
        /*001c*/ 	.word	index@(matmul_kernel)
        /*0020*/ 	.word	0x00001fb8
.L_5:


//--------------------- .nv.compat                --------------------------
	.section	.nv.compat,"",@"SHT_CUDA_COMPAT_INFO"
	.align	4
        /*0000*/ 	.byte	0x02, 0x09, 0x01, 0x00, 0x02, 0x02, 0x04, 0x00, 0x02, 0x05, 0x05, 0x00, 0x03, 0x07, 0x01, 0x01
        /*0010*/ 	.byte	0x02, 0x03, 0x00, 0x00, 0x02, 0x06, 0x01, 0x00, 0x04, 0x0b, 0x08, 0x00, 0x00, 0x00, 0x00, 0x00
        /*0020*/ 	.byte	0x00, 0x00, 0x00, 0x00


//--------------------- .nv.info.matmul_kernel    --------------------------
	.section	.nv.info.matmul_kernel,"",@"SHT_CUDA_INFO"
	.sectionflags	@""
	.align	4


	//----- nvinfo : EIATTR_CUDA_API_VERSION
	.align		4
        /*0000*/ 	.byte	0x04, 0x37
        /*0002*/ 	.short	(.L_7 - .L_6)
.L_6:
        /*0004*/ 	.word	0x00000082


	//----- nvinfo : EIATTR_KPARAM_INFO
	.align		4
.L_7:
        /*0008*/ 	.byte	0x04, 0x17
        /*000a*/ 	.short	(.L_9 - .L_8)
.L_8:
        /*000c*/ 	.word	0x00000000
        /*0010*/ 	.short	0x000d
        /*0012*/ 	.short	0x0048
        /*0014*/ 	.byte	0x00, 0xf4, 0x21, 0x00


	//----- nvinfo : EIATTR_KPARAM_INFO
	.align		4
.L_9:
        /*0018*/ 	.byte	0x04, 0x17
        /*001a*/ 	.short	(.L_11 - .L_10)
.L_10:
        /*001c*/ 	.word	0x00000000
        /*0020*/ 	.short	0x000c
        /*0022*/ 	.short	0x0040
        /*0024*/ 	.byte	0x00, 0xf4, 0x21, 0x00


	//----- nvinfo : EIATTR_KPARAM_INFO
	.align		4
.L_11:
        /*0028*/ 	.byte	0x04, 0x17
        /*002a*/ 	.short	(.L_13 - .L_12)
.L_12:
        /*002c*/ 	.word	0x00000000
        /*0030*/ 	.short	0x000b
        /*0032*/ 	.short	0x0038
        /*0034*/ 	.byte	0x00, 0xf0, 0x11, 0x00


	//----- nvinfo : EIATTR_KPARAM_INFO
	.align		4
.L_13:
        /*0038*/ 	.byte	0x04, 0x17
        /*003a*/ 	.short	(.L_15 - .L_14)
.L_14:
        /*003c*/ 	.word	0x00000000
        /*0040*/ 	.short	0x000a
        /*0042*/ 	.short	0x0034
        /*0044*/ 	.byte	0x00, 0xf0, 0x11, 0x00


	//----- nvinfo : EIATTR_KPARAM_INFO
	.align		4
.L_15:
        /*0048*/ 	.byte	0x04, 0x17
        /*004a*/ 	.short	(.L_17 - .L_16)
.L_16:
        /*004c*/ 	.word	0x00000000
        /*0050*/ 	.short	0x0009
        /*0052*/ 	.short	0x0030
        /*0054*/ 	.byte	0x00, 0xf0, 0x11, 0x00


	//----- nvinfo : EIATTR_KPARAM_INFO
	.align		4
.L_17:
        /*0058*/ 	.byte	0x04, 0x17
        /*005a*/ 	.short	(.L_19 - .L_18)
.L_18:
        /*005c*/ 	.word	0x00000000
        /*0060*/ 	.short	0x0008
        /*0062*/ 	.short	0x002c
        /*0064*/ 	.byte	0x00, 0xf0, 0x11, 0x00


	//----- nvinfo : EIATTR_KPARAM_INFO
	.align		4
.L_19:
        /*0068*/ 	.byte	0x04, 0x17
        /*006a*/ 	.short	(.L_21 - .L_20)
.L_20:
        /*006c*/ 	.word	0x00000000
        /*0070*/ 	.short	0x0007
        /*0072*/ 	.short	0x0028
        /*0074*/ 	.byte	0x00, 0xf0, 0x11, 0x00


	//----- nvinfo : EIATTR_KPARAM_INFO
	.align		4
.L_21:
        /*0078*/ 	.byte	0x04, 0x17
        /*007a*/ 	.short	(.L_23 - .L_22)
.L_22:
        /*007c*/ 	.word	0x00000000
        /*0080*/ 	.short	0x0006
        /*0082*/ 	.short	0x0024
        /*0084*/ 	.byte	0x00, 0xf0, 0x11, 0x00


	//----- nvinfo : EIATTR_KPARAM_INFO
	.align		4
.L_23:
        /*0088*/ 	.byte	0x04, 0x17
        /*008a*/ 	.short	(.L_25 - .L_24)
.L_24:
        /*008c*/ 	.word	0x00000000
        /*0090*/ 	.short	0x0005
        /*0092*/ 	.short	0x0020
        /*0094*/ 	.byte	0x00, 0xf0, 0x11, 0x00


	//----- nvinfo : EIATTR_KPARAM_INFO
	.align		4
.L_25:
        /*0098*/ 	.byte	0x04, 0x17
        /*009a*/ 	.short	(.L_27 - .L_26)
.L_26:
        /*009c*/ 	.word	0x00000000
        /*00a0*/ 	.short	0x0004
        /*00a2*/ 	.short	0x001c
        /*00a4*/ 	.byte	0x00, 0xf0, 0x11, 0x00


	//----- nvinfo : EIATTR_KPARAM_INFO
	.align		4
.L_27:
        /*00a8*/ 	.byte	0x04, 0x17
        /*00aa*/ 	.short	(.L_29 - .L_28)
.L_28:
        /*00ac*/ 	.word	0x00000000
        /*00b0*/ 	.short	0x0003
        /*00b2*/ 	.short	0x0018
        /*00b4*/ 	.byte	0x00, 0xf0, 0x11, 0x00


	//----- nvinfo : EIATTR_KPARAM_INFO
	.align		4
.L_29:
        /*00b8*/ 	.byte	0x04, 0x17
        /*00ba*/ 	.short	(.L_31 - .L_30)
.L_30:
        /*00bc*/ 	.word	0x00000000
        /*00c0*/ 	.short	0x0002
        /*00c2*/ 	.short	0x0010
        /*00c4*/ 	.byte	0x00, 0xf4, 0x21, 0x00


	//----- nvinfo : EIATTR_KPARAM_INFO
	.align		4
.L_31:
        /*00c8*/ 	.byte	0x04, 0x17
        /*00ca*/ 	.short	(.L_33 - .L_32)
.L_32:
        /*00cc*/ 	.word	0x00000000
        /*00d0*/ 	.short	0x0001
        /*00d2*/ 	.short	0x0008
        /*00d4*/ 	.byte	0x00, 0xf4, 0x21, 0x00


	//----- nvinfo : EIATTR_KPARAM_INFO
	.align		4
.L_33:
        /*00d8*/ 	.byte	0x04, 0x17
        /*00da*/ 	.short	(.L_35 - .L_34)
.L_34:
        /*00dc*/ 	.word	0x00000000
        /*00e0*/ 	.short	0x0000
        /*00e2*/ 	.short	0x0000
        /*00e4*/ 	.byte	0x00, 0xf4, 0x21, 0x00


	//----- nvinfo : EIATTR_SPARSE_MMA_MASK
	.align		4
.L_35:
        /*00e8*/ 	.byte	0x03, 0x50
        /*00ea*/ 	.short	0x0000


	//----- nvinfo : EIATTR_MAXREG_COUNT
	.align		4
        /*00ec*/ 	.byte	0x03, 0x1b
        /*00ee*/ 	.short	0x00ff


	//----- nvinfo : EIATTR_NUM_BARRIERS
	.align		4
        /*00f0*/ 	.byte	0x02, 0x4c
        /*00f2*/ 	.byte	0x01
	.zero		1


	//----- nvinfo : EIATTR_ANNOTATIONS
	.align		4
        /*00f4*/ 	.byte	0x04, 0x55
        /*00f6*/ 	.short	(.L_37 - .L_36)


	//   ....[0]....
.L_36:
        /*00f8*/ 	.word	0x00000001
        /*00fc*/ 	.byte	0x50, 0x09, 0x00, 0x00, 0x01, 0x00, 0x00, 0x00, 0x70, 0x09, 0x00, 0x00, 0x01, 0x00, 0x00, 0x00
        /* <DEDUP_REMOVED lines=3895> */
        /*f47c*/ 	.byte	0xe0, 0x1f, 0x05, 0x00, 0x01, 0x00, 0x00, 0x00, 0xc0, 0x20, 0x05, 0x00


	//----- nvinfo : EIATTR_MERCURY_ISA_VERSION
	.align		4
.L_37:
        /*f488*/ 	.byte	0x03, 0x5f
        /*f48a*/ 	.short	0x0101


	//----- nvinfo : EIATTR_EXIT_INSTR_OFFSETS
	.align		4
        /*f48c*/ 	.byte	0x04, 0x1c
        /*f48e*/ 	.short	(.L_39 - .L_38)


	//   ....[0]....
.L_38:
        /*f490*/ 	.word	0x0005d8f0


	//   ....[1]....
        /*f494*/ 	.word	0x0005d910


	//----- nvinfo : EIATTR_REQNTID
	.align		4
.L_39:
        /*f498*/ 	.byte	0x04, 0x10
        /*f49a*/ 	.short	(.L_41 - .L_40)
.L_40:
        /*f49c*/ 	.word	0x00000080
        /*f4a0*/ 	.word	0x00000001
        /*f4a4*/ 	.word	0x00000001


	//----- nvinfo : EIATTR_CBANK_PARAM_SIZE
	.align		4
.L_41:
        /*f4a8*/ 	.byte	0x03, 0x19
        /*f4aa*/ 	.short	0x0050


	//----- nvinfo : EIATTR_PARAM_CBANK
	.align		4
        /*f4ac*/ 	.byte	0x04, 0x0a
        /*f4ae*/ 	.short	(.L_43 - .L_42)
	.align		4
.L_42:
        /*f4b0*/ 	.word	index@(.nv.constant0.matmul_kernel)
        /*f4b4*/ 	.short	0x0210
        /*f4b6*/ 	.short	0x0050


	//----- nvinfo : EIATTR_SW_WAR
	.align		4
.L_43:
        /*f4b8*/ 	.byte	0x04, 0x36
        /*f4ba*/ 	.short	(.L_45 - .L_44)
.L_44:
        /*f4bc*/ 	.word	0x00000008
.L_45:


//--------------------- .nv.callgraph             --------------------------
	.section	.nv.callgraph,"",@"SHT_CUDA_CALLGRAPH"
	.align	4
	.sectionentsize	8
	.align		4
        /*0000*/ 	.word	0x00000000
	.align		4
        /*0004*/ 	.word	0xffffffff
	.align		4
        /*0008*/ 	.word	0x00000000
	.align		4
        /*000c*/ 	.word	0xfffffffe
	.align		4
        /*0010*/ 	.word	0x00000000
	.align		4
        /*0014*/ 	.word	0xfffffffd
	.align		4
        /*0018*/ 	.word	0x00000000
	.align		4
        /*001c*/ 	.word	0xfffffffc


//--------------------- .text.matmul_kernel       --------------------------
	.section	.text.matmul_kernel,"ax",@progbits
	.align	128
        .global         matmul_kernel
        .type           matmul_kernel,@function
        .size           matmul_kernel,(.L_x_4 - matmul_kernel)
        .other          matmul_kernel,@"STO_CUDA_ENTRY STV_DEFAULT"
matmul_kernel:
.text.matmul_kernel:
[----:B------:R-:W0:Y:S08]  /*0000*/  LDC R1, c[0x0][0x28] ;  /* 0x00000a00ff017b82 */ /* 0x000e300000000800 */
[----:B------:R-:W1:Y:S01]  /*0010*/  LDC.64 R4, c[0x0][0x228] ;  /* 0x00008a00ff047b82 */ /* 0x000e620000000a00 */
[----:B------:R-:W2:Y:S01]  /*0020*/  S2R R7, SR_CTAID.X ;  /* 0x0000000000077919 */ /* 0x000ea20000002500 */
[----:B------:R-:W-:Y:S01]  /*0030*/  ULDC UR8, c[0x0][0x230] ;  /* 0x00008c0000087ab9 */ /* 0x000fe20000000800 */
[----:B0-----:R-:W-:Y:S01]  /*0040*/  VIADD R1, R1, 0xffffe048 ;  /* 0xffffe04801017836 */ /* 0x001fe20000000000 */
[----:B------:R-:W-:Y:S01]  /*0050*/  UIADD3 UR8, UR8, 0x7f, URZ ;  /* 0x0000007f08087890 */ /* 0x000fe2000fffe03f */
[----:B------:R-:W0:Y:S01]  /*0060*/  S2R R14, SR_TID.X ;  /* 0x00000000000e7919 */ /* 0x000e220000002100 */
[----:B------:R-:W-:Y:S01]  /*0070*/  UMOV UR7, 0x400 ;  /* 0x0000040000077882 */ /* 0x000fe20000000000 */
[----:B------:R-:W-:Y:S01]  /*0080*/  ULDC.64 UR44, c[0x0][0x208] ;  /* 0x00008200002c7ab9 */ /* 0x000fe20000000a00 */
[----:B------:R-:W3:Y:S01]  /*0090*/  S2UR UR4, SR_CgaCtaId ;  /* 0x00000000000479c3 */ /* 0x000ee20000008800 */
[----:B------:R-:W-:Y:S01]  /*00a0*/  UISETP.GT.AND UP0, UPT, UR8, 0x7f, UPT ;  /* 0x0000007f0800788c */ /* 0x000fe2000bf04270 */
[----:B-1----:R-:W-:-:S05]  /*00b0*/  VIADD R0, R5, 0x1ff ;  /* 0x000001ff05007836 */ /* 0x002fca0000000000 */
[----:B------:R-:W-:Y:S01]  /*00c0*/  SHF.R.S32.HI R3, RZ, 0x1f, R0 ;  /* 0x0000001fff037819 */ /* 0x000fe20000011400 */
[----:B---3--:R-:W-:-:S03]  /*00d0*/  ULEA UR7, UR4, UR7, 0x18 ;  /* 0x0000000704077291 */ /* 0x008fc6000f8ec03f */
[----:B------:R-:W-:Y:S02]  /*00e0*/  LEA.HI R3, R3, R0, RZ, 0x9 ;  /* 0x0000000003037211 */ /* 0x000fe400078f48ff */
[----:B--2---:R-:W-:Y:S02]  /*00f0*/  IABS R10, R7 ;  /* 0x00000007000a7213 */ /* 0x004fe40000000000 */
[----:B------:R-:W-:Y:S02]  /*0100*/  SHF.R.S32.HI R6, RZ, 0x9, R3 ;  /* 0x00000009ff067819 */ /* 0x000fe40000011403 */
[----:B0-----:R-:W-:Y:S02]  /*0110*/  LOP3.LUT R15, R14, 0x3f, RZ, 0xc0, !PT ;  /* 0x0000003f0e0f7812 */ /* 0x001fe400078ec0ff */
[-C--:B------:R-:W-:Y:S02]  /*0120*/  IABS R9, R6.reuse ;  /* 0x0000000600097213 */ /* 0x080fe40000000000 */
[----:B------:R-:W-:-:S02]  /*0130*/  IABS R12, R6 ;  /* 0x00000006000c7213 */ /* 0x000fc40000000000 */
[----:B------:R-:W0:Y:S08]  /*0140*/  I2F.RP R0, R9 ;  /* 0x0000000900007306 */ /* 0x000e300000209400 */
[----:B0-----:R-:W0:Y:S02]  /*0150*/  MUFU.RCP R0, R0 ;  /* 0x0000000000007308 */ /* 0x001e240000001000 */
[----:B0-----:R-:W-:-:S02]  /*0160*/  VIADD R2, R0, 0xffffffe ;  /* 0x0ffffffe00027836 */ /* 0x001fc40000000000 */
[----:B------:R-:W-:-:S04]  /*0170*/  IMAD.MOV R0, RZ, RZ, -R12 ;  /* 0x000000ffff007224 */ /* 0x000fc800078e0a0c */
[----:B------:R0:W1:Y:S02]  /*0180*/  F2I.FTZ.U32.TRUNC.NTZ R3, R2 ;  /* 0x0000000200037305 */ /* 0x000064000021f000 */
[----:B0-----:R-:W-:Y:S02]  /*0190*/  IMAD.MOV.U32 R2, RZ, RZ, RZ ;  /* 0x000000ffff027224 */ /* 0x001fe400078e00ff */
[----:B-1----:R-:W-:-:S04]  /*01a0*/  IMAD.MOV R8, RZ, RZ, -R3 ;  /* 0x000000ffff087224 */ /* 0x002fc800078e0a03 */
[----:B------:R-:W-:Y:S02]  /*01b0*/  IMAD R11, R8, R9, RZ ;  /* 0x00000009080b7224 */ /* 0x000fe400078e02ff */
[----:B------:R-:W-:Y:S02]  /*01c0*/  IMAD.MOV.U32 R8, RZ, RZ, R10 ;  /* 0x000000ffff087224 */ /* 0x000fe400078e000a */
[----:B------:R-:W-:-:S06]  /*01d0*/  IMAD.HI.U32 R3, R3, R11, R2 ;  /* 0x0000000b03037227 */ /* 0x000fcc00078e0002 */
[----:B------:R-:W-:-:S04]  /*01e0*/  IMAD.HI.U32 R3, R3, R8, RZ ;  /* 0x0000000803037227 */ /* 0x000fc800078e00ff */
[----:B------:R-:W-:-:S05]  /*01f0*/  IMAD R0, R3, R0, R8 ;  /* 0x0000000003007224 */ /* 0x000fca00078e0208 */
[----:B------:R-:W-:-:S13]  /*0200*/  ISETP.GT.U32.AND P1, PT, R9, R0, PT ;  /* 0x000000000900720c */ /* 0x000fda0003f24070 */
[----:B------:R-:W-:Y:S02]  /*0210*/  @!P1 IMAD.IADD R0, R0, 0x1, -R9 ;  /* 0x0000000100009824 */ /* 0x000fe400078e0a09 */
[----:B------:R-:W-:Y:S01]  /*0220*/  @!P1 VIADD R3, R3, 0x1 ;  /* 0x0000000103039836 */ /* 0x000fe20000000000 */
[----:B------:R-:W-:Y:S02]  /*0230*/  ISETP.NE.AND P1, PT, R6, RZ, PT ;  /* 0x000000ff0600720c */ /* 0x000fe40003f25270 */
[----:B------:R-:W-:Y:S02]  /*0240*/  ISETP.GE.U32.AND P0, PT, R0, R9, PT ;  /* 0x000000090000720c */ /* 0x000fe40003f06070 */
[----:B------:R-:W-:-:S04]  /*0250*/  LOP3.LUT R0, R7, R6, RZ, 0x3c, !PT ;  /* 0x0000000607007212 */ /* 0x000fc800078e3cff */
[----:B------:R-:W-:Y:S01]  /*0260*/  ISETP.GE.AND P2, PT, R0, RZ, PT ;  /* 0x000000ff0000720c */ /* 0x000fe20003f46270 */
[----:B------:R-:W-:-:S06]  /*0270*/  VIADD R0, R4, 0x3f ;  /* 0x0000003f04007836 */ /* 0x000fcc0000000000 */
[----:B------:R-:W-:-:S04]  /*0280*/  @P0 VIADD R3, R3, 0x1 ;  /* 0x0000000103030836 */ /* 0x000fc80000000000 */
[----:B------:R-:W-:Y:S01]  /*0290*/  IMAD.MOV.U32 R10, RZ, RZ, R3 ;  /* 0x000000ffff0a7224 */ /* 0x000fe200078e0003 */
[----:B------:R-:W-:-:S03]  /*02a0*/  SHF.R.S32.HI R3, RZ, 0x1f, R0 ;  /* 0x0000001fff037819 */ /* 0x000fc60000011400 */
[----:B------:R-:W-:Y:S01]  /*02b0*/  @!P2 IMAD.MOV R10, RZ, RZ, -R10 ;  /* 0x000000ffff0aa224 */ /* 0x000fe200078e0a0a */
[----:B------:R-:W-:Y:S02]  /*02c0*/  LEA.HI R3, R3, R0, RZ, 0x6 ;  /* 0x0000000003037211 */ /* 0x000fe400078f30ff */
[----:B------:R-:W-:-:S04]  /*02d0*/  @!P1 LOP3.LUT R10, RZ, R6, RZ, 0x33, !PT ;  /* 0x00000006ff0a9212 */ /* 0x000fc800078e33ff */
[----:B------:R-:W-:Y:S01]  /*02e0*/  LEA.HI.SX32 R3, R3, -R10, 0x1a ;  /* 0x8000000a03037211 */ /* 0x000fe200078fd2ff */
[----:B------:R-:W-:-:S03]  /*02f0*/  IMAD.MOV R8, RZ, RZ, -R10 ;  /* 0x000000ffff087224 */ /* 0x000fc600078e0a0a */
[----:B------:R-:W-:Y:S01]  /*0300*/  VIMNMX R11, R3, 0x1, PT ;  /* 0x00000001030b7848 */ /* 0x000fe20003fe0100 */
[----:B------:R-:W-:-:S03]  /*0310*/  IMAD R8, R6, R8, R7 ;  /* 0x0000000806087224 */ /* 0x000fc600078e0207 */
[-C--:B------:R-:W-:Y:S02]  /*0320*/  IABS R9, R11.reuse ;  /* 0x0000000b00097213 */ /* 0x080fe40000000000 */
[----:B------:R-:W-:Y:S02]  /*0330*/  IABS R13, R11 ;  /* 0x0000000b000d7213 */ /* 0x000fe40000000000 */
[----:B------:R-:W0:Y:S08]  /*0340*/  I2F.RP R0, R9 ;  /* 0x0000000900007306 */ /* 0x000e300000209400 */
[----:B0-----:R-:W0:Y:S02]  /*0350*/  MUFU.RCP R0, R0 ;  /* 0x0000000000007308 */ /* 0x001e240000001000 */
[----:B0-----:R-:W-:-:S02]  /*0360*/  VIADD R2, R0, 0xffffffe ;  /* 0x0ffffffe00027836 */ /* 0x001fc40000000000 */
[----:B------:R-:W-:-:S04]  /*0370*/  IMAD.MOV R0, RZ, RZ, -R13 ;  /* 0x000000ffff007224 */ /* 0x000fc800078e0a0d */
[----:B------:R0:W1:Y:S02]  /*0380*/  F2I.FTZ.U32.TRUNC.NTZ R3, R2 ;  /* 0x0000000200037305 */ /* 0x000064000021f000 */
[----:B0-----:R-:W-:Y:S02]  /*0390*/  IMAD.MOV.U32 R2, RZ, RZ, RZ ;  /* 0x000000ffff027224 */ /* 0x001fe400078e00ff */
[----:B-1----:R-:W-:-:S04]  /*03a0*/  IMAD.MOV R12, RZ, RZ, -R3 ;  /* 0x000000ffff0c7224 */ /* 0x002fc800078e0a03 */
[----:B------:R-:W-:Y:S01]  /*03b0*/  IMAD.MOV.U32 R6, RZ, RZ, R12 ;  /* 0x000000ffff067224 */ /* 0x000fe200078e000c */
[----:B------:R-:W-:-:S03]  /*03c0*/  IABS R12, R8 ;  /* 0x00000008000c7213 */ /* 0x000fc60000000000 */
        /* <DEDUP_REMOVED lines=11> */
[----:B------:R-:W-:Y:S02]  /*0480*/  ISETP.GE.AND P2, PT, R0, RZ, PT ;  /* 0x000000ff0000720c */ /* 0x000fe40003f46270 */
[----:B------:R-:W-:-:S04]  /*0490*/  SHF.R.U32.HI R0, RZ, 0x6, R14 ;  /* 0x00000006ff007819 */ /* 0x000fc8000001160e */
[----:B------:R-:W-:Y:S01]  /*04a0*/  R2UR UR40, R0 ;  /* 0x00000000002872ca */ /* 0x000fe200000e0000 */
[----:B------:R-:W-:Y:S01]  /*04b0*/  @P0 VIADD R3, R3, 0x1 ;  /* 0x0000000103030836 */ /* 0x000fe20000000000 */
[----:B------:R-:W-:-:S05]  /*04c0*/  PLOP3.LUT P0, PT, PT, PT, UP0, 0x80, 0x0 ;  /* 0x000000000000781c */ /* 0x000fca0003f0f008 */
[----:B------:R-:W-:Y:S01]  /*04d0*/  @!P2 IMAD.MOV R3, RZ, RZ, -R3 ;  /* 0x000000ffff03a224 */ /* 0x000fe200078e0a03 */
[----:B------:R-:W-:-:S05]  /*04e0*/  @!P1 LOP3.LUT R3, RZ, R11, RZ, 0x33, !PT ;  /* 0x0000000bff039212 */ /* 0x000fca00078e33ff */
[----:B------:R-:W-:Y:S01]  /*04f0*/  IMAD.MOV R0, RZ, RZ, -R3 ;  /* 0x000000ffff007224 */ /* 0x000fe200078e0a03 */
[----:B------:R-:W-:Y:S02]  /*0500*/  UIADD3 UR51, UR40, 0xe, URZ ;  /* 0x0000000e28337890 */ /* 0x000fe4000fffe03f */
[----:B------:R-:W-:Y:S01]  /*0510*/  UIADD3 UR50, UR40, 0x1e, URZ ;  /* 0x0000001e28327890 */ /* 0x000fe2000fffe03f */
[----:B------:R-:W-:Y:S01]  /*0520*/  IMAD R0, R11, R0, R8 ;  /* 0x000000000b007224 */ /* 0x000fe200078e0208 */
[----:B------:R-:W-:Y:S02]  /*0530*/  UIADD3 UR49, UR40, 0x2e, URZ ;  /* 0x0000002e28317890 */ /* 0x000fe4000fffe03f */
[----:B------:R-:W-:Y:S01]  /*0540*/  UIADD3 UR48, UR40, 0x3e, URZ ;  /* 0x0000003e28307890 */ /* 0x000fe2000fffe03f */
[----:B------:R-:W-:Y:S01]  /*0550*/  IMAD.IADD R2, R10, 0x1, R0 ;  /* 0x000000010a027824 */ /* 0x000fe200078e0200 */
[----:B------:R-:W-:Y:S01]  /*0560*/  SHF.R.U32.HI R0, RZ, 0x6, R14 ;  /* 0x00000006ff007819 */ /* 0x000fe2000001160e */
[----:B------:R-:W-:-:S02]  /*0570*/  UIADD3 UR47, UR40, 0x4e, URZ ;  /* 0x0000004e282f7890 */ /* 0x000fc4000fffe03f */
[----:B------:R-:W-:Y:S01]  /*0580*/  UIADD3 UR46, UR40, 0x5e, URZ ;  /* 0x0000005e282e7890 */ /* 0x000fe2000fffe03f */
[----:B------:R-:W-:Y:S01]  /*0590*/  SGXT.U32 R16, R0, 0x1 ;  /* 0x000000010010781a */ /* 0x000fe20000000000 */
[----:B------:R-:W-:Y:S02]  /*05a0*/  UIADD3 UR43, UR40, 0x6e, URZ ;  /* 0x0000006e282b7890 */ /* 0x000fe4000fffe03f */
[----:B------:R-:W-:Y:S01]  /*05b0*/  UIADD3 UR40, UR40, 0x7e, URZ ;  /* 0x0000007e28287890 */ /* 0x000fe2000fffe03f */
[C---:B------:R-:W-:Y:S02]  /*05c0*/  LOP3.LUT R6, R16.reuse, 0x2, RZ, 0xfc, !PT ;  /* 0x0000000210067812 */ /* 0x040fe400078efcff */
[C---:B------:R-:W-:Y:S02]  /*05d0*/  LOP3.LUT R0, R16.reuse, 0x4, RZ, 0xfc, !PT ;  /* 0x0000000410007812 */ /* 0x040fe400078efcff */
[C---:B------:R-:W-:Y:S02]  /*05e0*/  LOP3.LUT R7, R16.reuse, 0x6, RZ, 0xfc, !PT ;  /* 0x0000000610077812 */ /* 0x040fe400078efcff */
[----:B------:R-:W-:-:S02]  /*05f0*/  LOP3.LUT R6, R16, 0x8, RZ, 0xfc, !PT ;  /* 0x0000000810067812 */ /* 0x000fc400078efcff */
[C---:B------:R-:W-:Y:S02]  /*0600*/  LOP3.LUT R0, R16.reuse, 0xa, RZ, 0xfc, !PT ;  /* 0x0000000a10007812 */ /* 0x040fe400078efcff */
[C---:B------:R-:W-:Y:S02]  /*0610*/  LOP3.LUT R7, R16.reuse, 0xc, RZ, 0xfc, !PT ;  /* 0x0000000c10077812 */ /* 0x040fe400078efcff */
        /* <DEDUP_REMOVED lines=46> */
[C---:B------:R-:W-:Y:S01]  /*0900*/  LOP3.LUT R0, R16.reuse, 0x78, RZ, 0xfc, !PT ;  /* 0x0000007810007812 */ /* 0x040fe200078efcff */
[----:B------:R-:W-:Y:S01]  /*0910*/  IMAD.SHL.U32 R0, R3, 0x200, RZ ;  /* 0x0000020003007824 */ /* 0x000fe200078e00ff */
[C---:B------:R-:W-:Y:S02]  /*0920*/  LOP3.LUT R7, R16.reuse, 0x7a, RZ, 0xfc, !PT ;  /* 0x0000007a10077812 */ /* 0x040fe400078efcff */
[----:B------:R-:W-:Y:S01]  /*0930*/  LOP3.LUT R6, R16, 0x7c, RZ, 0xfc, !PT ;  /* 0x0000007c10067812 */ /* 0x000fe200078efcff */
[----:B------:R-:W-:-:S05]  /*0940*/  IMAD R16, R2, 0x40, R15 ;  /* 0x0000004002107824 */ /* 0x000fca00078e020f */
[----:B------:R0:W-:Y:S01]  /*0950*/  STL [R1+0x1920], R16 ;  /* 0x0019201001007387 */ /* 0x0001e20000100800 */
[----:B------:R-:W-:Y:S05]  /*0960*/  @P0 BRA `(.L_x_0) ;  /* 0x0000000c00100947 */ /* 0x000fea0003800000 */
[----:B------:R1:W-:Y:S01]  /*0970*/  STL [R1], RZ ;  /* 0x000000ff01007387 */ /* 0x0003e20000100800 */
[----:B------:R-:W-:Y:S01]  /*0980*/  IMAD.SHL.U32 R2, R14, 0x10, RZ ;  /* 0x000000100e027824 */ /* 0x000fe200078e00ff */
[----:B------:R-:W-:Y:S02]  /*0990*/  CS2R R24, SRZ ;  /* 0x0000000000187805 */ /* 0x000fe4000001ff00 */
[----:B------:R-:W-:Y:S01]  /*09a0*/  CS2R R26, SRZ ;  /* 0x00000000001a7805 */ /* 0x000fe2000001ff00 */
[----:B------:R1:W-:Y:S01]  /*09b0*/  STL [R1+0x4], RZ ;  /* 0x000004ff01007387 */ /* 0x0003e20000100800 */
[----:B------:R-:W-:Y:S02]  /*09c0*/  CS2R R28, SRZ ;  /* 0x00000000001c7805 */ /* 0x000fe4000001ff00 */
[----:B------:R-:W-:Y:S02]  /*09d0*/  LOP3.LUT R2, R2, 0x70, RZ, 0xc0, !PT ;  /* 0x0000007002027812 */ /* 0x000fe400078ec0ff */
[----:B------:R-:W-:Y:S01]  /*09e0*/  CS2R R30, SRZ ;  /* 0x00000000001e7805 */ /* 0x000fe2000001ff00 */
[----:B------:R1:W-:Y:S01]  /*09f0*/  STL [R1+0x8], RZ ;  /* 0x000008ff01007387 */ /* 0x0003e20000100800 */
[----:B------:R-:W-:-:S02]  /*0a00*/  CS2R R32, SRZ ;  /* 0x0000000000207805 */ /* 0x000fc4000001ff00 */
[----:B------:R-:W-:Y:S02]  /*0a10*/  CS2R R34, SRZ ;  /* 0x0000000000227805 */ /* 0x000fe4000001ff00 */
[----:B------:R-:W-:Y:S01]  /*0a20*/  CS2R R36, SRZ ;  /* 0x0000000000247805 */ /* 0x000fe2000001ff00 */
[----:B------:R1:W-:Y:S01]  /*0a30*/  STL [R1+0xc], RZ ;  /* 0x00000cff01007387 */ /* 0x0003e20000100800 */
[----:B------:R-:W-:Y:S02]  /*0a40*/  CS2R R38, SRZ ;  /* 0x0000000000267805 */ /* 0x000fe4000001ff00 */
[----:B------:R-:W-:Y:S02]  /*0a50*/  CS2R R40, SRZ ;  /* 0x0000000000287805 */ /* 0x000fe4000001ff00 */
        /* <DEDUP_REMOVED lines=73> */
[----:B------:R1:W-:Y:S04]  /*0ef0*/  STL [R1+0x58], RZ ;  /* 0x000058ff01007387 */ /* 0x0003e80000100800 */
        /* <DEDUP_REMOVED lines=105> */
[----:B------:R1:W-:Y:S01]  /*1590*/  STL [R1+0x191c], R2 ;  /* 0x00191c0201007387 */ /* 0x0003e20000100800 */
[----:B------:R-:W-:Y:S05]  /*15a0*/  BRA `(.L_x_1) ;  /* 0x000004f800587947 */ /* 0x000fea0003800000 */
.L_x_0:
[----:B------:R-:W-:Y:S01]  /*15b0*/  IABS R12, R4 ;  /* 0x00000004000c7213 */ /* 0x000fe20000000000 */
[C---:B------:R-:W-:Y:S01]  /*15c0*/  VIADD R10, R0.reuse, 0x1fd ;  /* 0x000001fd000a7836 */ /* 0x040fe20000000000 */
[----:B------:R-:W-:Y:S01]  /*15d0*/  IABS R2, R5 ;  /* 0x0000000500027213 */ /* 0x000fe20000000000 */
[----:B------:R-:W-:Y:S01]  /*15e0*/  VIADD R20, R0, 0x1ee ;  /* 0x000001ee00147836 */ /* 0x000fe20000000000 */
[----:B------:R-:W1:Y:S01]  /*15f0*/  I2F.RP R3, R12 ;  /* 0x0000000c00037306 */ /* 0x000e620000209400 */
[----:B------:R-:W-:Y:S01]  /*1600*/  ISETP.GE.AND P3, PT, R16, RZ, PT ;  /* 0x000000ff1000720c */ /* 0x000fe20003f66270 */
[C---:B------:R-:W-:Y:S01]  /*1610*/  VIADD R35, R0.reuse, 0x1e1 ;  /* 0x000001e100237836 */ /* 0x040fe20000000000 */
[----:B------:R-:W-:Y:S01]  /*1620*/  IABS R15, R10 ;  /* 0x0000000a000f7213 */ /* 0x000fe20000000000 */
[C---:B------:R-:W-:Y:S01]  /*1630*/  VIADD R37, R0.reuse, 0x1dd ;  /* 0x000001dd00257836 */ /* 0x040fe20000000000 */
[----:B------:R-:W-:Y:S01]  /*1640*/  IABS R227, R0 ;  /* 0x0000000000e37213 */ /* 0x000fe20000000000 */
[C---:B------:R-:W-:Y:S01]  /*1650*/  VIADD R51, R0.reuse, 0x1d1 ;  /* 0x000001d100337836 */ /* 0x040fe20000000000 */
[----:B------:R-:W-:Y:S01]  /*1660*/  IABS R30, R35 ;  /* 0x00000023001e7213 */ /* 0x000fe20000000000 */
[----:B------:R-:W2:Y:S01]  /*1670*/  I2F.RP R8, R2 ;  /* 0x0000000200087306 */ /* 0x000ea20000209400 */
[----:B------:R-:W-:Y:S01]  /*1680*/  IABS R34, R37 ;  /* 0x0000002500227213 */ /* 0x000fe20000000000 */
[C---:B------:R-:W-:Y:S01]  /*1690*/  VIADD R53, R0.reuse, 0x1cd ;  /* 0x000001cd00357836 */ /* 0x040fe20000000000 */
[----:B------:R-:W-:Y:S01]  /*16a0*/  IABS R46, R51 ;  /* 0x00000033002e7213 */ /* 0x000fe20000000000 */
[C---:B------:R-:W-:Y:S01]  /*16b0*/  VIADD R54, R0.reuse, 0x1cb ;  /* 0x000001cb00367836 */ /* 0x040fe20000000000 */
[----:B------:R-:W-:Y:S01]  /*16c0*/  ULDC UR41, c[0x0][0x238] ;  /* 0x00008e0000297ab9 */ /* 0x000fe20000000800 */
[C---:B------:R-:W-:Y:S01]  /*16d0*/  VIADD R65, R0.reuse, 0x1c1 ;  /* 0x000001c100417836 */ /* 0x040fe20000000000 */
[----:B------:R-:W-:Y:S01]  /*16e0*/  IABS R50, R53 ;  /* 0x0000003500327213 */ /* 0x000fe20000000000 */
[----:B-1----:R-:W1:Y:S01]  /*16f0*/  MUFU.RCP R3, R3 ;  /* 0x0000000300037308 */ /* 0x002e620000001000 */
[----:B------:R-:W-:Y:S01]  /*1700*/  IABS R52, R54 ;  /* 0x0000003600347213 */ /* 0x000fe20000000000 */
[C---:B------:R-:W-:Y:S01]  /*1710*/  VIADD R95, R0.reuse, 0x1a5 ;  /* 0x000001a5005f7836 */ /* 0x040fe20000000000 */
[----:B------:R-:W-:Y:S01]  /*1720*/  IABS R62, R65 ;  /* 0x00000041003e7213 */ /* 0x000fe20000000000 */
[C---:B------:R-:W-:Y:S01]  /*1730*/  VIADD R97, R0.reuse, 0x1a3 ;  /* 0x000001a300617836 */ /* 0x040fe20000000000 */
[----:B------:R-:W-:Y:S01]  /*1740*/  ULDC UR42, c[0x0][0x23c] ;  /* 0x00008f00002a7ab9 */ /* 0x000fe20000000800 */
[C---:B------:R-:W-:Y:S01]  /*1750*/  VIADD R96, R0.reuse, 0x1a4 ;  /* 0x000001a400607836 */ /* 0x040fe20000000000 */
[----:B------:R-:W-:Y:S01]  /*1760*/  IABS R90, R95 ;  /* 0x0000005f005a7213 */ /* 0x000fe20000000000 */
[----:B--2---:R-:W-:Y:S01]  /*1770*/  MUFU.RCP R8, R8 ;  /* 0x0000000800087308 */ /* 0x004fe20000001000 */
[----:B------:R-:W-:Y:S01]  /*1780*/  IABS R92, R97 ;  /* 0x00000061005c7213 */ /* 0x000fe20000000000 */
[C---:B------:R-:W-:Y:S01]  /*1790*/  VIADD R153, R0.reuse, 0x16a ;  /* 0x0000016a00997836 */ /* 0x040fe20000000000 */
[----:B------:R-:W-:Y:S01]  /*17a0*/  IABS R91, R96 ;  /* 0x00000060005b7213 */ /* 0x000fe20000000000 */
[C---:B------:R-:W-:Y:S01]  /*17b0*/  VIADD R152, R0.reuse, 0x16b ;  /* 0x0000016b00987836 */ /* 0x040fe20000000000 */
[----:B------:R-:W-:Y:S01]  /*17c0*/  ULDC.64 UR4, c[0x0][0x218] ;  /* 0x0000860000047ab9 */ /* 0x000fe20000000a00 */
[C---:B------:R-:W-:Y:S01]  /*17d0*/  VIADD R162, R0.reuse, 0x160 ;  /* 0x0000016000a27836 */ /* 0x040fe20000000000 */
[----:B------:R-:W-:Y:S01]  /*17e0*/  IABS R149, R153 ;  /* 0x0000009900957213 */ /* 0x000fe20000000000 */
[C---:B------:R-:W-:Y:S01]  /*17f0*/  VIADD R166, R0.reuse, 0x15d ;  /* 0x0000015d00a67836 */ /* 0x040fe20000000000 */
[----:B------:R-:W-:Y:S01]  /*1800*/  IABS R148, R152 ;  /* 0x0000009800947213 */ /* 0x000fe20000000000 */
[----:B-1----:R-:W-:Y:S01]  /*1810*/  VIADD R6, R3, 0xffffffe ;  /* 0x0ffffffe03067836 */ /* 0x002fe20000000000 */
[----:B------:R-:W-:Y:S01]  /*1820*/  IABS R3, R16 ;  /* 0x0000001000037213 */ /* 0x000fe20000000000 */
[C---:B------:R-:W-:Y:S01]  /*1830*/  VIADD R167, R0.reuse, 0x15c ;  /* 0x0000015c00a77836 */ /* 0x040fe20000000000 */
[----:B------:R-:W-:Y:S01]  /*1840*/  IABS R159, R162 ;  /* 0x000000a2009f7213 */ /* 0x000fe20000000000 */
[----:B------:R1:W2:Y:S01]  /*1850*/  F2I.FTZ.U32.TRUNC.NTZ R7, R6 ;  /* 0x0000000600077305 */ /* 0x0002a2000021f000 */
[C---:B------:R-:W-:Y:S01]  /*1860*/  VIADD R210, R0.reuse, 0x31 ;  /* 0x0000003100d27836 */ /* 0x040fe20000000000 */
[----:B------:R-:W-:Y:S01]  /*1870*/  ULDC UR10, c[0x0][0x234] ;  /* 0x00008d00000a7ab9 */ /* 0x000fe20000000800 */
[----:B------:R-:W-:Y:S01]  /*1880*/  IABS R163, R167 ;  /* 0x000000a700a37213 */ /* 0x000fe20000000000 */
[C---:B------:R-:W-:Y:S01]  /*1890*/  VIADD R235, R0.reuse, 0x19 ;  /* 0x0000001900eb7836 */ /* 0x040fe20000000000 */
[----:B------:R-:W-:Y:S01]  /*18a0*/  ULDC.64 UR12, c[0x0][0x210] ;  /* 0x00008400000c7ab9 */ /* 0x000fe20000000a00 */
[----:B------:R-:W-:-:S02]  /*18b0*/  VIADD R243, R0, 0x11 ;  /* 0x0000001100f37836 */ /* 0x000fc40000000000 */
[----:B-1----:R-:W-:Y:S02]  /*18c0*/  IMAD.MOV.U32 R6, RZ, RZ, RZ ;  /* 0x000000ffff067224 */ /* 0x002fe400078e00ff */
[----:B--2---:R-:W-:-:S04]  /*18d0*/  IMAD.MOV R9, RZ, RZ, -R7 ;  /* 0x000000ffff097224 */ /* 0x004fc800078e0a07 */
[----:B------:R-:W-:-:S04]  /*18e0*/  IMAD R9, R9, R12, RZ ;  /* 0x0000000c09097224 */ /* 0x000fc800078e02ff */
[----:B------:R-:W-:-:S04]  /*18f0*/  IMAD.HI.U32 R7, R7, R9, R6 ;  /* 0x0000000907077227 */ /* 0x000fc800078e0006 */
[----:B------:R-:W-:Y:S02]  /*1900*/  VIADD R9, R8, 0xffffffe ;  /* 0x0ffffffe08097836 */ /* 0x000fe40000000000 */
[----:B------:R-:W-:-:S04]  /*1910*/  IMAD.HI.U32 R7, R7, R3, RZ ;  /* 0x0000000307077227 */ /* 0x000fc800078e00ff */
[----:B------:R-:W-:Y:S02]  /*1920*/  IMAD.MOV R6, RZ, RZ, -R7 ;  /* 0x000000ffff067224 */ /* 0x000fe400078e0a07 */
[----:B------:R-:W1:Y:S01]  /*1930*/  F2I.FTZ.U32.TRUNC.NTZ R7, R9 ;  /* 0x0000000900077305 */ /* 0x000e62000021f000 */
[----:B------:R-:W-:Y:S02]  /*1940*/  VIADD R8, R0, 0x1fe ;  /* 0x000001fe00087836 */ /* 0x000fe40000000000 */
[----:B------:R-:W-:Y:S02]  /*1950*/  IMAD R3, R12, R6, R3 ;  /* 0x000000060c037224 */ /* 0x000fe400078e0203 */
[----:B------:R-:W-:Y:S01]  /*1960*/  VIADD R6, R0, 0x1ff ;  /* 0x000001ff00067836 */ /* 0x000fe20000000000 */
[----:B------:R-:W-:Y:S02]  /*1970*/  IABS R14, R8 ;  /* 0x00000008000e7213 */ /* 0x000fe40000000000 */
[----:B------:R-:W-:-:S02]  /*1980*/  ISETP.GT.U32.AND P0, PT, R12, R3, PT ;  /* 0x000000030c00720c */ /* 0x000fc40003f04070 */
[----:B------:R-:W-:Y:S02]  /*1990*/  ISETP.GE.AND P2, PT, R6, RZ, PT ;  /* 0x000000ff0600720c */ /* 0x000fe40003f46270 */
[----:B------:R-:W-:Y:S01]  /*19a0*/  IABS R13, R6 ;  /* 0x00000006000d7213 */ /* 0x000fe20000000000 */
[----:B------:R-:W-:Y:S01]  /*19b0*/  IMAD.MOV.U32 R6, RZ, RZ, RZ ;  /* 0x000000ffff067224 */ /* 0x000fe200078e00ff */
[----:B------:R-:W-:Y:S01]  /*19c0*/  ISETP.GE.AND P4, PT, R8, RZ, PT ;  /* 0x000000ff0800720c */ /* 0x000fe20003f86270 */
[----:B-1----:R-:W-:-:S04]  /*19d0*/  IMAD.MOV R11, RZ, RZ, -R7 ;  /* 0x000000ffff0b7224 */ /* 0x002fc800078e0a07 */
[----:B------:R-:W-:Y:S02]  /*19e0*/  IMAD R9, R11, R2, RZ ;  /* 0x000000020b097224 */ /* 0x000fe400078e02ff */
[----:B------:R-:W-:Y:S01]  /*19f0*/  @!P0 IMAD.IADD R3, R3, 0x1, -R12 ;  /* 0x0000000103038824 */ /* 0x000fe200078e0a0c */
[----:B------:R-:W-:Y:S01]  /*1a00*/  ISETP.NE.AND P0, PT, R4, RZ, PT ;  /* 0x000000ff0400720c */ /* 0x000fe20003f05270 */
[----:B------:R-:W-:-:S03]  /*1a10*/  IMAD.HI.U32 R9, R7, R9, R6 ;  /* 0x0000000907097227 */ /* 0x000fc600078e0006 */
[----:B------:R-:W-:Y:S01]  /*1a20*/  ISETP.GT.U32.AND P1, PT, R12, R3, PT ;  /* 0x000000030c00720c */ /* 0x000fe20003f24070 */
[----:B------:R-:W-:Y:S02]  /*1a30*/  IMAD.MOV.U32 R11, RZ, RZ, R13 ;  /* 0x000000ffff0b7224 */ /* 0x000fe400078e000d */
[----:B------:R-:W-:Y:S02]  /*1a40*/  IMAD.MOV.U32 R13, RZ, RZ, R14 ;  /* 0x000000ffff0d7224 */ /* 0x000fe400078e000e */
[----:B------:R-:W-:-:S04]  /*1a50*/  IMAD.HI.U32 R6, R9, R11, RZ ;  /* 0x0000000b09067227 */ /* 0x000fc800078e00ff */
[----:B------:R-:W-:Y:S02]  /*1a60*/  IMAD.MOV R6, RZ, RZ, -R6 ;  /* 0x000000ffff067224 */ /* 0x000fe400078e0a06 */
[----:B------:R-:W-:Y:S02]  /*1a70*/  IMAD.MOV.U32 R14, RZ, RZ, R15 ;  /* 0x000000ffff0e7224 */ /* 0x000fe400078e000f */
[----:B------:R-:W-:Y:S01]  /*1a80*/  @!P1 IMAD.IADD R3, R3, 0x1, -R12 ;  /* 0x0000000103039824 */ /* 0x000fe200078e0a0c */
[----:B------:R-:W-:Y:S01]  /*1a90*/  ISETP.GE.AND P1, PT, R10, RZ, PT ;  /* 0x000000ff0a00720c */ /* 0x000fe20003f26270 */
[----:B------:R-:W-:-:S04]  /*1aa0*/  IMAD.HI.U32 R8, R9, R14, RZ ;  /* 0x0000000e09087227 */ /* 0x000fc800078e00ff */
[----:B0-----:R-:W-:Y:S02]  /*1ab0*/  IMAD.MOV.U32 R16, RZ, RZ, R3 ;  /* 0x000000ffff107224 */ /* 0x001fe400078e0003 */
[C---:B------:R-:W-:Y:S02]  /*1ac0*/  IMAD R3, R2.reuse, R6, R11 ;  /* 0x0000000602037224 */ /* 0x040fe400078e020b */
[----:B------:R-:W-:Y:S01]  /*1ad0*/  @!P3 IMAD.MOV R16, RZ, RZ, -R16 ;  /* 0x000000ffff10b224 */ /* 0x000fe200078e0a10 */
[----:B------:R-:W-:Y:S01]  /*1ae0*/  @!P0 LOP3.LUT R16, RZ, R4, RZ, 0x33, !PT ;  /* 0x00000004ff108212 */ /* 0x000fe200078e33ff */
[----:B------:R-:W-:Y:S01]  /*1af0*/  IMAD.HI.U32 R7, R9, R13, RZ ;  /* 0x0000000d09077227 */ /* 0x000fe200078e00ff */
[----:B------:R-:W-:-:S03]  /*1b00*/  ISETP.GT.U32.AND P3, PT, R2, R3, PT ;  /* 0x000000030200720c */ /* 0x000fc60003f64070 */
[----:B------:R-:W-:Y:S01]  /*1b10*/  IMAD.MOV R15, RZ, RZ, -R8 ;  /* 0x000000ffff0f7224 */ /* 0x000fe200078e0a08 */
[----:B------:R0:W-:Y:S01]  /*1b20*/  STL [R1+0xa40], R16 ;  /* 0x000a401001007387 */ /* 0x0001e20000100800 */
[----:B------:R-:W-:Y:S02]  /*1b30*/  IMAD.MOV R7, RZ, RZ, -R7 ;  /* 0x000000ffff077224 */ /* 0x000fe400078e0a07 */
[----:B------:R-:W-:Y:S02]  /*1b40*/  VIADD R8, R0, 0x1fc ;  /* 0x000001fc00087836 */ /* 0x000fe40000000000 */
[C---:B------:R-:W-:Y:S02]  /*1b50*/  IMAD R7, R2.reuse, R7, R13 ;  /* 0x0000000702077224 */ /* 0x040fe400078e020d */
[C---:B------:R-:W-:Y:S01]  /*1b60*/  IMAD R11, R2.reuse, R15, R14 ;  /* 0x0000000f020b7224 */ /* 0x040fe200078e020e */
[----:B------:R-:W-:Y:S01]  /*1b70*/  IABS R13, R8 ;  /* 0x00000008000d7213 */ /* 0x000fe20000000000 */
[----:B------:R-:W-:Y:S01]  /*1b80*/  @!P3 IMAD.IADD R3, R3, 0x1, -R2 ;  /* 0x000000010303b824 */ /* 0x000fe200078e0a02 */
[----:B------:R-:W-:Y:S01]  /*1b90*/  ISETP.GT.U32.AND P0, PT, R2, R7, PT ;  /* 0x000000070200720c */ /* 0x000fe20003f04070 */
[----:B------:R-:W-:Y:S01]  /*1ba0*/  VIADD R10, R0, 0x1fb ;  /* 0x000001fb000a7836 */ /* 0x000fe20000000000 */
[C---:B------:R-:W-:Y:S01]  /*1bb0*/  ISETP.GT.U32.AND P6, PT, R2.reuse, R11, PT ;  /* 0x0000000b0200720c */ /* 0x040fe20003fc4070 */
[----:B------:R-:W-:Y:S01]  /*1bc0*/  IMAD.HI.U32 R4, R9, R13, RZ ;  /* 0x0000000d09047227 */ /* 0x000fe200078e00ff */
[----:B------:R-:W-:-:S02]  /*1bd0*/  ISETP.GT.U32.AND P5, PT, R2, R3, PT ;  /* 0x000000030200720c */ /* 0x000fc40003fa4070 */
[----:B------:R-:W-:Y:S01]  /*1be0*/  IABS R15, R10 ;  /* 0x0000000a000f7213 */ /* 0x000fe20000000000 */
[----:B------:R-:W-:Y:S01]  /*1bf0*/  IMAD.MOV R4, RZ, RZ, -R4 ;  /* 0x000000ffff047224 */ /* 0x000fe200078e0a04 */
[----:B------:R-:W-:Y:S01]  /*1c00*/  ISETP.GE.AND P3, PT, R8, RZ, PT ;  /* 0x000000ff0800720c */ /* 0x000fe20003f66270 */
[----:B------:R-:W-:Y:S02]  /*1c10*/  VIADD R14, R0, 0x1f9 ;  /* 0x000001f9000e7836 */ /* 0x000fe40000000000 */
[----:B------:R-:W-:Y:S02]  /*1c20*/  IMAD R13, R2, R4, R13 ;  /* 0x00000004020d7224 */ /* 0x000fe400078e020d */
[----:B------:R-:W-:Y:S01]  /*1c30*/  @!P0 IMAD.IADD R7, R7, 0x1, -R2 ;  /* 0x0000000107078824 */ /* 0x000fe200078e0a02 */
[----:B------:R-:W-:Y:S01]  /*1c40*/  IABS R19, R14 ;  /* 0x0000000e00137213 */ /* 0x000fe20000000000 */
[----:B------:R-:W-:-:S04]  /*1c50*/  IMAD.HI.U32 R6, R9, R15, RZ ;  /* 0x0000000f09067227 */ /* 0x000fc800078e00ff */
[--C-:B------:R-:W-:Y:S01]  /*1c60*/  @!P5 IMAD.IADD R3, R3, 0x1, -R2.reuse ;  /* 0x000000010303d824 */ /* 0x100fe200078e0a02 */
[C---:B------:R-:W-:Y:S01]  /*1c70*/  ISETP.GT.U32.AND P5, PT, R2.reuse, R13, PT ;  /* 0x0000000d0200720c */ /* 0x040fe20003fa4070 */
[----:B------:R-:W-:Y:S01]  /*1c80*/  @!P6 IMAD.IADD R11, R11, 0x1, -R2 ;  /* 0x000000010b0be824 */ /* 0x000fe200078e0a02 */
[----:B------:R-:W-:Y:S01]  /*1c90*/  ISETP.GT.U32.AND P6, PT, R2, R7, PT ;  /* 0x000000070200720c */ /* 0x000fe20003fc4070 */
[----:B------:R-:W-:Y:S02]  /*1ca0*/  IMAD.MOV R6, RZ, RZ, -R6 ;  /* 0x000000ffff067224 */ /* 0x000fe400078e0a06 */
[----:B------:R-:W-:Y:S01]  /*1cb0*/  VIADD R12, R0, 0x1fa ;  /* 0x000001fa000c7836 */ /* 0x000fe20000000000 */
[C---:B------:R-:W-:Y:S01]  /*1cc0*/  ISETP.GT.U32.AND P0, PT, R2.reuse, R11, PT ;  /* 0x0000000b0200720c */ /* 0x040fe20003f04070 */
[----:B------:R-:W-:Y:S02]  /*1cd0*/  IMAD R15, R2, R6, R15 ;  /* 0x00000006020f7224 */ /* 0x000fe400078e020f */
[----:B------:R-:W-:Y:S01]  /*1ce0*/  IMAD.HI.U32 R6, R9, R19, RZ ;  /* 0x0000001309067227 */ /* 0x000fe200078e00ff */
[----:B------:R-:W-:-:S03]  /*1cf0*/  IABS R17, R12 ;  /* 0x0000000c00117213 */ /* 0x000fc60000000000 */
[----:B------:R-:W-:Y:S02]  /*1d00*/  IMAD.MOV R6, RZ, RZ, -R6 ;  /* 0x000000ffff067224 */ /* 0x000fe400078e0a06 */
[----:B------:R-:W-:Y:S02]  /*1d10*/  @!P5 IMAD.IADD R13, R13, 0x1, -R2 ;  /* 0x000000010d0dd824 */ /* 0x000fe400078e0a02 */
[----:B------:R-:W-:Y:S02]  /*1d20*/  IMAD.MOV.U32 R18, RZ, RZ, R3 ;  /* 0x000000ffff127224 */ /* 0x000fe400078e0003 */
[----:B0-----:R-:W-:Y:S02]  /*1d30*/  VIADD R16, R0, 0x1f8 ;  /* 0x000001f800107836 */ /* 0x001fe40000000000 */
[----:B------:R-:W-:-:S03]  /*1d40*/  IMAD.HI.U32 R4, R9, R17, RZ ;  /* 0x0000001109047227 */ /* 0x000fc600078e00ff */
[----:B------:R-:W-:Y:S01]  /*1d50*/  IABS R8, R16 ;  /* 0x0000001000087213 */ /* 0x000fe20000000000 */
[----:B------:R-:W-:Y:S01]  /*1d60*/  @!P6 IMAD.IADD R7, R7, 0x1, -R2 ;  /* 0x000000010707e824 */ /* 0x000fe200078e0a02 */
[C---:B------:R-:W-:Y:S01]  /*1d70*/  ISETP.GT.U32.AND P6, PT, R2.reuse, R15, PT ;  /* 0x0000000f0200720c */ /* 0x040fe20003fc4070 */
[C---:B------:R-:W-:Y:S02]  /*1d80*/  IMAD R19, R2.reuse, R6, R19 ;  /* 0x0000000602137224 */ /* 0x040fe400078e0213 */
[----:B------:R-:W-:Y:S01]  /*1d90*/  @!P2 IMAD.MOV R18, RZ, RZ, -R18 ;  /* 0x000000ffff12a224 */ /* 0x000fe200078e0a12 */
[----:B------:R-:W-:Y:S01]  /*1da0*/  ISETP.GT.U32.AND P2, PT, R2, R13, PT ;  /* 0x0000000d0200720c */ /* 0x000fe20003f44070 */
[----:B------:R-:W-:Y:S02]  /*1db0*/  IMAD.MOV R4, RZ, RZ, -R4 ;  /* 0x000000ffff047224 */ /* 0x000fe400078e0a04 */
[----:B------:R-:W-:Y:S01]  /*1dc0*/  @!P0 IMAD.IADD R11, R11, 0x1, -R2 ;  /* 0x000000010b0b8824 */ /* 0x000fe200078e0a02 */
[----:B------:R-:W-:Y:S01]  /*1dd0*/  ISETP.GE.AND P0, PT, R10, RZ, PT ;  /* 0x000000ff0a00720c */ /* 0x000fe20003f06270 */
[----:B------:R-:W-:Y:S01]  /*1de0*/  @!P4 IMAD.MOV R7, RZ, RZ, -R7 ;  /* 0x000000ffff07c224 */ /* 0x000fe200078e0a07 */
[C---:B------:R-:W-:Y:S01]  /*1df0*/  ISETP.GT.U32.AND P4, PT, R2.reuse, R19, PT ;  /* 0x000000130200720c */ /* 0x040fe20003f84070 */
[----:B------:R-:W-:Y:S01]  /*1e00*/  IMAD R17, R2, R4, R17 ;  /* 0x0000000402117224 */ /* 0x000fe200078e0211 */
[----:B------:R-:W-:Y:S01]  /*1e10*/  STL [R1+0x28], R18 ;  /* 0x0000281201007387 */ /* 0x000fe20000100800 */
[----:B------:R-:W-:-:S02]  /*1e20*/  IMAD.MOV.U32 R4, RZ, RZ, R8 ;  /* 0x000000ffff047224 */ /* 0x000fc400078e0008 */
[----:B------:R-:W-:Y:S01]  /*1e30*/  IMAD.MOV.U32 R8, RZ, RZ, R11 ;  /* 0x000000ffff087224 */ /* 0x000fe200078e000b */
[----:B------:R0:W-:Y:S01]  /*1e40*/  STL [R1+0x24], R7 ;  /* 0x0000240701007387 */ /* 0x0001e20000100800 */
[----:B------:R-:W-:Y:S01]  /*1e50*/  VIADD R10, R0, 0x1f7 ;  /* 0x000001f7000a7836 */ /* 0x000fe20000000000 */
[----:B------:R-:W-:Y:S01]  /*1e60*/  ISETP.GT.U32.AND P5, PT, R2, R17, PT ;  /* 0x000000110200720c */ /* 0x000fe20003fa4070 */
[----:B------:R-:W-:Y:S01]  /*1e70*/  @!P1 IMAD.MOV R8, RZ, RZ, -R8 ;  /* 0x000000ffff089224 */ /* 0x000fe200078e0a08 */
[----:B------:R-:W-:Y:S01]  /*1e80*/  ISETP.GE.AND P1, PT, R12, RZ, PT ;  /* 0x000000ff0c00720c */ /* 0x000fe20003f26270 */
[--C-:B------:R-:W-:Y:S01]  /*1e90*/  @!P6 IMAD.IADD R15, R15, 0x1, -R2.reuse ;  /* 0x000000010f0fe824 */ /* 0x100fe200078e0a02 */
[----:B------:R-:W-:Y:S01]  /*1ea0*/  IABS R6, R10 ;  /* 0x0000000a00067213 */ /* 0x000fe20000000000 */
[----:B------:R-:W-:Y:S01]  /*1eb0*/  @!P2 IMAD.IADD R13, R13, 0x1, -R2 ;  /* 0x000000010d0da824 */ /* 0x000fe200078e0a02 */
[----:B------:R1:W-:Y:S01]  /*1ec0*/  STL [R1+0x20], R8 ;  /* 0x0000200801007387 */ /* 0x0003e20000100800 */
[----:B------:R-:W-:Y:S01]  /*1ed0*/  IMAD.HI.U32 R3, R9, R4, RZ ;  /* 0x0000000409037227 */ /* 0x000fe200078e00ff */
[----:B------:R-:W-:-:S02]  /*1ee0*/  ISETP.GT.U32.AND P6, PT, R2, R15, PT ;  /* 0x0000000f0200720c */ /* 0x000fc40003fc4070 */
[----:B------:R-:W-:Y:S01]  /*1ef0*/  ISETP.GE.AND P2, PT, R14, RZ, PT ;  /* 0x000000ff0e00720c */ /* 0x000fe20003f46270 */
[----:B------:R-:W-:Y:S01]  /*1f00*/  @!P4 IMAD.IADD R19, R19, 0x1, -R2 ;  /* 0x000000011313c824 */ /* 0x000fe200078e0a02 */
[----:B------:R-:W-:Y:S01]  /*1f10*/  ISETP.GE.AND P4, PT, R16, RZ, PT ;  /* 0x000000ff1000720c */ /* 0x000fe20003f86270 */
[----:B------:R-:W-:Y:S02]  /*1f20*/  IMAD.MOV R3, RZ, RZ, -R3 ;  /* 0x000000ffff037224 */ /* 0x000fe400078e0a03 */
[----:B0-----:R-:W-:Y:S02]  /*1f30*/  IMAD.MOV.U32 R7, RZ, RZ, R6 ;  /* 0x000000ffff077224 */ /* 0x001fe400078e0006 */
[----:B-1----:R-:W-:Y:S02]  /*1f40*/  IMAD.MOV.U32 R8, RZ, RZ, R13 ;  /* 0x000000ffff087224 */ /* 0x002fe400078e000d */
[C---:B------:R-:W-:Y:S02]  /*1f50*/  IMAD R3, R2.reuse, R3, R4 ;  /* 0x0000000302037224 */ /* 0x040fe400078e0204 */
[----:B------:R-:W-:Y:S01]  /*1f60*/  @!P3 IMAD.MOV R8, RZ, RZ, -R8 ;  /* 0x000000ffff08b224 */ /* 0x000fe200078e0a08 */
[----:B------:R-:W-:Y:S01]  /*1f70*/  ISETP.GT.U32.AND P3, PT, R2, R19, PT ;  /* 0x000000130200720c */ /* 0x000fe20003f64070 */
[----:B------:R-:W-:-:S03]  /*1f80*/  IMAD.HI.U32 R4, R9, R7, RZ ;  /* 0x0000000709047227 */ /* 0x000fc600078e00ff */
[----:B------:R0:W-:Y:S01]  /*1f90*/  STL [R1+0x1c], R8 ;  /* 0x00001c0801007387 */ /* 0x0001e20000100800 */
[----:B------:R-:W-:Y:S02]  /*1fa0*/  IMAD.MOV R4, RZ, RZ, -R4 ;  /* 0x000000ffff047224 */ /* 0x000fe400078e0a04 */
[--C-:B------:R-:W-:Y:S02]  /*1fb0*/  @!P5 IMAD.IADD R17, R17, 0x1, -R2.reuse ;  /* 0x000000011111d824 */ /* 0x100fe400078e0a02 */
[--C-:B------:R-:W-:Y:S01]  /*1fc0*/  @!P6 IMAD.IADD R15, R15, 0x1, -R2.reuse ;  /* 0x000000010f0fe824 */ /* 0x100fe200078e0a02 */
[C---:B------:R-:W-:Y:S01]  /*1fd0*/  ISETP.GT.U32.AND P6, PT, R2.reuse, R3, PT ;  /* 0x000000030200720c */ /* 0x040fe20003fc4070 */
[C---:B------:R-:W-:Y:S01]  /*1fe0*/  IMAD R7, R2.reuse, R4, R7 ;  /* 0x0000000402077224 */ /* 0x040fe200078e0207 */
[C---:B------:R-:W-:Y:S01]  /*1ff0*/  ISETP.GT.U32.AND P5, PT, R2.reuse, R17, PT ;  /* 0x000000110200720c */ /* 0x040fe20003fa4070 */
[----:B------:R-:W-:Y:S02]  /*2000*/  @!P3 IMAD.IADD R19, R19, 0x1, -R2 ;  /* 0x000000011313b824 */ /* 0x000fe400078e0a02 */
[----:B------:R-:W-:Y:S01]  /*2010*/  IMAD.MOV.U32 R11, RZ, RZ, R15 ;  /* 0x000000ffff0b7224 */ /* 0x000fe200078e000f */
[----:B------:R-:W-:Y:S01]  /*2020*/  ISETP.GT.U32.AND P3, PT, R2, R7, PT ;  /* 0x000000070200720c */ /* 0x000fe20003f64070 */
[----:B------:R-:W-:-:S02]  /*2030*/  VIADD R4, R0, 0x1f6 ;  /* 0x000001f600047836 */ /* 0x000fc40000000000 */
[----:B------:R-:W-:Y:S02]  /*2040*/  @!P0 IMAD.MOV R11, RZ, RZ, -R11 ;  /* 0x000000ffff0b8224 */ /* 0x000fe400078e0a0b */
[----:B0-----:R-:W-:Y:S01]  /*2050*/  VIADD R8, R0, 0x1f4 ;  /* 0x000001f400087836 */ /* 0x001fe20000000000 */
[----:B------:R-:W-:Y:S01]  /*2060*/  ISETP.GE.AND P0, PT, R4, RZ, PT ;  /* 0x000000ff0400720c */ /* 0x000fe20003f06270 */
[--C-:B------:R-:W-:Y:S01]  /*2070*/  @!P6 IMAD.IADD R3, R3, 0x1, -R2.reuse ;  /* 0x000000010303e824 */ /* 0x100fe200078e0a02 */
[----:B------:R0:W-:Y:S01]  /*2080*/  STL [R1+0x18], R11 ;  /* 0x0000180b01007387 */ /* 0x0001e20000100800 */
[--C-:B------:R-:W-:Y:S01]  /*2090*/  @!P5 IMAD.IADD R17, R17, 0x1, -R2.reuse ;  /* 0x000000011111d824 */ /* 0x100fe200078e0a02 */
[----:B------:R-:W-:Y:S01]  /*20a0*/  IABS R252, R8 ;  /* 0x0000000800fc7213 */ /* 0x000fe20000000000 */
[----:B------:R-:W-:Y:S01]  /*20b0*/  VIADD R6, R0, 0x1f5 ;  /* 0x000001f500067836 */ /* 0x000fe20000000000 */
[----:B------:R-:W-:Y:S01]  /*20c0*/  ISETP.GT.U32.AND P6, PT, R2, R3, PT ;  /* 0x000000030200720c */ /* 0x000fe20003fc4070 */
[----:B------:R-:W-:Y:S01]  /*20d0*/  @!P3 IMAD.IADD R7, R7, 0x1, -R2 ;  /* 0x000000010707b824 */ /* 0x000fe200078e0a02 */
[----:B------:R-:W-:Y:S01]  /*20e0*/  ISETP.GE.AND P5, PT, R10, RZ, PT ;  /* 0x000000ff0a00720c */ /* 0x000fe20003fa6270 */
[----:B------:R-:W-:-:S02]  /*20f0*/  IMAD.MOV.U32 R12, RZ, RZ, R17 ;  /* 0x000000ffff0c7224 */ /* 0x000fc400078e0011 */
[----:B------:R-:W-:Y:S01]  /*2100*/  IMAD.MOV.U32 R13, RZ, RZ, R19 ;  /* 0x000000ffff0d7224 */ /* 0x000fe200078e0013 */
[----:B0-----:R-:W-:Y:S01]  /*2110*/  IABS R11, R4 ;  /* 0x00000004000b7213 */ /* 0x001fe20000000000 */
[----:B------:R-:W-:Y:S01]  /*2120*/  @!P1 IMAD.MOV R12, RZ, RZ, -R12 ;  /* 0x000000ffff0c9224 */ /* 0x000fe200078e0a0c */
[----:B------:R-:W-:Y:S01]  /*2130*/  ISETP.GT.U32.AND P3, PT, R2, R7, PT ;  /* 0x000000070200720c */ /* 0x000fe20003f64070 */
[----:B------:R-:W-:Y:S01]  /*2140*/  @!P2 IMAD.MOV R13, RZ, RZ, -R13 ;  /* 0x000000ffff0da224 */ /* 0x000fe200078e0a0d */
[----:B------:R-:W-:Y:S01]  /*2150*/  ISETP.GE.AND P1, PT, R6, RZ, PT ;  /* 0x000000ff0600720c */ /* 0x000fe20003f26270 */
[----:B------:R-:W-:Y:S01]  /*2160*/  IMAD.HI.U32 R4, R9, R11, RZ ;  /* 0x0000000b09047227 */ /* 0x000fe200078e00ff */
[----:B------:R0:W-:Y:S01]  /*2170*/  STL [R1+0x14], R12 ;  /* 0x0000140c01007387 */ /* 0x0001e20000100800 */
[----:B------:R-:W-:Y:S02]  /*2180*/  ISETP.GE.AND P2, PT, R8, RZ, PT ;  /* 0x000000ff0800720c */ /* 0x000fe40003f46270 */
[----:B------:R-:W-:Y:S01]  /*2190*/  @!P6 IMAD.IADD R3, R3, 0x1, -R2 ;  /* 0x000000010303e824 */ /* 0x000fe200078e0a02 */
[----:B------:R1:W-:Y:S01]  /*21a0*/  STL [R1+0x10], R13 ;  /* 0x0000100d01007387 */ /* 0x0003e20000100800 */
[----:B------:R-:W-:-:S02]  /*21b0*/  IMAD.MOV R8, RZ, RZ, -R4 ;  /* 0x000000ffff087224 */ /* 0x000fc400078e0a04 */
[----:B------:R-:W-:Y:S02]  /*21c0*/  VIADD R10, R0, 0x1f3 ;  /* 0x000001f3000a7836 */ /* 0x000fe40000000000 */
[----:B------:R-:W-:Y:S01]  /*21d0*/  IMAD R11, R2, R8, R11 ;  /* 0x00000008020b7224 */ /* 0x000fe200078e020b */
[----:B0-----:R-:W-:Y:S01]  /*21e0*/  IABS R12, R6 ;  /* 0x00000006000c7213 */ /* 0x001fe20000000000 */
[----:B------:R-:W-:Y:S01]  /*21f0*/  IMAD.HI.U32 R6, R9, R252, RZ ;  /* 0x000000fc09067227 */ /* 0x000fe200078e00ff */
[----:B------:R-:W-:Y:S02]  /*2200*/  ISETP.GE.AND P6, PT, R10, RZ, PT ;  /* 0x000000ff0a00720c */ /* 0x000fe40003fc6270 */
[----:B------:R-:W-:Y:S01]  /*2210*/  IABS R10, R10 ;  /* 0x0000000a000a7213 */ /* 0x000fe20000000000 */
[----:B------:R-:W-:Y:S02]  /*2220*/  IMAD.MOV.U32 R14, RZ, RZ, R3 ;  /* 0x000000ffff0e7224 */ /* 0x000fe400078e0003 */
[----:B-1----:R-:W-:-:S02]  /*2230*/  IMAD.MOV R13, RZ, RZ, -R6 ;  /* 0x000000ffff0d7224 */ /* 0x002fc400078e0a06 */
[----:B------:R-:W-:Y:S02]  /*2240*/  @!P3 IMAD.IADD R7, R7, 0x1, -R2 ;  /* 0x000000010707b824 */ /* 0x000fe400078e0a02 */
[----:B------:R-:W-:-:S04]  /*2250*/  IMAD.HI.U32 R4, R9, R12, RZ ;  /* 0x0000000c09047227 */ /* 0x000fc800078e00ff */
[----:B------:R-:W-:Y:S01]  /*2260*/  @!P4 IMAD.MOV R14, RZ, RZ, -R14 ;  /* 0x000000ffff0ec224 */ /* 0x000fe200078e0a0e */
[C---:B------:R-:W-:Y:S01]  /*2270*/  ISETP.GT.U32.AND P4, PT, R2.reuse, R11, PT ;  /* 0x0000000b0200720c */ /* 0x040fe20003f84070 */
[C---:B------:R-:W-:Y:S02]  /*2280*/  IMAD R252, R2.reuse, R13, R252 ;  /* 0x0000000d02fc7224 */ /* 0x040fe400078e02fc */
[----:B------:R-:W-:Y:S01]  /*2290*/  IMAD.MOV.U32 R6, RZ, RZ, R7 ;  /* 0x000000ffff067224 */ /* 0x000fe200078e0007 */
[----:B------:R0:W-:Y:S01]  /*22a0*/  STL [R1+0xc], R14 ;  /* 0x00000c0e01007387 */ /* 0x0001e20000100800 */
[----:B------:R-:W-:Y:S02]  /*22b0*/  IMAD.MOV R3, RZ, RZ, -R4 ;  /* 0x000000ffff037224 */ /* 0x000fe400078e0a04 */
[----:B------:R-:W-:Y:S01]  /*22c0*/  @!P5 IMAD.MOV R6, RZ, RZ, -R6 ;  /* 0x000000ffff06d224 */ /* 0x000fe200078e0a06 */
[----:B------:R-:W-:Y:S01]  /*22d0*/  ISETP.GT.U32.AND P5, PT, R2, R252, PT ;  /* 0x000000fc0200720c */ /* 0x000fe20003fa4070 */
[----:B------:R-:W-:-:S03]  /*22e0*/  IMAD.HI.U32 R4, R9, R10, RZ ;  /* 0x0000000a09047227 */ /* 0x000fc600078e00ff */
[----:B------:R1:W-:Y:S01]  /*22f0*/  STL [R1+0x8], R6 ;  /* 0x0000080601007387 */ /* 0x0003e20000100800 */
[----:B------:R-:W-:Y:S02]  /*2300*/  IMAD.MOV R15, RZ, RZ, -R4 ;  /* 0x000000ffff0f7224 */ /* 0x000fe400078e0a04 */
[C---:B------:R-:W-:Y:S02]  /*2310*/  IMAD R3, R2.reuse, R3, R12 ;  /* 0x0000000302037224 */ /* 0x040fe400078e020c */
[----:B------:R-:W-:Y:S02]  /*2320*/  IMAD R12, R2, R15, R10 ;  /* 0x0000000f020c7224 */ /* 0x000fe400078e020a */
[----:B------:R-:W-:Y:S01]  /*2330*/  VIADD R10, R0, 0x1f1 ;  /* 0x000001f1000a7836 */ /* 0x000fe20000000000 */
[----:B------:R-:W-:Y:S01]  /*2340*/  ISETP.GT.U32.AND P3, PT, R2, R3, PT ;  /* 0x000000030200720c */ /* 0x000fe20003f64070 */
[--C-:B------:R-:W-:Y:S02]  /*2350*/  @!P4 IMAD.IADD R11, R11, 0x1, -R2.reuse ;  /* 0x000000010b0bc824 */ /* 0x100fe400078e0a02 */
[----:B------:R-:W-:Y:S01]  /*2360*/  @!P5 IMAD.IADD R252, R252, 0x1, -R2 ;  /* 0x00000001fcfcd824 */ /* 0x000fe200078e0a02 */
[----:B0-----:R-:W-:Y:S01]  /*2370*/  IABS R14, R10 ;  /* 0x0000000a000e7213 */ /* 0x001fe20000000000 */
[----:B------:R-:W-:Y:S01]  /*2380*/  VIADD R8, R0, 0x1f2 ;  /* 0x000001f200087836 */ /* 0x000fe20000000000 */
[----:B------:R-:W-:Y:S01]  /*2390*/  ISETP.GT.U32.AND P4, PT, R2, R11, PT ;  /* 0x0000000b0200720c */ /* 0x000fe20003f84070 */
[----:B------:R-:W-:Y:S01]  /*23a0*/  VIADD R18, R0, 0x1f0 ;  /* 0x000001f000127836 */ /* 0x000fe20000000000 */
[----:B------:R-:W-:Y:S01]  /*23b0*/  ISETP.GT.U32.AND P5, PT, R2, R252, PT ;  /* 0x000000fc0200720c */ /* 0x000fe20003fa4070 */
[----:B-1----:R-:W-:Y:S01]  /*23c0*/  IMAD.HI.U32 R6, R9, R14, RZ ;  /* 0x0000000e09067227 */ /* 0x002fe200078e00ff */
[----:B------:R-:W-:-:S02]  /*23d0*/  IABS R13, R8 ;  /* 0x00000008000d7213 */ /* 0x000fc40000000000 */
[----:B------:R-:W-:Y:S01]  /*23e0*/  IABS R15, R18 ;  /* 0x00000012000f7213 */ /* 0x000fe20000000000 */
[----:B------:R-:W-:Y:S02]  /*23f0*/  IMAD.MOV R7, RZ, RZ, -R6 ;  /* 0x000000ffff077224 */ /* 0x000fe400078e0a06 */
[----:B------:R-:W-:Y:S02]  /*2400*/  @!P3 IMAD.IADD R3, R3, 0x1, -R2 ;  /* 0x000000010303b824 */ /* 0x000fe400078e0a02 */
[C---:B------:R-:W-:Y:S02]  /*2410*/  IMAD R14, R2.reuse, R7, R14 ;  /* 0x00000007020e7224 */ /* 0x040fe400078e020e */
[--C-:B------:R-:W-:Y:S01]  /*2420*/  @!P4 IMAD.IADD R11, R11, 0x1, -R2.reuse ;  /* 0x000000010b0bc824 */ /* 0x100fe200078e0a02 */
[----:B------:R-:W-:Y:S01]  /*2430*/  ISETP.GT.U32.AND P4, PT, R2, R12, PT ;  /* 0x0000000c0200720c */ /* 0x000fe20003f84070 */
[----:B------:R-:W-:Y:S01]  /*2440*/  @!P5 IMAD.IADD R252, R252, 0x1, -R2 ;  /* 0x00000001fcfcd824 */ /* 0x000fe200078e0a02 */
[C---:B------:R-:W-:Y:S01]  /*2450*/  ISETP.GT.U32.AND P3, PT, R2.reuse, R3, PT ;  /* 0x000000030200720c */ /* 0x040fe20003f64070 */
[----:B------:R-:W-:Y:S01]  /*2460*/  IMAD.HI.U32 R4, R9, R13, RZ ;  /* 0x0000000d09047227 */ /* 0x000fe200078e00ff */
[----:B------:R-:W-:-:S03]  /*2470*/  ISETP.GT.U32.AND P5, PT, R2, R14, PT ;  /* 0x0000000e0200720c */ /* 0x000fc60003fa4070 */
[----:B------:R-:W-:Y:S02]  /*2480*/  IMAD.MOV R4, RZ, RZ, -R4 ;  /* 0x000000ffff047224 */ /* 0x000fe400078e0a04 */
[----:B------:R-:W-:Y:S02]  /*2490*/  IMAD.MOV.U32 R17, RZ, RZ, R11 ;  /* 0x000000ffff117224 */ /* 0x000fe400078e000b */
[----:B------:R-:W-:Y:S02]  /*24a0*/  IMAD R13, R2, R4, R13 ;  /* 0x00000004020d7224 */ /* 0x000fe400078e020d */
[----:B------:R-:W-:Y:S02]  /*24b0*/  @!P0 IMAD.MOV R17, RZ, RZ, -R17 ;  /* 0x000000ffff118224 */ /* 0x000fe400078e0a11 */
[----:B------:R-:W-:Y:S02]  /*24c0*/  VIADD R19, R0, 0x1ef ;  /* 0x000001ef00137836 */ /* 0x000fe40000000000 */
[--C-:B------:R-:W-:Y:S01]  /*24d0*/  @!P4 IMAD.IADD R12, R12, 0x1, -R2.reuse ;  /* 0x000000010c0cc824 */ /* 0x100fe200078e0a02 */
[----:B------:R0:W-:Y:S01]  /*24e0*/  STL [R1+0x4], R17 ;  /* 0x0000041101007387 */ /* 0x0001e20000100800 */
[--C-:B------:R-:W-:Y:S01]  /*24f0*/  @!P3 IMAD.IADD R3, R3, 0x1, -R2.reuse ;  /* 0x000000010303b824 */ /* 0x100fe200078e0a02 */
[----:B------:R-:W-:Y:S01]  /*2500*/  ISETP.GT.U32.AND P3, PT, R2, R13, PT ;  /* 0x0000000d0200720c */ /* 0x000fe20003f64070 */
[----:B------:R-:W-:Y:S01]  /*2510*/  @!P5 IMAD.IADD R14, R14, 0x1, -R2 ;  /* 0x000000010e0ed824 */ /* 0x000fe200078e0a02 */
[----:B------:R-:W-:Y:S01]  /*2520*/  IABS R16, R19 ;  /* 0x0000001300107213 */ /* 0x000fe20000000000 */
[----:B------:R-:W-:Y:S01]  /*2530*/  IMAD.HI.U32 R4, R9, R15, RZ ;  /* 0x0000000f09047227 */ /* 0x000fe200078e00ff */
[----:B------:R-:W-:-:S02]  /*2540*/  ISETP.GT.U32.AND P0, PT, R2, R12, PT ;  /* 0x0000000c0200720c */ /* 0x000fc40003f04070 */
[----:B------:R-:W-:Y:S01]  /*2550*/  ISETP.GT.U32.AND P5, PT, R2, R14, PT ;  /* 0x0000000e0200720c */ /* 0x000fe20003fa4070 */
[----:B------:R-:W-:Y:S01]  /*2560*/  IMAD.MOV.U32 R11, RZ, RZ, R3 ;  /* 0x000000ffff0b7224 */ /* 0x000fe200078e0003 */
[----:B0-----:R-:W-:Y:S01]  /*2570*/  IABS R17, R20 ;  /* 0x0000001400117213 */ /* 0x001fe20000000000 */
[----:B------:R-:W-:Y:S01]  /*2580*/  IMAD.HI.U32 R6, R9, R16, RZ ;  /* 0x0000001009067227 */ /* 0x000fe200078e00ff */
[----:B------:R-:W-:-:S03]  /*2590*/  ISETP.GE.AND P4, PT, R8, RZ, PT ;  /* 0x000000ff0800720c */ /* 0x000fc60003f86270 */
[----:B------:R-:W-:Y:S02]  /*25a0*/  IMAD.MOV R4, RZ, RZ, -R4 ;  /* 0x000000ffff047224 */ /* 0x000fe400078e0a04 */
[----:B------:R-:W-:-:S04]  /*25b0*/  IMAD.HI.U32 R3, R9, R17, RZ ;  /* 0x0000001109037227 */ /* 0x000fc800078e00ff */
[----:B------:R-:W-:Y:S02]  /*25c0*/  IMAD.MOV R7, RZ, RZ, -R6 ;  /* 0x000000ffff077224 */ /* 0x000fe400078e0a06 */
[----:B------:R-:W-:Y:S02]  /*25d0*/  IMAD R15, R2, R4, R15 ;  /* 0x00000004020f7224 */ /* 0x000fe400078e020f */
[----:B------:R-:W-:Y:S02]  /*25e0*/  IMAD.MOV R3, RZ, RZ, -R3 ;  /* 0x000000ffff037224 */ /* 0x000fe400078e0a03 */
[----:B------:R-:W-:Y:S01]  /*25f0*/  @!P3 IMAD.IADD R13, R13, 0x1, -R2 ;  /* 0x000000010d0db824 */ /* 0x000fe200078e0a02 */
[----:B------:R-:W-:Y:S01]  /*2600*/  ISETP.GE.AND P3, PT, R10, RZ, PT ;  /* 0x000000ff0a00720c */ /* 0x000fe20003f66270 */
[----:B------:R-:W-:Y:S02]  /*2610*/  IMAD R16, R2, R7, R16 ;  /* 0x0000000702107224 */ /* 0x000fe400078e0210 */
[----:B------:R-:W-:Y:S01]  /*2620*/  @!P0 IMAD.IADD R12, R12, 0x1, -R2 ;  /* 0x000000010c0c8824 */ /* 0x000fe200078e0a02 */
[C---:B------:R-:W-:Y:S01]  /*2630*/  ISETP.GT.U32.AND P0, PT, R2.reuse, R15, PT ;  /* 0x0000000f0200720c */ /* 0x040fe20003f04070 */
[----:B------:R-:W-:-:S02]  /*2640*/  IMAD R17, R2, R3, R17 ;  /* 0x0000000302117224 */ /* 0x000fc400078e0211 */
[----:B------:R-:W-:Y:S01]  /*2650*/  @!P1 IMAD.MOV R11, RZ, RZ, -R11 ;  /* 0x000000ffff0b9224 */ /* 0x000fe200078e0a0b */
[C---:B------:R-:W-:Y:S01]  /*2660*/  ISETP.GT.U32.AND P1, PT, R2.reuse, R13, PT ;  /* 0x0000000d0200720c */ /* 0x040fe20003f24070 */
[----:B------:R-:W-:Y:S01]  /*2670*/  @!P6 IMAD.MOV R12, RZ, RZ, -R12 ;  /* 0x000000ffff0ce224 */ /* 0x000fe200078e0a0c */
[----:B------:R-:W-:Y:S01]  /*2680*/  ISETP.GT.U32.AND P6, PT, R2, R16, PT ;  /* 0x000000100200720c */ /* 0x000fe20003fc4070 */
[----:B------:R-:W-:Y:S01]  /*2690*/  @!P5 IMAD.IADD R14, R14, 0x1, -R2 ;  /* 0x000000010e0ed824 */ /* 0x000fe200078e0a02 */
[----:B------:R-:W-:Y:S01]  /*26a0*/  ISETP.GT.U32.AND P5, PT, R2, R17, PT ;  /* 0x000000110200720c */ /* 0x000fe20003fa4070 */
[----:B------:R-:W-:Y:S01]  /*26b0*/  VIADD R4, R0, 0x1ed ;  /* 0x000001ed00047836 */ /* 0x000fe20000000000 */
[----:B------:R0:W-:Y:S01]  /*26c0*/  STL [R1], R11 ;  /* 0x0000000b01007387 */ /* 0x0001e20000100800 */
[----:B------:R-:W-:Y:S01]  /*26d0*/  @!P2 IMAD.MOV R252, RZ, RZ, -R252 ;  /* 0x000000fffffca224 */ /* 0x000fe200078e0afc */
[----:B------:R-:W-:Y:S01]  /*26e0*/  ISETP.GE.AND P2, PT, R18, RZ, PT ;  /* 0x000000ff1200720c */ /* 0x000fe20003f46270 */
[----:B------:R-:W-:Y:S01]  /*26f0*/  VIADD R6, R0, 0x1ec ;  /* 0x000001ec00067836 */ /* 0x000fe20000000000 */
[----:B------:R-:W-:Y:S01]  /*2700*/  IABS R18, R4 ;  /* 0x0000000400127213 */ /* 0x000fe20000000000 */
[--C-:B------:R-:W-:Y:S01]  /*2710*/  @!P0 IMAD.IADD R15, R15, 0x1, -R2.reuse ;  /* 0x000000010f0f8824 */ /* 0x100fe200078e0a02 */
[----:B------:R-:W-:Y:S01]  /*2720*/  ISETP.GE.AND P0, PT, R20, RZ, PT ;  /* 0x000000ff1400720c */ /* 0x000fe20003f06270 */
[--C-:B------:R-:W-:Y:S01]  /*2730*/  @!P1 IMAD.IADD R13, R13, 0x1, -R2.reuse ;  /* 0x000000010d0d9824 */ /* 0x100fe200078e0a02 */
[----:B------:R-:W-:Y:S01]  /*2740*/  ISETP.GE.AND P1, PT, R19, RZ, PT ;  /* 0x000000ff1300720c */ /* 0x000fe20003f26270 */
[--C-:B------:R-:W-:Y:S01]  /*2750*/  @!P6 IMAD.IADD R16, R16, 0x1, -R2.reuse ;  /* 0x000000011010e824 */ /* 0x100fe200078e0a02 */
[----:B------:R-:W-:Y:S01]  /*2760*/  IABS R19, R6 ;  /* 0x0000000600137213 */ /* 0x000fe20000000000 */
[----:B------:R-:W-:Y:S01]  /*2770*/  @!P5 IMAD.IADD R17, R17, 0x1, -R2 ;  /* 0x000000011111d824 */ /* 0x000fe200078e0a02 */
[C---:B------:R-:W-:Y:S01]  /*2780*/  ISETP.GT.U32.AND P6, PT, R2.reuse, R15, PT ;  /* 0x0000000f0200720c */ /* 0x040fe20003fc4070 */
[C---:B------:R-:W-:Y:S01]  /*2790*/  IMAD.HI.U32 R3, R9.reuse, R18, RZ ;  /* 0x0000001209037227 */ /* 0x040fe200078e00ff */
[C---:B------:R-:W-:Y:S01]  /*27a0*/  ISETP.GT.U32.AND P5, PT, R2.reuse, R16, PT ;  /* 0x000000100200720c */ /* 0x040fe20003fa4070 */
[----:B------:R-:W-:Y:S02]  /*27b0*/  STL [R1+0x19a4], R252 ;  /* 0x0019a4fc01007387 */ /* 0x000fe40000100800 */
[----:B------:R-:W-:Y:S01]  /*27c0*/  @!P4 IMAD.MOV R13, RZ, RZ, -R13 ;  /* 0x000000ffff0dc224 */ /* 0x000fe200078e0a0d */
[----:B------:R-:W-:Y:S01]  /*27d0*/  ISETP.GT.U32.AND P4, PT, R2, R17, PT ;  /* 0x000000110200720c */ /* 0x000fe20003f84070 */
[----:B------:R-:W-:Y:S01]  /*27e0*/  IMAD.MOV R7, RZ, RZ, -R3 ;  /* 0x000000ffff077224 */ /* 0x000fe200078e0a03 */
[----:B------:R-:W-:Y:S01]  /*27f0*/  STL [R1+0x19a8], R12 ;  /* 0x0019a80c01007387 */ /* 0x000fe20000100800 */
[----:B------:R-:W-:-:S03]  /*2800*/  IMAD.HI.U32 R3, R9, R19, RZ ;  /* 0x0000001309037227 */ /* 0x000fc600078e00ff */
[----:B------:R1:W-:Y:S01]  /*2810*/  STL [R1+0x19ac], R13 ;  /* 0x0019ac0d01007387 */ /* 0x0003e20000100800 */
[C---:B------:R-:W-:Y:S02]  /*2820*/  IMAD R18, R2.reuse, R7, R18 ;  /* 0x0000000702127224 */ /* 0x040fe400078e0212 */
[----:B------:R-:W-:Y:S02]  /*2830*/  IMAD.MOV R3, RZ, RZ, -R3 ;  /* 0x000000ffff037224 */ /* 0x000fe400078e0a03 */
[--C-:B------:R-:W-:Y:S01]  /*2840*/  @!P6 IMAD.IADD R15, R15, 0x1, -R2.reuse ;  /* 0x000000010f0fe824 */ /* 0x100fe200078e0a02 */
[C---:B------:R-:W-:Y:S01]  /*2850*/  ISETP.GT.U32.AND P6, PT, R2.reuse, R18, PT ;  /* 0x000000120200720c */ /* 0x040fe20003fc4070 */
[----:B------:R-:W-:Y:S02]  /*2860*/  IMAD R19, R2, R3, R19 ;  /* 0x0000000302137224 */ /* 0x000fe400078e0213 */
[----:B------:R-:W-:Y:S02]  /*2870*/  VIADD R10, R0, 0x1ea ;  /* 0x000001ea000a7836 */ /* 0x000fe40000000000 */
[--C-:B------:R-:W-:Y:S01]  /*2880*/  @!P4 IMAD.IADD R17, R17, 0x1, -R2.reuse ;  /* 0x000000011111c824 */ /* 0x100fe200078e0a02 */
[----:B------:R-:W-:Y:S01]  /*2890*/  ISETP.GT.U32.AND P4, PT, R2, R19, PT ;  /* 0x000000130200720c */ /* 0x000fe20003f84070 */
[----:B------:R-:W-:Y:S01]  /*28a0*/  VIADD R8, R0, 0x1eb ;  /* 0x000001eb00087836 */ /* 0x000fe20000000000 */
[----:B------:R-:W-:Y:S01]  /*28b0*/  IABS R21, R10 ;  /* 0x0000000a00157213 */ /* 0x000fe20000000000 */
[----:B------:R-:W-:Y:S01]  /*28c0*/  @!P5 IMAD.IADD R16, R16, 0x1, -R2 ;  /* 0x000000011010d824 */ /* 0x000fe200078e0a02 */
[----:B------:R-:W-:Y:S01]  /*28d0*/  ISETP.GE.AND P5, PT, R4, RZ, PT ;  /* 0x000000ff0400720c */ /* 0x000fe20003fa6270 */
[----:B------:R-:W-:Y:S01]  /*28e0*/  VIADD R7, R0, 0x1e9 ;  /* 0x000001e900077836 */ /* 0x000fe20000000000 */
[----:B------:R-:W-:Y:S01]  /*28f0*/  IABS R20, R8 ;  /* 0x0000000800147213 */ /* 0x000fe20000000000 */
[----:B------:R-:W-:-:S03]  /*2900*/  IMAD.HI.U32 R4, R9, R21, RZ ;  /* 0x0000001509047227 */ /* 0x000fc600078e00ff */
[----:B------:R-:W-:Y:S01]  /*2910*/  IABS R22, R7 ;  /* 0x0000000700167213 */ /* 0x000fe20000000000 */
[----:B------:R-:W-:Y:S01]  /*2920*/  @!P6 IMAD.IADD R18, R18, 0x1, -R2 ;  /* 0x000000011212e824 */ /* 0x000fe200078e0a02 */
[----:B------:R-:W-:Y:S01]  /*2930*/  ISETP.GE.AND P6, PT, R6, RZ, PT ;  /* 0x000000ff0600720c */ /* 0x000fe20003fc6270 */
[----:B------:R-:W-:-:S04]  /*2940*/  IMAD.HI.U32 R3, R9, R20, RZ ;  /* 0x0000001409037227 */ /* 0x000fc800078e00ff */
[----:B------:R-:W-:Y:S02]  /*2950*/  IMAD.MOV R4, RZ, RZ, -R4 ;  /* 0x000000ffff047224 */ /* 0x000fe400078e0a04 */
[----:B------:R-:W-:Y:S02]  /*2960*/  VIADD R6, R0, 0x1e8 ;  /* 0x000001e800067836 */ /* 0x000fe40000000000 */
[----:B------:R-:W-:Y:S02]  /*2970*/  @!P4 IMAD.IADD R19, R19, 0x1, -R2 ;  /* 0x000000011313c824 */ /* 0x000fe400078e0a02 */
[----:B------:R-:W-:Y:S01]  /*2980*/  @!P3 IMAD.MOV R14, RZ, RZ, -R14 ;  /* 0x000000ffff0eb224 */ /* 0x000fe200078e0a0e */
[C---:B------:R-:W-:Y:S01]  /*2990*/  ISETP.GT.U32.AND P3, PT, R2.reuse, R18, PT ;  /* 0x000000120200720c */ /* 0x040fe20003f64070 */
[----:B------:R-:W-:Y:S01]  /*29a0*/  IMAD.MOV R3, RZ, RZ, -R3 ;  /* 0x000000ffff037224 */ /* 0x000fe200078e0a03 */
[----:B------:R-:W-:Y:S01]  /*29b0*/  IABS R23, R6 ;  /* 0x0000000600177213 */ /* 0x000fe20000000000 */
[C---:B------:R-:W-:Y:S01]  /*29c0*/  IMAD R21, R2.reuse, R4, R21 ;  /* 0x0000000402157224 */ /* 0x040fe200078e0215 */
[C---:B------:R-:W-:Y:S01]  /*29d0*/  ISETP.GT.U32.AND P4, PT, R2.reuse, R19, PT ;  /* 0x000000130200720c */ /* 0x040fe20003f84070 */
[----:B------:R-:W-:Y:S01]  /*29e0*/  IMAD R20, R2, R3, R20 ;  /* 0x0000000302147224 */ /* 0x000fe200078e0214 */
[----:B------:R-:W-:Y:S01]  /*29f0*/  STL [R1+0x19b0], R14 ;  /* 0x0019b00e01007387 */ /* 0x000fe20000100800 */
[----:B------:R-:W-:-:S04]  /*2a00*/  IMAD.HI.U32 R3, R9, R22, RZ ;  /* 0x0000001609037227 */ /* 0x000fc800078e00ff */
[----:B------:R-:W-:Y:S01]  /*2a10*/  @!P1 IMAD.MOV R16, RZ, RZ, -R16 ;  /* 0x000000ffff109224 */ /* 0x000fe200078e0a10 */
[----:B------:R-:W-:Y:S01]  /*2a20*/  ISETP.GT.U32.AND P1, PT, R2, R21, PT ;  /* 0x000000150200720c */ /* 0x000fe20003f24070 */
[----:B------:R-:W-:-:S04]  /*2a30*/  IMAD.HI.U32 R4, R9, R23, RZ ;  /* 0x0000001709047227 */ /* 0x000fc800078e00ff */
[----:B------:R-:W-:Y:S02]  /*2a40*/  IMAD.MOV R3, RZ, RZ, -R3 ;  /* 0x000000ffff037224 */ /* 0x000fe400078e0a03 */
[----:B------:R-:W-:Y:S01]  /*2a50*/  @!P3 IMAD.IADD R18, R18, 0x1, -R2 ;  /* 0x000000011212b824 */ /* 0x000fe200078e0a02 */
[----:B------:R-:W-:Y:S01]  /*2a60*/  ISETP.GE.AND P3, PT, R10, RZ, PT ;  /* 0x000000ff0a00720c */ /* 0x000fe20003f66270 */
[----:B------:R-:W-:Y:S02]  /*2a70*/  IMAD.MOV R4, RZ, RZ, -R4 ;  /* 0x000000ffff047224 */ /* 0x000fe400078e0a04 */
[C---:B------:R-:W-:Y:S02]  /*2a80*/  IMAD R22, R2.reuse, R3, R22 ;  /* 0x0000000302167224 */ /* 0x040fe400078e0216 */
[----:B------:R-:W-:Y:S01]  /*2a90*/  @!P2 IMAD.MOV R15, RZ, RZ, -R15 ;  /* 0x000000ffff0fa224 */ /* 0x000fe200078e0a0f */
[C---:B------:R-:W-:Y:S01]  /*2aa0*/  ISETP.GT.U32.AND P2, PT, R2.reuse, R20, PT ;  /* 0x000000140200720c */ /* 0x040fe20003f44070 */
[----:B------:R-:W-:Y:S01]  /*2ab0*/  @!P4 IMAD.IADD R19, R19, 0x1, -R2 ;  /* 0x000000011313c824 */ /* 0x000fe200078e0a02 */
[----:B------:R-:W-:Y:S01]  /*2ac0*/  ISETP.GE.AND P4, PT, R7, RZ, PT ;  /* 0x000000ff0700720c */ /* 0x000fe20003f86270 */
[C---:B------:R-:W-:Y:S01]  /*2ad0*/  IMAD R23, R2.reuse, R4, R23 ;  /* 0x0000000402177224 */ /* 0x040fe200078e0217 */
[----:B------:R-:W-:Y:S01]  /*2ae0*/  STL [R1+0x19b4], R15 ;  /* 0x0019b40f01007387 */ /* 0x000fe20000100800 */
[----:B------:R-:W-:Y:S01]  /*2af0*/  @!P5 IMAD.MOV R18, RZ, RZ, -R18 ;  /* 0x000000ffff12d224 */ /* 0x000fe200078e0a12 */
[C---:B------:R-:W-:Y:S01]  /*2b00*/  ISETP.GT.U32.AND P5, PT, R2.reuse, R22, PT ;  /* 0x000000160200720c */ /* 0x040fe20003fa4070 */
[--C-:B------:R-:W-:Y:S01]  /*2b10*/  @!P1 IMAD.IADD R21, R21, 0x1, -R2.reuse ;  /* 0x0000000115159824 */ /* 0x100fe200078e0a02 */
[----:B------:R-:W-:Y:S01]  /*2b20*/  STL [R1+0x19b8], R16 ;  /* 0x0019b81001007387 */ /* 0x000fe20000100800 */
[----:B------:R-:W-:Y:S01]  /*2b30*/  @!P6 IMAD.MOV R19, RZ, RZ, -R19 ;  /* 0x000000ffff13e224 */ /* 0x000fe200078e0a13 */
[----:B------:R-:W-:Y:S01]  /*2b40*/  ISETP.GT.U32.AND P6, PT, R2, R23, PT ;  /* 0x000000170200720c */ /* 0x000fe20003fc4070 */
[----:B------:R-:W-:Y:S01]  /*2b50*/  VIADD R4, R0, 0x1e7 ;  /* 0x000001e700047836 */ /* 0x000fe20000000000 */
[----:B------:R-:W-:Y:S01]  /*2b60*/  ISETP.GT.U32.AND P1, PT, R2, R21, PT ;  /* 0x000000150200720c */ /* 0x000fe20003f24070 */
[----:B------:R-:W-:-:S02]  /*2b70*/  @!P2 IMAD.IADD R20, R20, 0x1, -R2 ;  /* 0x000000011414a824 */ /* 0x000fc400078e0a02 */
[----:B------:R-:W-:Y:S01]  /*2b80*/  VIADD R7, R0, 0x1e6 ;  /* 0x000001e600077836 */ /* 0x000fe20000000000 */
[----:B------:R-:W-:Y:S01]  /*2b90*/  IABS R24, R4 ;  /* 0x0000000400187213 */ /* 0x000fe20000000000 */
[----:B------:R-:W-:Y:S01]  /*2ba0*/  @!P0 IMAD.MOV R17, RZ, RZ, -R17 ;  /* 0x000000ffff118224 */ /* 0x000fe200078e0a11 */
[----:B------:R-:W-:Y:S01]  /*2bb0*/  ISETP.GT.U32.AND P2, PT, R2, R20, PT ;  /* 0x000000140200720c */ /* 0x000fe20003f44070 */
[--C-:B------:R-:W-:Y:S01]  /*2bc0*/  @!P5 IMAD.IADD R22, R22, 0x1, -R2.reuse ;  /* 0x000000011616d824 */ /* 0x100fe200078e0a02 */
[----:B------:R-:W-:Y:S01]  /*2bd0*/  IABS R25, R7 ;  /* 0x0000000700197213 */ /* 0x000fe20000000000 */
[----:B------:R-:W-:Y:S01]  /*2be0*/  IMAD.HI.U32 R3, R9, R24, RZ ;  /* 0x0000001809037227 */ /* 0x000fe200078e00ff */
[----:B------:R-:W-:Y:S01]  /*2bf0*/  ISETP.GE.AND P0, PT, R8, RZ, PT ;  /* 0x000000ff0800720c */ /* 0x000fe20003f06270 */
[----:B------:R-:W-:Y:S01]  /*2c00*/  STL [R1+0x19bc], R17 ;  /* 0x0019bc1101007387 */ /* 0x000fe20000100800 */
[----:B------:R-:W-:Y:S01]  /*2c10*/  ISETP.GT.U32.AND P5, PT, R2, R22, PT ;  /* 0x000000160200720c */ /* 0x000fe20003fa4070 */
[----:B------:R-:W-:-:S02]  /*2c20*/  @!P6 IMAD.IADD R23, R23, 0x1, -R2 ;  /* 0x000000011717e824 */ /* 0x000fc400078e0a02 */
[----:B------:R-:W-:Y:S01]  /*2c30*/  @!P1 IMAD.IADD R21, R21, 0x1, -R2 ;  /* 0x0000000115159824 */ /* 0x000fe200078e0a02 */
[----:B------:R-:W-:Y:S01]  /*2c40*/  ISETP.GE.AND P1, PT, R4, RZ, PT ;  /* 0x000000ff0400720c */ /* 0x000fe20003f26270 */
[----:B------:R-:W-:Y:S01]  /*2c50*/  IMAD.HI.U32 R4, R9, R25, RZ ;  /* 0x0000001909047227 */ /* 0x000fe200078e00ff */
[C---:B------:R-:W-:Y:S01]  /*2c60*/  ISETP.GT.U32.AND P6, PT, R2.reuse, R23, PT ;  /* 0x000000170200720c */ /* 0x040fe20003fc4070 */
[----:B------:R2:W-:Y:S02]  /*2c70*/  STL [R1+0x19c0], R18 ;  /* 0x0019c01201007387 */ /* 0x0005e40000100800 */
[----:B------:R-:W-:Y:S02]  /*2c80*/  IMAD.MOV R3, RZ, RZ, -R3 ;  /* 0x000000ffff037224 */ /* 0x000fe400078e0a03 */
[----:B------:R-:W-:Y:S01]  /*2c90*/  IMAD.MOV R4, RZ, RZ, -R4 ;  /* 0x000000ffff047224 */ /* 0x000fe200078e0a04 */
[----:B------:R-:W-:Y:S01]  /*2ca0*/  STL [R1+0x19c4], R19 ;  /* 0x0019c41301007387 */ /* 0x000fe20000100800 */
[----:B------:R-:W-:-:S02]  /*2cb0*/  IMAD R24, R2, R3, R24 ;  /* 0x0000000302187224 */ /* 0x000fc400078e0218 */
[--C-:B------:R-:W-:Y:S01]  /*2cc0*/  @!P2 IMAD.IADD R20, R20, 0x1, -R2.reuse ;  /* 0x000000011414a824 */ /* 0x100fe200078e0a02 */
[----:B------:R-:W-:Y:S01]  /*2cd0*/  ISETP.GE.AND P2, PT, R6, RZ, PT ;  /* 0x000000ff0600720c */ /* 0x000fe20003f46270 */
[----:B------:R-:W-:Y:S02]  /*2ce0*/  IMAD R25, R2, R4, R25 ;  /* 0x0000000402197224 */ /* 0x000fe400078e0219 */
[--C-:B------:R-:W-:Y:S01]  /*2cf0*/  @!P5 IMAD.IADD R22, R22, 0x1, -R2.reuse ;  /* 0x000000011616d824 */ /* 0x100fe200078e0a02 */
[----:B------:R-:W-:Y:S01]  /*2d00*/  ISETP.GT.U32.AND P5, PT, R2, R24, PT ;  /* 0x000000180200720c */ /* 0x000fe20003fa4070 */
[----:B------:R-:W-:Y:S02]  /*2d10*/  VIADD R6, R0, 0x1e5 ;  /* 0x000001e500067836 */ /* 0x000fe40000000000 */
[----:B------:R-:W-:Y:S01]  /*2d20*/  @!P6 IMAD.IADD R23, R23, 0x1, -R2 ;  /* 0x000000011717e824 */ /* 0x000fe200078e0a02 */
[----:B------:R-:W-:Y:S01]  /*2d30*/  ISETP.GT.U32.AND P6, PT, R2, R25, PT ;  /* 0x000000190200720c */ /* 0x000fe20003fc4070 */
[C---:B------:R-:W-:Y:S01]  /*2d40*/  VIADD R8, R0.reuse, 0x1e4 ;  /* 0x000001e400087836 */ /* 0x040fe20000000000 */
[----:B------:R-:W-:Y:S01]  /*2d50*/  IABS R26, R6 ;  /* 0x00000006001a7213 */ /* 0x000fe20000000000 */
[----:B0-----:R-:W-:-:S02]  /*2d60*/  VIADD R11, R0, 0x1e2 ;  /* 0x000001e2000b7836 */ /* 0x001fc40000000000 */
[----:B------:R-:W-:Y:S01]  /*2d70*/  VIADD R10, R0, 0x1e3 ;  /* 0x000001e3000a7836 */ /* 0x000fe20000000000 */
[----:B------:R-:W-:Y:S01]  /*2d80*/  IABS R27, R8 ;  /* 0x00000008001b7213 */ /* 0x000fe20000000000 */
[----:B------:R-:W-:Y:S01]  /*2d90*/  IMAD.HI.U32 R3, R9, R26, RZ ;  /* 0x0000001a09037227 */ /* 0x000fe200078e00ff */
[----:B------:R-:W-:Y:S02]  /*2da0*/  IABS R29, R11 ;  /* 0x0000000b001d7213 */ /* 0x000fe40000000000 */
[----:B------:R-:W-:Y:S01]  /*2db0*/  IABS R28, R10 ;  /* 0x0000000a001c7213 */ /* 0x000fe20000000000 */
[--C-:B------:R-:W-:Y:S02]  /*2dc0*/  @!P5 IMAD.IADD R24, R24, 0x1, -R2.reuse ;  /* 0x000000011818d824 */ /* 0x100fe400078e0a02 */
[----:B------:R-:W-:Y:S02]  /*2dd0*/  IMAD.MOV R3, RZ, RZ, -R3 ;  /* 0x000000ffff037224 */ /* 0x000fe400078e0a03 */
[----:B------:R-:W-:Y:S01]  /*2de0*/  @!P6 IMAD.IADD R25, R25, 0x1, -R2 ;  /* 0x000000011919e824 */ /* 0x000fe200078e0a02 */
[C---:B------:R-:W-:Y:S01]  /*2df0*/  ISETP.GT.U32.AND P6, PT, R2.reuse, R24, PT ;  /* 0x000000180200720c */ /* 0x040fe20003fc4070 */
[----:B------:R-:W-:-:S02]  /*2e00*/  IMAD R26, R2, R3, R26 ;  /* 0x00000003021a7224 */ /* 0x000fc400078e021a */
[----:B------:R-:W-:-:S03]  /*2e10*/  IMAD.HI.U32 R3, R9, R27, RZ ;  /* 0x0000001b09037227 */ /* 0x000fc600078e00ff */
[C---:B------:R-:W-:Y:S01]  /*2e20*/  ISETP.GT.U32.AND P5, PT, R2.reuse, R26, PT ;  /* 0x0000001a0200720c */ /* 0x040fe20003fa4070 */
[----:B------:R-:W-:Y:S02]  /*2e30*/  IMAD.MOV R3, RZ, RZ, -R3 ;  /* 0x000000ffff037224 */ /* 0x000fe400078e0a03 */
[----:B------:R-:W-:Y:S01]  /*2e40*/  @!P4 IMAD.MOV R22, RZ, RZ, -R22 ;  /* 0x000000ffff16c224 */ /* 0x000fe200078e0a16 */
[C---:B------:R-:W-:Y:S01]  /*2e50*/  ISETP.GT.U32.AND P4, PT, R2.reuse, R25, PT ;  /* 0x000000190200720c */ /* 0x040fe20003f84070 */
[----:B------:R-:W-:Y:S02]  /*2e60*/  IMAD R27, R2, R3, R27 ;  /* 0x00000003021b7224 */ /* 0x000fe400078e021b */
[----:B------:R-:W-:Y:S02]  /*2e70*/  @!P6 IMAD.IADD R24, R24, 0x1, -R2 ;  /* 0x000000011818e824 */ /* 0x000fe400078e0a02 */
[----:B------:R-:W-:Y:S01]  /*2e80*/  IMAD.HI.U32 R3, R9, R29, RZ ;  /* 0x0000001d09037227 */ /* 0x000fe200078e00ff */
[----:B------:R-:W-:-:S03]  /*2e90*/  ISETP.GT.U32.AND P6, PT, R2, R27, PT ;  /* 0x0000001b0200720c */ /* 0x000fc60003fc4070 */
[----:B------:R-:W-:Y:S02]  /*2ea0*/  IMAD.MOV R3, RZ, RZ, -R3 ;  /* 0x000000ffff037224 */ /* 0x000fe400078e0a03 */
[----:B------:R-:W-:Y:S01]  /*2eb0*/  @!P0 IMAD.MOV R20, RZ, RZ, -R20 ;  /* 0x000000ffff148224 */ /* 0x000fe200078e0a14 */
[----:B------:R-:W-:Y:S01]  /*2ec0*/  ISETP.GE.AND P0, PT, R7, RZ, PT ;  /* 0x000000ff0700720c */ /* 0x000fe20003f06270 */
[C---:B------:R-:W-:Y:S02]  /*2ed0*/  IMAD R29, R2.reuse, R3, R29 ;  /* 0x00000003021d7224 */ /* 0x040fe400078e021d */
[----:B------:R-:W-:Y:S01]  /*2ee0*/  IMAD.HI.U32 R4, R9, R28, RZ ;  /* 0x0000001c09047227 */ /* 0x000fe200078e00ff */
[----:B------:R-:W-:Y:S03]  /*2ef0*/  STL [R1+0x19c8], R20 ;  /* 0x0019c81401007387 */ /* 0x000fe60000100800 */
[----:B------:R-:W-:Y:S01]  /*2f00*/  @!P6 IMAD.IADD R27, R27, 0x1, -R2 ;  /* 0x000000011b1be824 */ /* 0x000fe200078e0a02 */
[----:B------:R-:W-:Y:S01]  /*2f10*/  ISETP.GT.U32.AND P6, PT, R2, R29, PT ;  /* 0x0000001d0200720c */ /* 0x000fe20003fc4070 */
[----:B------:R-:W-:Y:S01]  /*2f20*/  @!P2 IMAD.MOV R23, RZ, RZ, -R23 ;  /* 0x000000ffff17a224 */ /* 0x000fe200078e0a17 */
[----:B------:R-:W-:Y:S01]  /*2f30*/  ISETP.GE.AND P2, PT, R8, RZ, PT ;  /* 0x000000ff0800720c */ /* 0x000fe20003f46270 */
[----:B------:R-:W-:-:S02]  /*2f40*/  IMAD.MOV R7, RZ, RZ, -R4 ;  /* 0x000000ffff077224 */ /* 0x000fc400078e0a04 */
[--C-:B------:R-:W-:Y:S01]  /*2f50*/  @!P4 IMAD.IADD R25, R25, 0x1, -R2.reuse ;  /* 0x000000011919c824 */ /* 0x100fe200078e0a02 */
[----:B------:R-:W-:Y:S01]  /*2f60*/  ISETP.GE.AND P4, PT, R10, RZ, PT ;  /* 0x000000ff0a00720c */ /* 0x000fe20003f86270 */
[----:B------:R-:W-:Y:S02]  /*2f70*/  VIADD R8, R0, 0x1e0 ;  /* 0x000001e000087836 */ /* 0x000fe40000000000 */
[----:B------:R-:W-:Y:S02]  /*2f80*/  @!P5 IMAD.IADD R26, R26, 0x1, -R2 ;  /* 0x000000011a1ad824 */ /* 0x000fe400078e0a02 */
[C---:B------:R-:W-:Y:S01]  /*2f90*/  IMAD R28, R2.reuse, R7, R28 ;  /* 0x00000007021c7224 */ /* 0x040fe200078e021c */
[----:B------:R-:W-:Y:S01]  /*2fa0*/  IABS R31, R8 ;  /* 0x00000008001f7213 */ /* 0x000fe20000000000 */
[----:B------:R-:W-:Y:S01]  /*2fb0*/  @!P0 IMAD.MOV R25, RZ, RZ, -R25 ;  /* 0x000000ffff198224 */ /* 0x000fe200078e0a19 */
[C---:B------:R-:W-:Y:S01]  /*2fc0*/  ISETP.GT.U32.AND P0, PT, R2.reuse, R27, PT ;  /* 0x0000001b0200720c */ /* 0x040fe20003f04070 */
[----:B------:R-:W-:Y:S01]  /*2fd0*/  @!P6 IMAD.IADD R29, R29, 0x1, -R2 ;  /* 0x000000011d1de824 */ /* 0x000fe200078e0a02 */
[----:B------:R-:W-:Y:S01]  /*2fe0*/  ISETP.GT.U32.AND P5, PT, R2, R26, PT ;  /* 0x0000001a0200720c */ /* 0x000fe20003fa4070 */
[----:B------:R-:W-:-:S03]  /*2ff0*/  IMAD.HI.U32 R4, R9, R30, RZ ;  /* 0x0000001e09047227 */ /* 0x000fc600078e00ff */
[C---:B------:R-:W-:Y:S01]  /*3000*/  ISETP.GT.U32.AND P6, PT, R2.reuse, R29, PT ;  /* 0x0000001d0200720c */ /* 0x040fe20003fc4070 */
[----:B------:R-:W-:Y:S01]  /*3010*/  @!P1 IMAD.MOV R24, RZ, RZ, -R24 ;  /* 0x000000ffff189224 */ /* 0x000fe200078e0a18 */
[----:B------:R-:W-:Y:S01]  /*3020*/  ISETP.GT.U32.AND P1, PT, R2, R28, PT ;  /* 0x0000001c0200720c */ /* 0x000fe20003f24070 */
[----:B------:R-:W-:Y:S02]  /*3030*/  IMAD.MOV R7, RZ, RZ, -R4 ;  /* 0x000000ffff077224 */ /* 0x000fe400078e0a04 */
[----:B------:R-:W-:-:S04]  /*3040*/  IMAD.HI.U32 R3, R9, R31, RZ ;  /* 0x0000001f09037227 */ /* 0x000fc800078e00ff */
[----:B------:R-:W-:Y:S02]  /*3050*/  IMAD R30, R2, R7, R30 ;  /* 0x00000007021e7224 */ /* 0x000fe400078e021e */
[----:B------:R-:W-:Y:S02]  /*3060*/  IMAD.MOV R3, RZ, RZ, -R3 ;  /* 0x000000ffff037224 */ /* 0x000fe400078e0a03 */
[----:B------:R-:W-:Y:S02]  /*3070*/  VIADD R10, R0, 0x1df ;  /* 0x000001df000a7836 */ /* 0x000fe40000000000 */
[--C-:B------:R-:W-:Y:S01]  /*3080*/  @!P0 IMAD.IADD R27, R27, 0x1, -R2.reuse ;  /* 0x000000011b1b8824 */ /* 0x100fe200078e0a02 */
[C---:B------:R-:W-:Y:S01]  /*3090*/  ISETP.GT.U32.AND P0, PT, R2.reuse, R30, PT ;  /* 0x0000001e0200720c */ /* 0x040fe20003f04070 */
[----:B------:R-:W-:Y:S01]  /*30a0*/  IMAD R31, R2, R3, R31 ;  /* 0x00000003021f7224 */ /* 0x000fe200078e021f */
[----:B------:R-:W-:Y:S01]  /*30b0*/  IABS R32, R10 ;  /* 0x0000000a00207213 */ /* 0x000fe20000000000 */
[----:B------:R-:W-:Y:S01]  /*30c0*/  @!P5 IMAD.IADD R26, R26, 0x1, -R2 ;  /* 0x000000011a1ad824 */ /* 0x000fe200078e0a02 */
[----:B------:R-:W-:Y:S01]  /*30d0*/  ISETP.GE.AND P5, PT, R11, RZ, PT ;  /* 0x000000ff0b00720c */ /* 0x000fe20003fa6270 */
[----:B------:R-:W-:-:S02]  /*30e0*/  VIADD R11, R0, 0x1de ;  /* 0x000001de000b7836 */ /* 0x000fc40000000000 */
[--C-:B------:R-:W-:Y:S02]  /*30f0*/  @!P1 IMAD.IADD R28, R28, 0x1, -R2.reuse ;  /* 0x000000011c1c9824 */ /* 0x100fe400078e0a02 */
[--C-:B------:R-:W-:Y:S01]  /*3100*/  @!P6 IMAD.IADD R29, R29, 0x1, -R2.reuse ;  /* 0x000000011d1de824 */ /* 0x100fe200078e0a02 */
[----:B------:R-:W-:Y:S01]  /*3110*/  ISETP.GT.U32.AND P6, PT, R2, R31, PT ;  /* 0x0000001f0200720c */ /* 0x000fe20003fc4070 */
[----:B------:R-:W-:Y:S01]  /*3120*/  @!P3 IMAD.MOV R21, RZ, RZ, -R21 ;  /* 0x000000ffff15b224 */ /* 0x000fe200078e0a15 */
[----:B------:R-:W-:Y:S01]  /*3130*/  ISETP.GE.AND P3, PT, R6, RZ, PT ;  /* 0x000000ff0600720c */ /* 0x000fe20003f66270 */
[C---:B------:R-:W-:Y:S01]  /*3140*/  IMAD.HI.U32 R3, R9.reuse, R32, RZ ;  /* 0x0000002009037227 */ /* 0x040fe200078e00ff */
[----:B------:R-:W-:Y:S02]  /*3150*/  ISETP.GT.U32.AND P1, PT, R2, R28, PT ;  /* 0x0000001c0200720c */ /* 0x000fe40003f24070 */
[----:B------:R-:W-:Y:S01]  /*3160*/  IABS R33, R11 ;  /* 0x0000000b00217213 */ /* 0x000fe20000000000 */
[----:B------:R-:W-:Y:S01]  /*3170*/  IMAD.MOV R3, RZ, RZ, -R3 ;  /* 0x000000ffff037224 */ /* 0x000fe200078e0a03 */
[----:B------:R-:W-:Y:S01]  /*3180*/  STL [R1+0x19cc], R21 ;  /* 0x0019cc1501007387 */ /* 0x000fe20000100800 */
[----:B------:R-:W-:Y:S01]  /*3190*/  @!P0 IMAD.IADD R30, R30, 0x1, -R2 ;  /* 0x000000011e1e8824 */ /* 0x000fe200078e0a02 */
[----:B------:R-:W-:Y:S01]  /*31a0*/  ISETP.GE.AND P0, PT, R8, RZ, PT ;  /* 0x000000ff0800720c */ /* 0x000fe20003f06270 */
[C---:B------:R-:W-:Y:S01]  /*31b0*/  IMAD.HI.U32 R4, R9.reuse, R33, RZ ;  /* 0x0000002109047227 */ /* 0x040fe200078e00ff */
[----:B------:R-:W-:Y:S03]  /*31c0*/  STL [R1+0x19d0], R22 ;  /* 0x0019d01601007387 */ /* 0x000fe60000100800 */
[----:B------:R-:W-:-:S04]  /*31d0*/  IMAD.HI.U32 R6, R9, R34, RZ ;  /* 0x0000002209067227 */ /* 0x000fc800078e00ff */
[----:B------:R-:W-:Y:S02]  /*31e0*/  IMAD.MOV R4, RZ, RZ, -R4 ;  /* 0x000000ffff047224 */ /* 0x000fe400078e0a04 */
[C---:B------:R-:W-:Y:S02]  /*31f0*/  IMAD R32, R2.reuse, R3, R32 ;  /* 0x0000000302207224 */ /* 0x040fe400078e0220 */
[----:B------:R-:W-:Y:S01]  /*3200*/  @!P6 IMAD.IADD R31, R31, 0x1, -R2 ;  /* 0x000000011f1fe824 */ /* 0x000fe200078e0a02 */
[----:B------:R-:W-:Y:S01]  /*3210*/  ISETP.GT.U32.AND P6, PT, R2, R30, PT ;  /* 0x0000001e0200720c */ /* 0x000fe20003fc4070 */
[----:B------:R-:W-:Y:S02]  /*3220*/  IMAD.MOV R7, RZ, RZ, -R6 ;  /* 0x000000ffff077224 */ /* 0x000fe400078e0a06 */
[----:B------:R-:W-:Y:S02]  /*3230*/  VIADD R6, R0, 0x1dc ;  /* 0x000001dc00067836 */ /* 0x000fe40000000000 */
[----:B------:R-:W-:Y:S01]  /*3240*/  @!P1 IMAD.IADD R28, R28, 0x1, -R2 ;  /* 0x000000011c1c9824 */ /* 0x000fe200078e0a02 */
[----:B------:R-:W-:Y:S01]  /*3250*/  ISETP.GE.AND P1, PT, R35, RZ, PT ;  /* 0x000000ff2300720c */ /* 0x000fe20003f26270 */
[C---:B------:R-:W-:Y:S01]  /*3260*/  IMAD R33, R2.reuse, R4, R33 ;  /* 0x0000000402217224 */ /* 0x040fe200078e0221 */
[----:B------:R-:W-:Y:S01]  /*3270*/  IABS R35, R6 ;  /* 0x0000000600237213 */ /* 0x000fe20000000000 */
[----:B------:R-:W-:Y:S01]  /*3280*/  @!P3 IMAD.MOV R26, RZ, RZ, -R26 ;  /* 0x000000ffff1ab224 */ /* 0x000fe200078e0a1a */
[C---:B------:R-:W-:Y:S01]  /*3290*/  ISETP.GT.U32.AND P3, PT, R2.reuse, R32, PT ;  /* 0x000000200200720c */ /* 0x040fe20003f64070 */
[----:B------:R-:W-:Y:S01]  /*32a0*/  @!P2 IMAD.MOV R27, RZ, RZ, -R27 ;  /* 0x000000ffff1ba224 */ /* 0x000fe200078e0a1b */
[C---:B------:R-:W-:Y:S01]  /*32b0*/  ISETP.GT.U32.AND P2, PT, R2.reuse, R31, PT ;  /* 0x0000001f0200720c */ /* 0x040fe20003f44070 */
[----:B------:R-:W-:Y:S01]  /*32c0*/  @!P4 IMAD.MOV R28, RZ, RZ, -R28 ;  /* 0x000000ffff1cc224 */ /* 0x000fe200078e0a1c */
[C---:B------:R-:W-:Y:S01]  /*32d0*/  ISETP.GT.U32.AND P4, PT, R2.reuse, R33, PT ;  /* 0x000000210200720c */ /* 0x040fe20003f84070 */
[----:B------:R-:W-:-:S02]  /*32e0*/  IMAD R34, R2, R7, R34 ;  /* 0x0000000702227224 */ /* 0x000fc400078e0222 */
[----:B------:R-:W-:-:S04]  /*32f0*/  IMAD.HI.U32 R3, R9, R35, RZ ;  /* 0x0000002309037227 */ /* 0x000fc800078e00ff */
[--C-:B------:R-:W-:Y:S01]  /*3300*/  @!P6 IMAD.IADD R30, R30, 0x1, -R2.reuse ;  /* 0x000000011e1ee824 */ /* 0x100fe200078e0a02 */
[----:B------:R-:W-:Y:S01]  /*3310*/  ISETP.GT.U32.AND P6, PT, R2, R34, PT ;  /* 0x000000220200720c */ /* 0x000fe20003fc4070 */
[----:B------:R-:W-:Y:S02]  /*3320*/  IMAD.MOV R4, RZ, RZ, -R3 ;  /* 0x000000ffff047224 */ /* 0x000fe400078e0a03 */
[--C-:B------:R-:W-:Y:S01]  /*3330*/  @!P3 IMAD.IADD R32, R32, 0x1, -R2.reuse ;  /* 0x000000012020b824 */ /* 0x100fe200078e0a02 */
[----:B------:R-:W-:Y:S01]  /*3340*/  ISETP.GE.AND P3, PT, R37, RZ, PT ;  /* 0x000000ff2500720c */ /* 0x000fe20003f66270 */
[----:B------:R-:W-:Y:S02]  /*3350*/  VIADD R7, R0, 0x1db ;  /* 0x000001db00077836 */ /* 0x000fe40000000000 */
[--C-:B------:R-:W-:Y:S01]  /*3360*/  @!P2 IMAD.IADD R31, R31, 0x1, -R2.reuse ;  /* 0x000000011f1fa824 */ /* 0x100fe200078e0a02 */
[----:B------:R-:W-:Y:S01]  /*3370*/  ISETP.GE.AND P2, PT, R11, RZ, PT ;  /* 0x000000ff0b00720c */ /* 0x000fe20003f46270 */
[C---:B------:R-:W-:Y:S01]  /*3380*/  IMAD R35, R2.reuse, R4, R35 ;  /* 0x0000000402237224 */ /* 0x040fe200078e0223 */
[----:B------:R-:W-:Y:S01]  /*3390*/  IABS R36, R7 ;  /* 0x0000000700247213 */ /* 0x000fe20000000000 */
[--C-:B------:R-:W-:Y:S01]  /*33a0*/  @!P4 IMAD.IADD R33, R33, 0x1, -R2.reuse ;  /* 0x000000012121c824 */ /* 0x100fe200078e0a02 */
[C---:B------:R-:W-:Y:S01]  /*33b0*/  ISETP.GT.U32.AND P4, PT, R2.reuse, R32, PT ;  /* 0x000000200200720c */ /* 0x040fe20003f84070 */
[----:B------:R-:W-:Y:S01]  /*33c0*/  @!P0 IMAD.MOV R31, RZ, RZ, -R31 ;  /* 0x000000ffff1f8224 */ /* 0x000fe200078e0a1f */
[----:B------:R-:W-:Y:S01]  /*33d0*/  ISETP.GT.U32.AND P0, PT, R2, R35, PT ;  /* 0x000000230200720c */ /* 0x000fe20003f04070 */
[----:B------:R-:W-:Y:S01]  /*33e0*/  @!P5 IMAD.MOV R29, RZ, RZ, -R29 ;  /* 0x000000ffff1dd224 */ /* 0x000fe200078e0a1d */
[----:B------:R-:W-:Y:S01]  /*33f0*/  ISETP.GE.AND P5, PT, R10, RZ, PT ;  /* 0x000000ff0a00720c */ /* 0x000fe20003fa6270 */
[----:B------:R-:W-:Y:S01]  /*3400*/  @!P6 IMAD.IADD R34, R34, 0x1, -R2 ;  /* 0x000000012222e824 */ /* 0x000fe200078e0a02 */
[----:B------:R-:W-:Y:S01]  /*3410*/  ISETP.GT.U32.AND P6, PT, R2, R33, PT ;  /* 0x000000210200720c */ /* 0x000fe20003fc4070 */
[----:B------:R-:W-:-:S02]  /*3420*/  VIADD R8, R0, 0x1da ;  /* 0x000001da00087836 */ /* 0x000fc40000000000 */
[----:B------:R-:W-:-:S03]  /*3430*/  IMAD.HI.U32 R3, R9, R36, RZ ;  /* 0x0000002409037227 */ /* 0x000fc600078e00ff */
[----:B------:R-:W-:Y:S01]  /*3440*/  IABS R37, R8 ;  /* 0x0000000800257213 */ /* 0x000fe20000000000 */
[----:B------:R-:W-:Y:S02]  /*3450*/  IMAD.MOV R3, RZ, RZ, -R3 ;  /* 0x000000ffff037224 */ /* 0x000fe400078e0a03 */
[----:B------:R-:W-:Y:S01]  /*3460*/  @!P4 IMAD.IADD R32, R32, 0x1, -R2 ;  /* 0x000000012020c824 */ /* 0x000fe200078e0a02 */
[----:B------:R-:W-:Y:S01]  /*3470*/  ISETP.GE.AND P4, PT, R6, RZ, PT ;  /* 0x000000ff0600720c */ /* 0x000fe20003f86270 */
[----:B------:R-:W-:Y:S02]  /*3480*/  IMAD R36, R2, R3, R36 ;  /* 0x0000000302247224 */ /* 0x000fe400078e0224 */
[----:B------:R-:W-:Y:S02]  /*3490*/  VIADD R6, R0, 0x1d8 ;  /* 0x000001d800067836 */ /* 0x000fe40000000000 */
[----:B------:R-:W-:Y:S01]  /*34a0*/  @!P0 IMAD.IADD R35, R35, 0x1, -R2 ;  /* 0x0000000123238824 */ /* 0x000fe200078e0a02 */
[----:B------:R-:W-:Y:S01]  /*34b0*/  ISETP.GE.AND P0, PT, R8, RZ, PT ;  /* 0x000000ff0800720c */ /* 0x000fe20003f06270 */
[----:B------:R-:W-:Y:S01]  /*34c0*/  IMAD.HI.U32 R3, R9, R37, RZ ;  /* 0x0000002509037227 */ /* 0x000fe200078e00ff */
[----:B------:R-:W-:-:S03]  /*34d0*/  IABS R39, R6 ;  /* 0x0000000600277213 */ /* 0x000fc60000000000 */
[----:B------:R-:W-:Y:S01]  /*34e0*/  @!P6 IMAD.IADD R33, R33, 0x1, -R2 ;  /* 0x000000012121e824 */ /* 0x000fe200078e0a02 */
[C---:B------:R-:W-:Y:S01]  /*34f0*/  ISETP.GT.U32.AND P6, PT, R2.reuse, R36, PT ;  /* 0x000000240200720c */ /* 0x040fe20003fc4070 */
[----:B------:R-:W-:Y:S01]  /*3500*/  @!P5 IMAD.MOV R32, RZ, RZ, -R32 ;  /* 0x000000ffff20d224 */ /* 0x000fe200078e0a20 */
[C---:B------:R-:W-:Y:S01]  /*3510*/  ISETP.GT.U32.AND P5, PT, R2.reuse, R35, PT ;  /* 0x000000230200720c */ /* 0x040fe20003fa4070 */
[----:B------:R-:W-:Y:S02]  /*3520*/  IMAD.MOV R3, RZ, RZ, -R3 ;  /* 0x000000ffff037224 */ /* 0x000fe400078e0a03 */
[----:B------:R-:W-:Y:S01]  /*3530*/  @!P1 IMAD.MOV R30, RZ, RZ, -R30 ;  /* 0x000000ffff1e9224 */ /* 0x000fe200078e0a1e */
[----:B------:R-:W-:Y:S01]  /*3540*/  ISETP.GT.U32.AND P1, PT, R2, R34, PT ;  /* 0x000000220200720c */ /* 0x000fe20003f24070 */
[----:B------:R-:W-:Y:S02]  /*3550*/  VIADD R10, R0, 0x1d9 ;  /* 0x000001d9000a7836 */ /* 0x000fe40000000000 */
[----:B------:R-:W-:-:S02]  /*3560*/  IMAD R37, R2, R3, R37 ;  /* 0x0000000302257224 */ /* 0x000fc400078e0225 */
[----:B------:R-:W-:Y:S01]  /*3570*/  IMAD.HI.U32 R3, R9, R39, RZ ;  /* 0x0000002709037227 */ /* 0x000fe200078e00ff */
[----:B------:R-:W-:-:S03]  /*3580*/  IABS R38, R10 ;  /* 0x0000000a00267213 */ /* 0x000fc60000000000 */
[----:B------:R-:W-:Y:S02]  /*3590*/  IMAD.MOV R3, RZ, RZ, -R3 ;  /* 0x000000ffff037224 */ /* 0x000fe400078e0a03 */
[----:B------:R-:W-:-:S04]  /*35a0*/  IMAD.HI.U32 R4, R9, R38, RZ ;  /* 0x0000002609047227 */ /* 0x000fc800078e00ff */
[--C-:B------:R-:W-:Y:S02]  /*35b0*/  @!P6 IMAD.IADD R36, R36, 0x1, -R2.reuse ;  /* 0x000000012424e824 */ /* 0x100fe400078e0a02 */
[--C-:B------:R-:W-:Y:S02]  /*35c0*/  @!P5 IMAD.IADD R35, R35, 0x1, -R2.reuse ;  /* 0x000000012323d824 */ /* 0x100fe400078e0a02 */
[C---:B------:R-:W-:Y:S01]  /*35d0*/  IMAD R39, R2.reuse, R3, R39 ;  /* 0x0000000302277224 */ /* 0x040fe200078e0227 */
[----:B------:R-:W-:Y:S01]  /*35e0*/  ISETP.GT.U32.AND P6, PT, R2, R36, PT ;  /* 0x000000240200720c */ /* 0x000fe20003fc4070 */
[----:B------:R-:W-:Y:S01]  /*35f0*/  @!P1 IMAD.IADD R34, R34, 0x1, -R2 ;  /* 0x0000000122229824 */ /* 0x000fe200078e0a02 */
[----:B------:R-:W-:Y:S01]  /*3600*/  ISETP.GE.AND P1, PT, R7, RZ, PT ;  /* 0x000000ff0700720c */ /* 0x000fe20003f26270 */
[----:B------:R-:W-:Y:S02]  /*3610*/  IMAD.MOV R7, RZ, RZ, -R4 ;  /* 0x000000ffff077224 */ /* 0x000fe400078e0a04 */
[----:B------:R-:W-:Y:S01]  /*3620*/  @!P4 IMAD.MOV R35, RZ, RZ, -R35 ;  /* 0x000000ffff23c224 */ /* 0x000fe200078e0a23 */
[C---:B------:R-:W-:Y:S01]  /*3630*/  ISETP.GT.U32.AND P4, PT, R2.reuse, R39, PT ;  /* 0x000000270200720c */ /* 0x040fe20003f84070 */
[----:B------:R-:W-:-:S02]  /*3640*/  IMAD R38, R2, R7, R38 ;  /* 0x0000000702267224 */ /* 0x000fc400078e0226 */
[----:B------:R-:W-:Y:S01]  /*3650*/  @!P2 IMAD.MOV R33, RZ, RZ, -R33 ;  /* 0x000000ffff21a224 */ /* 0x000fe200078e0a21 */
[----:B------:R-:W-:Y:S01]  /*3660*/  ISETP.GT.U32.AND P2, PT, R2, R37, PT ;  /* 0x000000250200720c */ /* 0x000fe20003f44070 */
[----:B------:R-:W-:Y:S01]  /*3670*/  VIADD R7, R0, 0x1d6 ;  /* 0x000001d600077836 */ /* 0x000fe20000000000 */
[----:B------:R-:W-:Y:S01]  /*3680*/  ISETP.GT.U32.AND P5, PT, R2, R38, PT ;  /* 0x000000260200720c */ /* 0x000fe20003fa4070 */
[----:B------:R-:W-:Y:S01]  /*3690*/  @!P6 IMAD.IADD R36, R36, 0x1, -R2 ;  /* 0x000000012424e824 */ /* 0x000fe200078e0a02 */
[----:B------:R-:W-:Y:S01]  /*36a0*/  ISETP.GE.AND P6, PT, R6, RZ, PT ;  /* 0x000000ff0600720c */ /* 0x000fe20003fc6270 */
[C---:B------:R-:W-:Y:S01]  /*36b0*/  VIADD R4, R0.reuse, 0x1d7 ;  /* 0x000001d700047836 */ /* 0x040fe20000000000 */
[----:B------:R-:W-:Y:S01]  /*36c0*/  IABS R41, R7 ;  /* 0x0000000700297213 */ /* 0x000fe20000000000 */
[----:B------:R-:W-:Y:S02]  /*36d0*/  @!P1 IMAD.MOV R36, RZ, RZ, -R36 ;  /* 0x000000ffff249224 */ /* 0x000fe400078e0a24 */
[--C-:B------:R-:W-:Y:S01]  /*36e0*/  @!P4 IMAD.IADD R39, R39, 0x1, -R2.reuse ;  /* 0x000000012727c824 */ /* 0x100fe200078e0a02 */
[----:B------:R-:W-:Y:S01]  /*36f0*/  IABS R40, R4 ;  /* 0x0000000400287213 */ /* 0x000fe20000000000 */
[----:B------:R-:W-:Y:S01]  /*3700*/  VIADD R8, R0, 0x1d5 ;  /* 0x000001d500087836 */ /* 0x000fe20000000000 */
[----:B------:R-:W-:Y:S01]  /*3710*/  ISETP.GE.AND P1, PT, R4, RZ, PT ;  /* 0x000000ff0400720c */ /* 0x000fe20003f26270 */
[----:B------:R-:W-:Y:S01]  /*3720*/  @!P2 IMAD.IADD R37, R37, 0x1, -R2 ;  /* 0x000000012525a824 */ /* 0x000fe200078e0a02 */
[----:B------:R-:W-:Y:S01]  /*3730*/  ISETP.GT.U32.AND P4, PT, R2, R39, PT ;  /* 0x000000270200720c */ /* 0x000fe20003f84070 */
[----:B------:R-:W-:Y:S01]  /*3740*/  IMAD.HI.U32 R4, R9, R41, RZ ;  /* 0x0000002909047227 */ /* 0x000fe200078e00ff */
[----:B------:R-:W-:-:S02]  /*3750*/  IABS R42, R8 ;  /* 0x00000008002a7213 */ /* 0x000fc40000000000 */
[----:B------:R-:W-:Y:S01]  /*3760*/  ISETP.GT.U32.AND P2, PT, R2, R37, PT ;  /* 0x000000250200720c */ /* 0x000fe20003f44070 */
[----:B------:R-:W-:Y:S02]  /*3770*/  @!P5 IMAD.IADD R38, R38, 0x1, -R2 ;  /* 0x000000012626d824 */ /* 0x000fe400078e0a02 */
[----:B------:R-:W-:Y:S02]  /*3780*/  IMAD.MOV R4, RZ, RZ, -R4 ;  /* 0x000000ffff047224 */ /* 0x000fe400078e0a04 */
[----:B------:R-:W-:Y:S01]  /*3790*/  IMAD.HI.U32 R3, R9, R40, RZ ;  /* 0x0000002809037227 */ /* 0x000fe200078e00ff */
[----:B------:R-:W-:-:S03]  /*37a0*/  ISETP.GT.U32.AND P5, PT, R2, R38, PT ;  /* 0x000000260200720c */ /* 0x000fc60003fa4070 */
[C---:B------:R-:W-:Y:S02]  /*37b0*/  IMAD R41, R2.reuse, R4, R41 ;  /* 0x0000000402297224 */ /* 0x040fe400078e0229 */
[----:B------:R-:W-:Y:S02]  /*37c0*/  IMAD.MOV R3, RZ, RZ, -R3 ;  /* 0x000000ffff037224 */ /* 0x000fe400078e0a03 */
[----:B------:R-:W-:Y:S01]  /*37d0*/  @!P4 IMAD.IADD R39, R39, 0x1, -R2 ;  /* 0x000000012727c824 */ /* 0x000fe200078e0a02 */
[----:B------:R-:W-:Y:S01]  /*37e0*/  ISETP.GT.U32.AND P4, PT, R2, R41, PT ;  /* 0x000000290200720c */ /* 0x000fe20003f84070 */
[----:B------:R-:W-:Y:S01]  /*37f0*/  @!P3 IMAD.MOV R34, RZ, RZ, -R34 ;  /* 0x000000ffff22b224 */ /* 0x000fe200078e0a22 */
[----:B------:R-:W-:Y:S01]  /*3800*/  ISETP.GE.AND P3, PT, R10, RZ, PT ;  /* 0x000000ff0a00720c */ /* 0x000fe20003f66270 */
[----:B------:R-:W-:Y:S01]  /*3810*/  @!P2 IMAD.IADD R37, R37, 0x1, -R2 ;  /* 0x000000012525a824 */ /* 0x000fe200078e0a02 */
[----:B------:R-:W-:Y:S01]  /*3820*/  ISETP.GE.AND P2, PT, R7, RZ, PT ;  /* 0x000000ff0700720c */ /* 0x000fe20003f46270 */
[----:B------:R-:W-:-:S02]  /*3830*/  IMAD R40, R2, R3, R40 ;  /* 0x0000000302287224 */ /* 0x000fc400078e0228 */
[----:B------:R-:W-:-:S04]  /*3840*/  IMAD.HI.U32 R6, R9, R42, RZ ;  /* 0x0000002a09067227 */ /* 0x000fc800078e00ff */
[----:B------:R-:W-:Y:S01]  /*3850*/  @!P5 IMAD.IADD R38, R38, 0x1, -R2 ;  /* 0x000000012626d824 */ /* 0x000fe200078e0a02 */
[----:B------:R-:W-:Y:S01]  /*3860*/  ISETP.GE.AND P5, PT, R8, RZ, PT ;  /* 0x000000ff0800720c */ /* 0x000fe20003fa6270 */
[----:B------:R-:W-:Y:S01]  /*3870*/  @!P0 IMAD.MOV R37, RZ, RZ, -R37 ;  /* 0x000000ffff258224 */ /* 0x000fe200078e0a25 */
[----:B------:R-:W-:Y:S01]  /*3880*/  ISETP.GT.U32.AND P0, PT, R2, R40, PT ;  /* 0x000000280200720c */ /* 0x000fe20003f04070 */
[----:B------:R-:W-:Y:S02]  /*3890*/  IMAD.MOV R7, RZ, RZ, -R6 ;  /* 0x000000ffff077224 */ /* 0x000fe400078e0a06 */
[C---:B------:R-:W-:Y:S02]  /*38a0*/  VIADD R3, R0.reuse, 0x1d4 ;  /* 0x000001d400037836 */ /* 0x040fe40000000000 */
[----:B------:R-:W-:Y:S02]  /*38b0*/  VIADD R8, R0, 0x1d3 ;  /* 0x000001d300087836 */ /* 0x000fe40000000000 */
[C---:B------:R-:W-:Y:S01]  /*38c0*/  IMAD R42, R2.reuse, R7, R42 ;  /* 0x00000007022a7224 */ /* 0x040fe200078e022a */
[----:B------:R-:W-:Y:S01]  /*38d0*/  IABS R43, R3 ;  /* 0x00000003002b7213 */ /* 0x000fe20000000000 */
[----:B------:R-:W-:Y:S01]  /*38e0*/  @!P4 IMAD.IADD R41, R41, 0x1, -R2 ;  /* 0x000000012929c824 */ /* 0x000fe200078e0a02 */
[----:B------:R-:W-:Y:S01]  /*38f0*/  IABS R44, R8 ;  /* 0x00000008002c7213 */ /* 0x000fe20000000000 */
[----:B------:R-:W-:Y:S01]  /*3900*/  @!P3 IMAD.MOV R38, RZ, RZ, -R38 ;  /* 0x000000ffff26b224 */ /* 0x000fe200078e0a26 */
[----:B------:R-:W-:Y:S01]  /*3910*/  ISETP.GE.AND P3, PT, R3, RZ, PT ;  /* 0x000000ff0300720c */ /* 0x000fe20003f66270 */
[----:B------:R-:W-:Y:S01]  /*3920*/  @!P6 IMAD.MOV R39, RZ, RZ, -R39 ;  /* 0x000000ffff27e224 */ /* 0x000fe200078e0a27 */
[C---:B------:R-:W-:Y:S01]  /*3930*/  ISETP.GT.U32.AND P4, PT, R2.reuse, R41, PT ;  /* 0x000000290200720c */ /* 0x040fe20003f84070 */
[----:B------:R-:W-:Y:S01]  /*3940*/  IMAD.HI.U32 R3, R9, R43, RZ ;  /* 0x0000002b09037227 */ /* 0x000fe200078e00ff */
[----:B------:R-:W-:-:S03]  /*3950*/  ISETP.GT.U32.AND P6, PT, R2, R42, PT ;  /* 0x0000002a0200720c */ /* 0x000fc60003fc4070 */
[----:B------:R-:W-:-:S04]  /*3960*/  IMAD.HI.U32 R4, R9, R44, RZ ;  /* 0x0000002c09047227 */ /* 0x000fc800078e00ff */
[----:B------:R-:W-:Y:S02]  /*3970*/  @!P0 IMAD.IADD R40, R40, 0x1, -R2 ;  /* 0x0000000128288824 */ /* 0x000fe400078e0a02 */
[----:B------:R-:W-:Y:S02]  /*3980*/  VIADD R10, R0, 0x1d2 ;  /* 0x000001d2000a7836 */ /* 0x000fe40000000000 */
[----:B------:R-:W-:Y:S01]  /*3990*/  IMAD.MOV R3, RZ, RZ, -R3 ;  /* 0x000000ffff037224 */ /* 0x000fe200078e0a03 */
[C---:B------:R-:W-:Y:S01]  /*39a0*/  ISETP.GT.U32.AND P0, PT, R2.reuse, R40, PT ;  /* 0x000000280200720c */ /* 0x040fe20003f04070 */
[----:B------:R-:W-:Y:S01]  /*39b0*/  IMAD.MOV R11, RZ, RZ, -R4 ;  /* 0x000000ffff0b7224 */ /* 0x000fe200078e0a04 */
[----:B------:R-:W-:Y:S01]  /*39c0*/  IABS R45, R10 ;  /* 0x0000000a002d7213 */ /* 0x000fe20000000000 */
[C---:B------:R-:W-:Y:S02]  /*39d0*/  IMAD R43, R2.reuse, R3, R43 ;  /* 0x00000003022b7224 */ /* 0x040fe400078e022b */
[----:B------:R-:W-:-:S02]  /*39e0*/  IMAD R44, R2, R11, R44 ;  /* 0x0000000b022c7224 */ /* 0x000fc400078e022c */
[--C-:B------:R-:W-:Y:S01]  /*39f0*/  @!P4 IMAD.IADD R41, R41, 0x1, -R2.reuse ;  /* 0x000000012929c824 */ /* 0x100fe200078e0a02 */
[----:B------:R-:W-:Y:S01]  /*3a00*/  ISETP.GT.U32.AND P4, PT, R2, R43, PT ;  /* 0x0000002b0200720c */ /* 0x000fe20003f84070 */
[----:B------:R-:W-:Y:S01]  /*3a10*/  @!P6 IMAD.IADD R42, R42, 0x1, -R2 ;  /* 0x000000012a2ae824 */ /* 0x000fe200078e0a02 */
[----:B------:R-:W-:Y:S01]  /*3a20*/  ISETP.GT.U32.AND P6, PT, R2, R44, PT ;  /* 0x0000002c0200720c */ /* 0x000fe20003fc4070 */
[----:B------:R-:W-:-:S04]  /*3a30*/  IMAD.HI.U32 R6, R9, R45, RZ ;  /* 0x0000002d09067227 */ /* 0x000fc800078e00ff */
[----:B------:R-:W-:Y:S02]  /*3a40*/  IMAD.MOV R6, RZ, RZ, -R6 ;  /* 0x000000ffff067224 */ /* 0x000fe400078e0a06 */
[--C-:B------:R-:W-:Y:S01]  /*3a50*/  @!P0 IMAD.IADD R40, R40, 0x1, -R2.reuse ;  /* 0x0000000128288824 */ /* 0x100fe200078e0a02 */
[----:B------:R-:W-:Y:S01]  /*3a60*/  ISETP.GE.AND P0, PT, R8, RZ, PT ;  /* 0x000000ff0800720c */ /* 0x000fe20003f06270 */
[----:B------:R-:W-:Y:S02]  /*3a70*/  IMAD R45, R2, R6, R45 ;  /* 0x00000006022d7224 */ /* 0x000fe400078e022d */
[C---:B------:R-:W-:Y:S02]  /*3a80*/  VIADD R6, R0.reuse, 0x1d0 ;  /* 0x000001d000067836 */ /* 0x040fe40000000000 */
[----:B------:R-:W-:Y:S02]  /*3a90*/  VIADD R8, R0, 0x1cf ;  /* 0x000001cf00087836 */ /* 0x000fe40000000000 */
[--C-:B------:R-:W-:Y:S01]  /*3aa0*/  @!P4 IMAD.IADD R43, R43, 0x1, -R2.reuse ;  /* 0x000000012b2bc824 */ /* 0x100fe200078e0a02 */
[----:B------:R-:W-:Y:S01]  /*3ab0*/  IABS R47, R6 ;  /* 0x00000006002f7213 */ /* 0x000fe20000000000 */
[----:B------:R-:W-:Y:S01]  /*3ac0*/  @!P6 IMAD.IADD R44, R44, 0x1, -R2 ;  /* 0x000000012c2ce824 */ /* 0x000fe200078e0a02 */
[----:B------:R-:W-:Y:S01]  /*3ad0*/  IABS R48, R8 ;  /* 0x0000000800307213 */ /* 0x000fe20000000000 */
[----:B------:R-:W-:Y:S01]  /*3ae0*/  IMAD.HI.U32 R7, R9, R46, RZ ;  /* 0x0000002e09077227 */ /* 0x000fe200078e00ff */
[----:B------:R-:W-:-:S02]  /*3af0*/  ISETP.GT.U32.AND P4, PT, R2, R42, PT ;  /* 0x0000002a0200720c */ /* 0x000fc40003f84070 */
[C---:B------:R-:W-:Y:S01]  /*3b00*/  ISETP.GT.U32.AND P6, PT, R2.reuse, R44, PT ;  /* 0x0000002c0200720c */ /* 0x040fe20003fc4070 */
[----:B------:R-:W-:Y:S01]  /*3b10*/  @!P1 IMAD.MOV R40, RZ, RZ, -R40 ;  /* 0x000000ffff289224 */ /* 0x000fe200078e0a28 */
[----:B------:R-:W-:Y:S01]  /*3b20*/  ISETP.GT.U32.AND P1, PT, R2, R43, PT ;  /* 0x0000002b0200720c */ /* 0x000fe20003f24070 */
[----:B------:R-:W-:Y:S02]  /*3b30*/  IMAD.MOV R7, RZ, RZ, -R7 ;  /* 0x000000ffff077224 */ /* 0x000fe400078e0a07 */
[----:B------:R-:W-:-:S04]  /*3b40*/  IMAD.HI.U32 R3, R9, R47, RZ ;  /* 0x0000002f09037227 */ /* 0x000fc800078e00ff */
[----:B------:R-:W-:-:S04]  /*3b50*/  IMAD.HI.U32 R4, R9, R48, RZ ;  /* 0x0000003009047227 */ /* 0x000fc800078e00ff */
[C---:B------:R-:W-:Y:S02]  /*3b60*/  IMAD R46, R2.reuse, R7, R46 ;  /* 0x00000007022e7224 */ /* 0x040fe400078e022e */
[----:B------:R-:W-:Y:S02]  /*3b70*/  IMAD.MOV R3, RZ, RZ, -R3 ;  /* 0x000000ffff037224 */ /* 0x000fe400078e0a03 */
[----:B------:R-:W-:Y:S02]  /*3b80*/  IMAD.MOV R7, RZ, RZ, -R4 ;  /* 0x000000ffff077224 */ /* 0x000fe400078e0a04 */
[----:B------:R-:W-:Y:S01]  /*3b90*/  @!P2 IMAD.MOV R41, RZ, RZ, -R41 ;  /* 0x000000ffff29a224 */ /* 0x000fe200078e0a29 */
[----:B------:R-:W-:Y:S01]  /*3ba0*/  ISETP.GT.U32.AND P2, PT, R2, R45, PT ;  /* 0x0000002d0200720c */ /* 0x000fe20003f44070 */
[----:B------:R-:W-:Y:S01]  /*3bb0*/  @!P4 IMAD.IADD R42, R42, 0x1, -R2 ;  /* 0x000000012a2ac824 */ /* 0x000fe200078e0a02 */
[C---:B------:R-:W-:Y:S01]  /*3bc0*/  ISETP.GT.U32.AND P4, PT, R2.reuse, R46, PT ;  /* 0x0000002e0200720c */ /* 0x040fe20003f84070 */
[----:B------:R-:W-:-:S02]  /*3bd0*/  IMAD R47, R2, R3, R47 ;  /* 0x00000003022f7224 */ /* 0x000fc400078e022f */
[C---:B------:R-:W-:Y:S02]  /*3be0*/  IMAD R48, R2.reuse, R7, R48 ;  /* 0x0000000702307224 */ /* 0x040fe400078e0230 */
[--C-:B------:R-:W-:Y:S01]  /*3bf0*/  @!P1 IMAD.IADD R43, R43, 0x1, -R2.reuse ;  /* 0x000000012b2b9824 */ /* 0x100fe200078e0a02 */
[----:B------:R-:W-:Y:S01]  /*3c00*/  ISETP.GT.U32.AND P1, PT, R2, R47, PT ;  /* 0x0000002f0200720c */ /* 0x000fe20003f24070 */
[--C-:B------:R-:W-:Y:S01]  /*3c10*/  @!P6 IMAD.IADD R44, R44, 0x1, -R2.reuse ;  /* 0x000000012c2ce824 */ /* 0x100fe200078e0a02 */
[----:B------:R-:W-:Y:S01]  /*3c20*/  ISETP.GT.U32.AND P6, PT, R2, R48, PT ;  /* 0x000000300200720c */ /* 0x000fe20003fc4070 */
[----:B------:R-:W-:Y:S02]  /*3c30*/  VIADD R11, R0, 0x1ce ;  /* 0x000001ce000b7836 */ /* 0x000fe40000000000 */
[--C-:B------:R-:W-:Y:S01]  /*3c40*/  @!P2 IMAD.IADD R45, R45, 0x1, -R2.reuse ;  /* 0x000000012d2da824 */ /* 0x100fe200078e0a02 */
[----:B------:R-:W-:Y:S01]  /*3c50*/  ISETP.GE.AND P2, PT, R10, RZ, PT ;  /* 0x000000ff0a00720c */ /* 0x000fe20003f46270 */
[----:B------:R-:W-:Y:S01]  /*3c60*/  @!P4 IMAD.IADD R46, R46, 0x1, -R2 ;  /* 0x000000012e2ec824 */ /* 0x000fe200078e0a02 */
[----:B------:R-:W-:Y:S01]  /*3c70*/  IABS R49, R11 ;  /* 0x0000000b00317213 */ /* 0x000fe20000000000 */
[----:B------:R-:W-:Y:S01]  /*3c80*/  IMAD.HI.U32 R4, R9, R50, RZ ;  /* 0x0000003209047227 */ /* 0x000fe200078e00ff */
[----:B------:R-:W-:-:S03]  /*3c90*/  ISETP.GE.AND P4, PT, R51, RZ, PT ;  /* 0x000000ff3300720c */ /* 0x000fc60003f86270 */
[--C-:B------:R-:W-:Y:S01]  /*3ca0*/  @!P1 IMAD.IADD R47, R47, 0x1, -R2.reuse ;  /* 0x000000012f2f9824 */ /* 0x100fe200078e0a02 */
[----:B------:R-:W-:Y:S01]  /*3cb0*/  ISETP.GT.U32.AND P1, PT, R2, R45, PT ;  /* 0x0000002d0200720c */ /* 0x000fe20003f24070 */
[----:B------:R-:W-:Y:S01]  /*3cc0*/  @!P6 IMAD.IADD R48, R48, 0x1, -R2 ;  /* 0x000000013030e824 */ /* 0x000fe200078e0a02 */
[C---:B------:R-:W-:Y:S01]  /*3cd0*/  ISETP.GT.U32.AND P6, PT, R2.reuse, R46, PT ;  /* 0x0000002e0200720c */ /* 0x040fe20003fc4070 */
[----:B------:R-:W-:Y:S01]  /*3ce0*/  @!P5 IMAD.MOV R42, RZ, RZ, -R42 ;  /* 0x000000ffff2ad224 */ /* 0x000fe200078e0a2a */
[----:B------:R-:W-:Y:S01]  /*3cf0*/  ISETP.GT.U32.AND P5, PT, R2, R47, PT ;  /* 0x0000002f0200720c */ /* 0x000fe20003fa4070 */
[----:B------:R-:W-:Y:S02]  /*3d00*/  IMAD.MOV R7, RZ, RZ, -R4 ;  /* 0x000000ffff077224 */ /* 0x000fe400078e0a04 */
[----:B------:R-:W-:Y:S02]  /*3d10*/  VIADD R10, R0, 0x1cc ;  /* 0x000001cc000a7836 */ /* 0x000fe40000000000 */
[----:B------:R-:W-:-:S03]  /*3d20*/  IMAD.HI.U32 R3, R9, R49, RZ ;  /* 0x0000003109037227 */ /* 0x000fc600078e00ff */
[----:B------:R-:W-:Y:S01]  /*3d30*/  IABS R51, R10 ;  /* 0x0000000a00337213 */ /* 0x000fe20000000000 */
[C---:B------:R-:W-:Y:S02]  /*3d40*/  IMAD R50, R2.reuse, R7, R50 ;  /* 0x0000000702327224 */ /* 0x040fe400078e0232 */
[----:B------:R-:W-:Y:S02]  /*3d50*/  IMAD.MOV R3, RZ, RZ, -R3 ;  /* 0x000000ffff037224 */ /* 0x000fe400078e0a03 */
[----:B------:R-:W-:Y:S01]  /*3d60*/  @!P3 IMAD.MOV R43, RZ, RZ, -R43 ;  /* 0x000000ffff2bb224 */ /* 0x000fe200078e0a2b */
[----:B------:R-:W-:Y:S01]  /*3d70*/  ISETP.GT.U32.AND P3, PT, R2, R48, PT ;  /* 0x000000300200720c */ /* 0x000fe20003f64070 */
[--C-:B------:R-:W-:Y:S01]  /*3d80*/  @!P1 IMAD.IADD R45, R45, 0x1, -R2.reuse ;  /* 0x000000012d2d9824 */ /* 0x100fe200078e0a02 */
[----:B------:R-:W-:Y:S01]  /*3d90*/  ISETP.GE.AND P1, PT, R6, RZ, PT ;  /* 0x000000ff0600720c */ /* 0x000fe20003f26270 */
[----:B------:R-:W-:Y:S01]  /*3da0*/  @!P6 IMAD.IADD R46, R46, 0x1, -R2 ;  /* 0x000000012e2ee824 */ /* 0x000fe200078e0a02 */
[C---:B------:R-:W-:Y:S01]  /*3db0*/  ISETP.GT.U32.AND P6, PT, R2.reuse, R50, PT ;  /* 0x000000320200720c */ /* 0x040fe20003fc4070 */
[----:B------:R-:W-:-:S02]  /*3dc0*/  IMAD R49, R2, R3, R49 ;  /* 0x0000000302317224 */ /* 0x000fc400078e0231 */
[----:B------:R-:W-:-:S04]  /*3dd0*/  IMAD.HI.U32 R3, R9, R51, RZ ;  /* 0x0000003309037227 */ /* 0x000fc800078e00ff */
[----:B------:R-:W-:Y:S01]  /*3de0*/  @!P5 IMAD.IADD R47, R47, 0x1, -R2 ;  /* 0x000000012f2fd824 */ /* 0x000fe200078e0a02 */
[----:B------:R-:W-:Y:S01]  /*3df0*/  ISETP.GE.AND P5, PT, R8, RZ, PT ;  /* 0x000000ff0800720c */ /* 0x000fe20003fa6270 */
[----:B------:R-:W-:Y:S01]  /*3e00*/  @!P0 IMAD.MOV R44, RZ, RZ, -R44 ;  /* 0x000000ffff2c8224 */ /* 0x000fe200078e0a2c */
[----:B------:R-:W-:Y:S01]  /*3e10*/  ISETP.GT.U32.AND P0, PT, R2, R49, PT ;  /* 0x000000310200720c */ /* 0x000fe20003f04070 */
[----:B------:R-:W-:-:S04]  /*3e20*/  IMAD.HI.U32 R4, R9, R52, RZ ;  /* 0x0000003409047227 */ /* 0x000fc800078e00ff */
[----:B------:R-:W-:Y:S02]  /*3e30*/  IMAD.MOV R3, RZ, RZ, -R3 ;  /* 0x000000ffff037224 */ /* 0x000fe400078e0a03 */
[----:B------:R-:W-:Y:S02]  /*3e40*/  IMAD.MOV R7, RZ, RZ, -R4 ;  /* 0x000000ffff077224 */ /* 0x000fe400078e0a04 */
[----:B------:R-:W-:Y:S02]  /*3e50*/  IMAD R51, R2, R3, R51 ;  /* 0x0000000302337224 */ /* 0x000fe400078e0233 */
[--C-:B------:R-:W-:Y:S01]  /*3e60*/  @!P3 IMAD.IADD R48, R48, 0x1, -R2.reuse ;  /* 0x000000013030b824 */ /* 0x100fe200078e0a02 */
[----:B------:R-:W-:Y:S01]  /*3e70*/  ISETP.GE.AND P3, PT, R11, RZ, PT ;  /* 0x000000ff0b00720c */ /* 0x000fe20003f66270 */
[----:B------:R-:W-:Y:S01]  /*3e80*/  @!P6 IMAD.IADD R50, R50, 0x1, -R2 ;  /* 0x000000013232e824 */ /* 0x000fe200078e0a02 */
[----:B------:R-:W-:Y:S01]  /*3e90*/  ISETP.GE.AND P6, PT, R10, RZ, PT ;  /* 0x000000ff0a00720c */ /* 0x000fe20003fc6270 */
[----:B------:R-:W-:-:S02]  /*3ea0*/  IMAD R52, R2, R7, R52 ;  /* 0x0000000702347224 */ /* 0x000fc400078e0234 */
[----:B------:R-:W-:Y:S01]  /*3eb0*/  @!P1 IMAD.MOV R47, RZ, RZ, -R47 ;  /* 0x000000ffff2f9224 */ /* 0x000fe200078e0a2f */
[C---:B------:R-:W-:Y:S01]  /*3ec0*/  ISETP.GT.U32.AND P1, PT, R2.reuse, R51, PT ;  /* 0x000000330200720c */ /* 0x040fe20003f24070 */
[----:B------:R-:W-:Y:S01]  /*3ed0*/  @!P4 IMAD.MOV R46, RZ, RZ, -R46 ;  /* 0x000000ffff2ec224 */ /* 0x000fe200078e0a2e */
[C---:B------:R-:W-:Y:S01]  /*3ee0*/  ISETP.GT.U32.AND P4, PT, R2.reuse, R50, PT ;  /* 0x000000320200720c */ /* 0x040fe20003f84070 */
[----:B------:R-:W-:Y:S01]  /*3ef0*/  @!P5 IMAD.MOV R48, RZ, RZ, -R48 ;  /* 0x000000ffff30d224 */ /* 0x000fe200078e0a30 */
[----:B------:R-:W-:Y:S01]  /*3f00*/  ISETP.GT.U32.AND P5, PT, R2, R52, PT ;  /* 0x000000340200720c */ /* 0x000fe20003fa4070 */
[----:B------:R-:W-:Y:S01]  /*3f10*/  @!P0 IMAD.IADD R49, R49, 0x1, -R2 ;  /* 0x0000000131318824 */ /* 0x000fe200078e0a02 */
[----:B------:R-:W-:Y:S01]  /*3f20*/  ISETP.GE.AND P0, PT, R53, RZ, PT ;  /* 0x000000ff3500720c */ /* 0x000fe20003f06270 */
[----:B------:R-:W-:Y:S02]  /*3f30*/  @!P2 IMAD.MOV R45, RZ, RZ, -R45 ;  /* 0x000000ffff2da224 */ /* 0x000fe400078e0a2d */
[----:B------:R-:W-:Y:S01]  /*3f40*/  VIADD R3, R0, 0x1ca ;  /* 0x000001ca00037836 */ /* 0x000fe20000000000 */
[----:B------:R-:W-:Y:S01]  /*3f50*/  ISETP.GT.U32.AND P2, PT, R2, R49, PT ;  /* 0x000000310200720c */ /* 0x000fe20003f44070 */
[----:B------:R-:W-:-:S02]  /*3f60*/  VIADD R4, R0, 0x1c9 ;  /* 0x000001c900047836 */ /* 0x000fc40000000000 */
[--C-:B------:R-:W-:Y:S01]  /*3f70*/  @!P1 IMAD.IADD R51, R51, 0x1, -R2.reuse ;  /* 0x0000000133339824 */ /* 0x100fe200078e0a02 */
[----:B------:R-:W-:Y:S01]  /*3f80*/  IABS R53, R3 ;  /* 0x0000000300357213 */ /* 0x000fe20000000000 */
[--C-:B------:R-:W-:Y:S01]  /*3f90*/  @!P4 IMAD.IADD R50, R50, 0x1, -R2.reuse ;  /* 0x000000013232c824 */ /* 0x100fe200078e0a02 */
[----:B------:R-:W-:Y:S01]  /*3fa0*/  ISETP.GE.AND P4, PT, R3, RZ, PT ;  /* 0x000000ff0300720c */ /* 0x000fe20003f86270 */
[----:B------:R-:W-:Y:S01]  /*3fb0*/  @!P5 IMAD.IADD R52, R52, 0x1, -R2 ;  /* 0x000000013434d824 */ /* 0x000fe200078e0a02 */
[----:B------:R-:W-:Y:S01]  /*3fc0*/  ISETP.GT.U32.AND P5, PT, R2, R51, PT ;  /* 0x000000330200720c */ /* 0x000fe20003fa4070 */
[----:B------:R-:W-:Y:S01]  /*3fd0*/  IMAD.HI.U32 R3, R9, R53, RZ ;  /* 0x0000003509037227 */ /* 0x000fe200078e00ff */
[----:B------:R-:W-:-:S03]  /*3fe0*/  ISETP.GE.AND P1, PT, R4, RZ, PT ;  /* 0x000000ff0400720c */ /* 0x000fc60003f26270 */
[----:B------:R-:W-:Y:S01]  /*3ff0*/  @!P2 IMAD.IADD R49, R49, 0x1, -R2 ;  /* 0x000000013131a824 */ /* 0x000fe200078e0a02 */
[----:B------:R-:W-:Y:S01]  /*4000*/  ISETP.GE.AND P2, PT, R54, RZ, PT ;  /* 0x000000ff3600720c */ /* 0x000fe20003f46270 */
[----:B------:R-:W-:Y:S01]  /*4010*/  IMAD.MOV R3, RZ, RZ, -R3 ;  /* 0x000000ffff037224 */ /* 0x000fe200078e0a03 */
[----:B------:R-:W-:Y:S01]  /*4020*/  IABS R54, R4 ;  /* 0x0000000400367213 */ /* 0x000fe20000000000 */
[----:B------:R-:W-:Y:S01]  /*4030*/  @!P3 IMAD.MOV R49, RZ, RZ, -R49 ;  /* 0x000000ffff31b224 */ /* 0x000fe200078e0a31 */
[C---:B------:R-:W-:Y:S01]  /*4040*/  ISETP.GT.U32.AND P3, PT, R2.reuse, R52, PT ;  /* 0x000000340200720c */ /* 0x040fe20003f64070 */
[----:B------:R-:W-:Y:S02]  /*4050*/  IMAD R53, R2, R3, R53 ;  /* 0x0000000302357224 */ /* 0x000fe400078e0235 */
[----:B------:R-:W-:-:S04]  /*4060*/  IMAD.HI.U32 R4, R9, R54, RZ ;  /* 0x0000003609047227 */ /* 0x000fc800078e00ff */
[----:B------:R-:W-:Y:S01]  /*4070*/  @!P5 IMAD.IADD R51, R51, 0x1, -R2 ;  /* 0x000000013333d824 */ /* 0x000fe200078e0a02 */
[----:B------:R-:W-:Y:S01]  /*4080*/  ISETP.GT.U32.AND P5, PT, R2, R53, PT ;  /* 0x000000350200720c */ /* 0x000fe20003fa4070 */
[----:B------:R-:W-:Y:S02]  /*4090*/  IMAD.MOV R7, RZ, RZ, -R4 ;  /* 0x000000ffff077224 */ /* 0x000fe400078e0a04 */
[----:B------:R-:W-:Y:S02]  /*40a0*/  VIADD R6, R0, 0x1c8 ;  /* 0x000001c800067836 */ /* 0x000fe40000000000 */
[----:B------:R-:W-:Y:S02]  /*40b0*/  IMAD R54, R2, R7, R54 ;  /* 0x0000000702367224 */ /* 0x000fe400078e0236 */
[----:B------:R-:W-:Y:S01]  /*40c0*/  VIADD R3, R0, 0x1c7 ;  /* 0x000001c700037836 */ /* 0x000fe20000000000 */
[----:B------:R-:W-:Y:S01]  /*40d0*/  IABS R55, R6 ;  /* 0x0000000600377213 */ /* 0x000fe20000000000 */
[----:B------:R-:W-:Y:S01]  /*40e0*/  @!P6 IMAD.MOV R51, RZ, RZ, -R51 ;  /* 0x000000ffff33e224 */ /* 0x000fe200078e0a33 */
[----:B------:R-:W-:Y:S01]  /*40f0*/  ISETP.GT.U32.AND P6, PT, R2, R54, PT ;  /* 0x000000360200720c */ /* 0x000fe20003fc4070 */
[--C-:B------:R-:W-:Y:S01]  /*4100*/  @!P3 IMAD.IADD R52, R52, 0x1, -R2.reuse ;  /* 0x000000013434b824 */ /* 0x100fe200078e0a02 */
[----:B------:R-:W-:Y:S01]  /*4110*/  ISETP.GE.AND P3, PT, R3, RZ, PT ;  /* 0x000000ff0300720c */ /* 0x000fe20003f66270 */
[----:B------:R-:W-:Y:S01]  /*4120*/  @!P5 IMAD.IADD R53, R53, 0x1, -R2 ;  /* 0x000000013535d824 */ /* 0x000fe200078e0a02 */
[----:B------:R-:W-:Y:S01]  /*4130*/  IABS R56, R3 ;  /* 0x0000000300387213 */ /* 0x000fe20000000000 */
[----:B------:R-:W-:-:S03]  /*4140*/  IMAD.HI.U32 R3, R9, R55, RZ ;  /* 0x0000003709037227 */ /* 0x000fc600078e00ff */
[----:B------:R-:W-:Y:S01]  /*4150*/  ISETP.GT.U32.AND P5, PT, R2, R53, PT ;  /* 0x000000350200720c */ /* 0x000fe20003fa4070 */
[----:B------:R-:W-:Y:S01]  /*4160*/  @!P0 IMAD.MOV R50, RZ, RZ, -R50 ;  /* 0x000000ffff328224 */ /* 0x000fe200078e0a32 */
[----:B------:R-:W-:Y:S01]  /*4170*/  ISETP.GE.AND P0, PT, R6, RZ, PT ;  /* 0x000000ff0600720c */ /* 0x000fe20003f06270 */
[----:B------:R-:W-:Y:S02]  /*4180*/  VIADD R4, R0, 0x1c6 ;  /* 0x000001c600047836 */ /* 0x000fe40000000000 */
[----:B------:R-:W-:Y:S02]  /*4190*/  IMAD.MOV R6, RZ, RZ, -R3 ;  /* 0x000000ffff067224 */ /* 0x000fe400078e0a03 */
[----:B------:R-:W-:Y:S01]  /*41a0*/  IMAD.HI.U32 R3, R9, R56, RZ ;  /* 0x0000003809037227 */ /* 0x000fe200078e00ff */
[----:B------:R-:W-:-:S03]  /*41b0*/  IABS R57, R4 ;  /* 0x0000000400397213 */ /* 0x000fc60000000000 */
[----:B------:R-:W-:Y:S02]  /*41c0*/  VIADD R8, R0, 0x1c5 ;  /* 0x000001c500087836 */ /* 0x000fe40000000000 */
[----:B------:R-:W-:Y:S02]  /*41d0*/  @!P6 IMAD.IADD R54, R54, 0x1, -R2 ;  /* 0x000000013636e824 */ /* 0x000fe400078e0a02 */
[----:B------:R-:W-:Y:S01]  /*41e0*/  IMAD.MOV R3, RZ, RZ, -R3 ;  /* 0x000000ffff037224 */ /* 0x000fe200078e0a03 */
[----:B------:R-:W-:Y:S01]  /*41f0*/  IABS R58, R8 ;  /* 0x00000008003a7213 */ /* 0x000fe20000000000 */
[C---:B------:R-:W-:Y:S01]  /*4200*/  IMAD R55, R2.reuse, R6, R55 ;  /* 0x0000000602377224 */ /* 0x040fe200078e0237 */
[C---:B------:R-:W-:Y:S01]  /*4210*/  ISETP.GT.U32.AND P6, PT, R2.reuse, R54, PT ;  /* 0x000000360200720c */ /* 0x040fe20003fc4070 */
[----:B------:R-:W-:Y:S02]  /*4220*/  IMAD R56, R2, R3, R56 ;  /* 0x0000000302387224 */ /* 0x000fe400078e0238 */
[----:B------:R-:W-:-:S04]  /*4230*/  IMAD.HI.U32 R3, R9, R57, RZ ;  /* 0x0000003909037227 */ /* 0x000fc800078e00ff */
[----:B------:R-:W-:Y:S01]  /*4240*/  @!P2 IMAD.MOV R52, RZ, RZ, -R52 ;  /* 0x000000ffff34a224 */ /* 0x000fe200078e0a34 */
[----:B------:R-:W-:Y:S01]  /*4250*/  ISETP.GE.AND P2, PT, R4, RZ, PT ;  /* 0x000000ff0400720c */ /* 0x000fe20003f46270 */
[----:B------:R-:W-:Y:S01]  /*4260*/  @!P5 IMAD.IADD R53, R53, 0x1, -R2 ;  /* 0x000000013535d824 */ /* 0x000fe200078e0a02 */
[----:B------:R-:W-:Y:S01]  /*4270*/  ISETP.GT.U32.AND P5, PT, R2, R55, PT ;  /* 0x000000370200720c */ /* 0x000fe20003fa4070 */
[----:B------:R-:W-:-:S04]  /*4280*/  IMAD.HI.U32 R4, R9, R58, RZ ;  /* 0x0000003a09047227 */ /* 0x000fc800078e00ff */
[----:B------:R-:W-:Y:S02]  /*4290*/  IMAD.MOV R3, RZ, RZ, -R3 ;  /* 0x000000ffff037224 */ /* 0x000fe400078e0a03 */
[----:B------:R-:W-:Y:S02]  /*42a0*/  IMAD.MOV R7, RZ, RZ, -R4 ;  /* 0x000000ffff077224 */ /* 0x000fe400078e0a04 */
[C---:B------:R-:W-:Y:S02]  /*42b0*/  IMAD R57, R2.reuse, R3, R57 ;  /* 0x0000000302397224 */ /* 0x040fe400078e0239 */
[----:B------:R-:W-:Y:S02]  /*42c0*/  IMAD R58, R2, R7, R58 ;  /* 0x00000007023a7224 */ /* 0x000fe400078e023a */
[----:B------:R-:W-:Y:S01]  /*42d0*/  @!P6 IMAD.IADD R54, R54, 0x1, -R2 ;  /* 0x000000013636e824 */ /* 0x000fe200078e0a02 */
[----:B------:R-:W-:Y:S01]  /*42e0*/  ISETP.GT.U32.AND P6, PT, R2, R57, PT ;  /* 0x000000390200720c */ /* 0x000fe20003fc4070 */
[----:B------:R-:W-:-:S02]  /*42f0*/  VIADD R6, R0, 0x1c4 ;  /* 0x000001c400067836 */ /* 0x000fc40000000000 */
[--C-:B------:R-:W-:Y:S01]  /*4300*/  @!P5 IMAD.IADD R55, R55, 0x1, -R2.reuse ;  /* 0x000000013737d824 */ /* 0x100fe200078e0a02 */
[----:B------:R-:W-:Y:S01]  /*4310*/  ISETP.GT.U32.AND P5, PT, R2, R58, PT ;  /* 0x0000003a0200720c */ /* 0x000fe20003fa4070 */
[----:B------:R-:W-:Y:S01]  /*4320*/  @!P4 IMAD.MOV R53, RZ, RZ, -R53 ;  /* 0x000000ffff35c224 */ /* 0x000fe200078e0a35 */
[----:B------:R-:W-:Y:S01]  /*4330*/  IABS R59, R6 ;  /* 0x00000006003b7213 */ /* 0x000fe20000000000 */
[----:B------:R-:W-:Y:S01]  /*4340*/  VIADD R10, R0, 0x1c3 ;  /* 0x000001c3000a7836 */ /* 0x000fe20000000000 */
[----:B------:R-:W-:Y:S01]  /*4350*/  ISETP.GT.U32.AND P4, PT, R2, R56, PT ;  /* 0x000000380200720c */ /* 0x000fe20003f84070 */
[----:B------:R-:W-:Y:S02]  /*4360*/  VIADD R11, R0, 0x1c2 ;  /* 0x000001c2000b7836 */ /* 0x000fe40000000000 */
[----:B------:R-:W-:Y:S01]  /*4370*/  IMAD.HI.U32 R3, R9, R59, RZ ;  /* 0x0000003b09037227 */ /* 0x000fe200078e00ff */
[----:B------:R-:W-:Y:S02]  /*4380*/  IABS R60, R10 ;  /* 0x0000000a003c7213 */ /* 0x000fe40000000000 */
[----:B------:R-:W-:Y:S01]  /*4390*/  IABS R61, R11 ;  /* 0x0000000b003d7213 */ /* 0x000fe20000000000 */
[----:B------:R-:W-:-:S02]  /*43a0*/  @!P6 IMAD.IADD R57, R57, 0x1, -R2 ;  /* 0x000000013939e824 */ /* 0x000fc400078e0a02 */
[----:B------:R-:W-:Y:S02]  /*43b0*/  IMAD.MOV R3, RZ, RZ, -R3 ;  /* 0x000000ffff037224 */ /* 0x000fe400078e0a03 */
[----:B------:R-:W-:Y:S01]  /*43c0*/  @!P5 IMAD.IADD R58, R58, 0x1, -R2 ;  /* 0x000000013a3ad824 */ /* 0x000fe200078e0a02 */
[C---:B------:R-:W-:Y:S01]  /*43d0*/  ISETP.GT.U32.AND P5, PT, R2.reuse, R57, PT ;  /* 0x000000390200720c */ /* 0x040fe20003fa4070 */
[----:B------:R-:W-:Y:S02]  /*43e0*/  IMAD R59, R2, R3, R59 ;  /* 0x00000003023b7224 */ /* 0x000fe400078e023b */
[----:B------:R-:W-:-:S04]  /*43f0*/  IMAD.HI.U32 R3, R9, R60, RZ ;  /* 0x0000003c09037227 */ /* 0x000fc800078e00ff */
[----:B------:R-:W-:Y:S01]  /*4400*/  @!P4 IMAD.IADD R56, R56, 0x1, -R2 ;  /* 0x000000013838c824 */ /* 0x000fe200078e0a02 */
[C---:B------:R-:W-:Y:S01]  /*4410*/  ISETP.GT.U32.AND P4, PT, R2.reuse, R55, PT ;  /* 0x000000370200720c */ /* 0x040fe20003f84070 */
[----:B------:R-:W-:Y:S02]  /*4420*/  IMAD.MOV R3, RZ, RZ, -R3 ;  /* 0x000000ffff037224 */ /* 0x000fe400078e0a03 */
[----:B------:R-:W-:Y:S01]  /*4430*/  @!P1 IMAD.MOV R54, RZ, RZ, -R54 ;  /* 0x000000ffff369224 */ /* 0x000fe200078e0a36 */
[C---:B------:R-:W-:Y:S01]  /*4440*/  ISETP.GT.U32.AND P6, PT, R2.reuse, R56, PT ;  /* 0x000000380200720c */ /* 0x040fe20003fc4070 */
[C---:B------:R-:W-:Y:S01]  /*4450*/  IMAD R60, R2.reuse, R3, R60 ;  /* 0x00000003023c7224 */ /* 0x040fe200078e023c */
[C---:B------:R-:W-:Y:S01]  /*4460*/  ISETP.GT.U32.AND P1, PT, R2.reuse, R58, PT ;  /* 0x0000003a0200720c */ /* 0x040fe20003f24070 */
[----:B------:R-:W-:Y:S02]  /*4470*/  @!P5 IMAD.IADD R57, R57, 0x1, -R2 ;  /* 0x000000013939d824 */ /* 0x000fe400078e0a02 */
[----:B------:R-:W-:Y:S01]  /*4480*/  IMAD.HI.U32 R3, R9, R61, RZ ;  /* 0x0000003d09037227 */ /* 0x000fe200078e00ff */
[----:B------:R-:W-:-:S03]  /*4490*/  ISETP.GT.U32.AND P5, PT, R2, R60, PT ;  /* 0x0000003c0200720c */ /* 0x000fc60003fa4070 */
[--C-:B------:R-:W-:Y:S01]  /*44a0*/  @!P4 IMAD.IADD R55, R55, 0x1, -R2.reuse ;  /* 0x000000013737c824 */ /* 0x100fe200078e0a02 */
[----:B------:R-:W-:Y:S01]  /*44b0*/  ISETP.GT.U32.AND P4, PT, R2, R59, PT ;  /* 0x0000003b0200720c */ /* 0x000fe20003f84070 */
[----:B------:R-:W-:Y:S02]  /*44c0*/  IMAD.MOV R3, RZ, RZ, -R3 ;  /* 0x000000ffff037224 */ /* 0x000fe400078e0a03 */
[--C-:B------:R-:W-:Y:S01]  /*44d0*/  @!P6 IMAD.IADD R56, R56, 0x1, -R2.reuse ;  /* 0x000000013838e824 */ /* 0x100fe200078e0a02 */
[----:B------:R-:W-:Y:S01]  /*44e0*/  ISETP.GE.AND P6, PT, R8, RZ, PT ;  /* 0x000000ff0800720c */ /* 0x000fe20003fc6270 */
[----:B------:R-:W-:Y:S02]  /*44f0*/  VIADD R8, R0, 0x1c0 ;  /* 0x000001c000087836 */ /* 0x000fe40000000000 */
[----:B------:R-:W-:Y:S02]  /*4500*/  IMAD R61, R2, R3, R61 ;  /* 0x00000003023d7224 */ /* 0x000fe400078e023d */
[----:B------:R-:W-:Y:S01]  /*4510*/  @!P5 IMAD.IADD R60, R60, 0x1, -R2 ;  /* 0x000000013c3cd824 */ /* 0x000fe200078e0a02 */
[----:B------:R-:W-:Y:S01]  /*4520*/  IABS R63, R8 ;  /* 0x00000008003f7213 */ /* 0x000fe20000000000 */
[----:B------:R-:W-:-:S02]  /*4530*/  @!P0 IMAD.MOV R55, RZ, RZ, -R55 ;  /* 0x000000ffff378224 */ /* 0x000fc400078e0a37 */
[----:B------:R-:W-:Y:S01]  /*4540*/  @!P4 IMAD.IADD R59, R59, 0x1, -R2 ;  /* 0x000000013b3bc824 */ /* 0x000fe200078e0a02 */
[----:B------:R-:W-:Y:S01]  /*4550*/  ISETP.GT.U32.AND P5, PT, R2, R60, PT ;  /* 0x0000003c0200720c */ /* 0x000fe20003fa4070 */
[C---:B------:R-:W-:Y:S01]  /*4560*/  IMAD.HI.U32 R3, R9.reuse, R63, RZ ;  /* 0x0000003f09037227 */ /* 0x040fe200078e00ff */
[----:B------:R-:W-:Y:S02]  /*4570*/  ISETP.GE.AND P4, PT, R10, RZ, PT ;  /* 0x000000ff0a00720c */ /* 0x000fe40003f86270 */
[----:B------:R-:W-:Y:S01]  /*4580*/  ISETP.GT.U32.AND P0, PT, R2, R59, PT ;  /* 0x0000003b0200720c */ /* 0x000fe20003f04070 */
[----:B------:R-:W-:Y:S02]  /*4590*/  IMAD.MOV R3, RZ, RZ, -R3 ;  /* 0x000000ffff037224 */ /* 0x000fe400078e0a03 */
[----:B------:R-:W-:-:S04]  /*45a0*/  IMAD.HI.U32 R4, R9, R62, RZ ;  /* 0x0000003e09047227 */ /* 0x000fc800078e00ff */
[----:B------:R-:W-:Y:S02]  /*45b0*/  IMAD R63, R2, R3, R63 ;  /* 0x00000003023f7224 */ /* 0x000fe400078e023f */
[----:B------:R-:W-:Y:S02]  /*45c0*/  @!P5 IMAD.IADD R60, R60, 0x1, -R2 ;  /* 0x000000013c3cd824 */ /* 0x000fe400078e0a02 */
[----:B------:R-:W-:Y:S01]  /*45d0*/  IMAD.MOV R7, RZ, RZ, -R4 ;  /* 0x000000ffff077224 */ /* 0x000fe200078e0a04 */
[----:B------:R-:W-:Y:S01]  /*45e0*/  ISETP.GT.U32.AND P5, PT, R2, R63, PT ;  /* 0x0000003f0200720c */ /* 0x000fe20003fa4070 */
[----:B------:R-:W-:Y:S02]  /*45f0*/  VIADD R4, R0, 0x1bf ;  /* 0x000001bf00047836 */ /* 0x000fe40000000000 */
[----:B------:R-:W-:Y:S01]  /*4600*/  @!P1 IMAD.IADD R58, R58, 0x1, -R2 ;  /* 0x000000013a3a9824 */ /* 0x000fe200078e0a02 */
[----:B------:R-:W-:Y:S01]  /*4610*/  ISETP.GE.AND P1, PT, R6, RZ, PT ;  /* 0x000000ff0600720c */ /* 0x000fe20003f26270 */
[----:B------:R-:W-:Y:S01]  /*4620*/  IMAD R62, R2, R7, R62 ;  /* 0x00000007023e7224 */ /* 0x000fe200078e023e */
[----:B------:R-:W-:Y:S01]  /*4630*/  IABS R64, R4 ;  /* 0x0000000400407213 */ /* 0x000fe20000000000 */
[----:B------:R-:W-:-:S02]  /*4640*/  VIADD R6, R0, 0x1be ;  /* 0x000001be00067836 */ /* 0x000fc40000000000 */
[----:B------:R-:W-:Y:S01]  /*4650*/  @!P0 IMAD.IADD R59, R59, 0x1, -R2 ;  /* 0x000000013b3b8824 */ /* 0x000fe200078e0a02 */
[----:B------:R-:W-:Y:S01]  /*4660*/  ISETP.GE.AND P0, PT, R65, RZ, PT ;  /* 0x000000ff4100720c */ /* 0x000fe20003f06270 */
[----:B------:R-:W-:Y:S01]  /*4670*/  @!P6 IMAD.MOV R58, RZ, RZ, -R58 ;  /* 0x000000ffff3ae224 */ /* 0x000fe200078e0a3a */
[----:B------:R-:W-:Y:S01]  /*4680*/  ISETP.GT.U32.AND P6, PT, R2, R62, PT ;  /* 0x0000003e0200720c */ /* 0x000fe20003fc4070 */
[----:B------:R-:W-:Y:S01]  /*4690*/  @!P5 IMAD.IADD R63, R63, 0x1, -R2 ;  /* 0x000000013f3fd824 */ /* 0x000fe200078e0a02 */
[----:B------:R-:W-:Y:S01]  /*46a0*/  IABS R65, R6 ;  /* 0x0000000600417213 */ /* 0x000fe20000000000 */
[----:B------:R-:W-:-:S03]  /*46b0*/  IMAD.HI.U32 R3, R9, R64, RZ ;  /* 0x0000004009037227 */ /* 0x000fc600078e00ff */
[C---:B------:R-:W-:Y:S01]  /*46c0*/  ISETP.GT.U32.AND P5, PT, R2.reuse, R63, PT ;  /* 0x0000003f0200720c */ /* 0x040fe20003fa4070 */
[----:B------:R-:W-:Y:S01]  /*46d0*/  @!P3 IMAD.MOV R56, RZ, RZ, -R56 ;  /* 0x000000ffff38b224 */ /* 0x000fe200078e0a38 */
[----:B------:R-:W-:Y:S01]  /*46e0*/  ISETP.GT.U32.AND P3, PT, R2, R61, PT ;  /* 0x0000003d0200720c */ /* 0x000fe20003f64070 */
[----:B------:R-:W-:Y:S02]  /*46f0*/  IMAD.MOV R7, RZ, RZ, -R3 ;  /* 0x000000ffff077224 */ /* 0x000fe400078e0a03 */
[----:B------:R-:W-:-:S04]  /*4700*/  IMAD.HI.U32 R3, R9, R65, RZ ;  /* 0x0000004109037227 */ /* 0x000fc800078e00ff */
[----:B------:R-:W-:Y:S02]  /*4710*/  IMAD.MOV R3, RZ, RZ, -R3 ;  /* 0x000000ffff037224 */ /* 0x000fe400078e0a03 */
[--C-:B------:R-:W-:Y:S02]  /*4720*/  @!P6 IMAD.IADD R62, R62, 0x1, -R2.reuse ;  /* 0x000000013e3ee824 */ /* 0x100fe400078e0a02 */
[----:B------:R-:W-:Y:S02]  /*4730*/  IMAD R65, R2, R3, R65 ;  /* 0x0000000302417224 */ /* 0x000fe400078e0241 */
[--C-:B------:R-:W-:Y:S01]  /*4740*/  @!P3 IMAD.IADD R61, R61, 0x1, -R2.reuse ;  /* 0x000000013d3db824 */ /* 0x100fe200078e0a02 */
[----:B------:R-:W-:Y:S01]  /*4750*/  ISETP.GE.AND P3, PT, R8, RZ, PT ;  /* 0x000000ff0800720c */ /* 0x000fe20003f66270 */
[----:B------:R-:W-:Y:S01]  /*4760*/  @!P1 IMAD.MOV R59, RZ, RZ, -R59 ;  /* 0x000000ffff3b9224 */ /* 0x000fe200078e0a3b */
[C---:B------:R-:W-:Y:S01]  /*4770*/  ISETP.GT.U32.AND P1, PT, R2.reuse, R62, PT ;  /* 0x0000003e0200720c */ /* 0x040fe20003f24070 */
[----:B------:R-:W-:Y:S01]  /*4780*/  @!P5 IMAD.IADD R63, R63, 0x1, -R2 ;  /* 0x000000013f3fd824 */ /* 0x000fe200078e0a02 */
[----:B------:R-:W-:Y:S01]  /*4790*/  ISETP.GT.U32.AND P5, PT, R2, R65, PT ;  /* 0x000000410200720c */ /* 0x000fe20003fa4070 */
[----:B------:R-:W-:Y:S01]  /*47a0*/  VIADD R8, R0, 0x1bd ;  /* 0x000001bd00087836 */ /* 0x000fe20000000000 */
[----:B------:R-:W-:Y:S01]  /*47b0*/  ISETP.GT.U32.AND P6, PT, R2, R61, PT ;  /* 0x0000003d0200720c */ /* 0x000fe20003fc4070 */
[----:B------:R-:W-:-:S02]  /*47c0*/  VIADD R10, R0, 0x1bc ;  /* 0x000001bc000a7836 */ /* 0x000fc40000000000 */
[----:B------:R-:W-:Y:S01]  /*47d0*/  IMAD R64, R2, R7, R64 ;  /* 0x0000000702407224 */ /* 0x000fe200078e0240 */
[----:B------:R-:W-:Y:S01]  /*47e0*/  IABS R66, R8 ;  /* 0x0000000800427213 */ /* 0x000fe20000000000 */
[----:B------:R-:W-:Y:S01]  /*47f0*/  @!P2 IMAD.MOV R57, RZ, RZ, -R57 ;  /* 0x000000ffff39a224 */ /* 0x000fe200078e0a39 */
[----:B------:R-:W-:Y:S01]  /*4800*/  ISETP.GE.AND P2, PT, R11, RZ, PT ;  /* 0x000000ff0b00720c */ /* 0x000fe20003f46270 */
[----:B------:R-:W-:Y:S01]  /*4810*/  VIADD R7, R0, 0x1bb ;  /* 0x000001bb00077836 */ /* 0x000fe20000000000 */
[----:B------:R-:W-:Y:S01]  /*4820*/  IABS R67, R10 ;  /* 0x0000000a00437213 */ /* 0x000fe20000000000 */
[----:B------:R-:W-:-:S03]  /*4830*/  IMAD.HI.U32 R3, R9, R66, RZ ;  /* 0x0000004209037227 */ /* 0x000fc600078e00ff */
[----:B------:R-:W-:Y:S01]  /*4840*/  IABS R68, R7 ;  /* 0x0000000700447213 */ /* 0x000fe20000000000 */
[--C-:B------:R-:W-:Y:S01]  /*4850*/  @!P1 IMAD.IADD R62, R62, 0x1, -R2.reuse ;  /* 0x000000013e3e9824 */ /* 0x100fe200078e0a02 */
[----:B------:R-:W-:Y:S01]  /*4860*/  ISETP.GE.AND P1, PT, R4, RZ, PT ;  /* 0x000000ff0400720c */ /* 0x000fe20003f26270 */
[----:B------:R-:W-:Y:S02]  /*4870*/  @!P5 IMAD.IADD R65, R65, 0x1, -R2 ;  /* 0x000000014141d824 */ /* 0x000fe400078e0a02 */
[----:B------:R-:W-:Y:S02]  /*4880*/  IMAD.MOV R3, RZ, RZ, -R3 ;  /* 0x000000ffff037224 */ /* 0x000fe400078e0a03 */
[----:B------:R-:W-:Y:S01]  /*4890*/  IMAD.HI.U32 R4, R9, R67, RZ ;  /* 0x0000004309047227 */ /* 0x000fe200078e00ff */
[----:B------:R-:W-:-:S03]  /*48a0*/  ISETP.GT.U32.AND P5, PT, R2, R65, PT ;  /* 0x000000410200720c */ /* 0x000fc60003fa4070 */
[----:B------:R-:W-:Y:S01]  /*48b0*/  @!P6 IMAD.IADD R61, R61, 0x1, -R2 ;  /* 0x000000013d3de824 */ /* 0x000fe200078e0a02 */
[C---:B------:R-:W-:Y:S01]  /*48c0*/  ISETP.GT.U32.AND P6, PT, R2.reuse, R64, PT ;  /* 0x000000400200720c */ /* 0x040fe20003fc4070 */
[----:B------:R-:W-:Y:S02]  /*48d0*/  IMAD R66, R2, R3, R66 ;  /* 0x0000000302427224 */ /* 0x000fe400078e0242 */
[----:B------:R-:W-:Y:S02]  /*48e0*/  IMAD.MOV R4, RZ, RZ, -R4 ;  /* 0x000000ffff047224 */ /* 0x000fe400078e0a04 */
[----:B------:R-:W-:-:S04]  /*48f0*/  IMAD.HI.U32 R3, R9, R68, RZ ;  /* 0x0000004409037227 */ /* 0x000fc800078e00ff */
[C---:B------:R-:W-:Y:S02]  /*4900*/  IMAD R67, R2.reuse, R4, R67 ;  /* 0x0000000402437224 */ /* 0x040fe400078e0243 */
[----:B------:R-:W-:Y:S02]  /*4910*/  IMAD.MOV R3, RZ, RZ, -R3 ;  /* 0x000000ffff037224 */ /* 0x000fe400078e0a03 */
[----:B------:R-:W-:Y:S01]  /*4920*/  @!P2 IMAD.MOV R61, RZ, RZ, -R61 ;  /* 0x000000ffff3da224 */ /* 0x000fe200078e0a3d */
[C---:B------:R-:W-:Y:S01]  /*4930*/  ISETP.GT.U32.AND P2, PT, R2.reuse, R66, PT ;  /* 0x000000420200720c */ /* 0x040fe20003f44070 */
[C---:B------:R-:W-:Y:S02]  /*4940*/  IMAD R68, R2.reuse, R3, R68 ;  /* 0x0000000302447224 */ /* 0x040fe400078e0244 */
[----:B------:R-:W-:Y:S01]  /*4950*/  @!P3 IMAD.MOV R63, RZ, RZ, -R63 ;  /* 0x000000ffff3fb224 */ /* 0x000fe200078e0a3f */
[----:B------:R-:W-:Y:S01]  /*4960*/  ISETP.GT.U32.AND P3, PT, R2, R67, PT ;  /* 0x000000430200720c */ /* 0x000fe20003f64070 */
[--C-:B------:R-:W-:Y:S01]  /*4970*/  @!P6 IMAD.IADD R64, R64, 0x1, -R2.reuse ;  /* 0x000000014040e824 */ /* 0x100fe200078e0a02 */
[----:B------:R-:W-:Y:S01]  /*4980*/  ISETP.GE.AND P6, PT, R6, RZ, PT ;  /* 0x000000ff0600720c */ /* 0x000fe20003fc6270 */
[----:B------:R-:W-:Y:S01]  /*4990*/  @!P5 IMAD.IADD R65, R65, 0x1, -R2 ;  /* 0x000000014141d824 */ /* 0x000fe200078e0a02 */
[----:B------:R-:W-:Y:S01]  /*49a0*/  ISETP.GT.U32.AND P5, PT, R2, R68, PT ;  /* 0x000000440200720c */ /* 0x000fe20003fa4070 */
[----:B------:R-:W-:-:S02]  /*49b0*/  VIADD R6, R0, 0x1ba ;  /* 0x000001ba00067836 */ /* 0x000fc40000000000 */
[----:B------:R-:W-:Y:S02]  /*49c0*/  VIADD R4, R0, 0x1b9 ;  /* 0x000001b900047836 */ /* 0x000fe40000000000 */
[----:B------:R-:W-:Y:S01]  /*49d0*/  @!P2 IMAD.IADD R66, R66, 0x1, -R2 ;  /* 0x000000014242a824 */ /* 0x000fe200078e0a02 */
[----:B------:R-:W-:Y:S01]  /*49e0*/  IABS R69, R6 ;  /* 0x0000000600457213 */ /* 0x000fe20000000000 */
[----:B------:R-:W-:Y:S01]  /*49f0*/  @!P4 IMAD.MOV R60, RZ, RZ, -R60 ;  /* 0x000000ffff3cc224 */ /* 0x000fe200078e0a3c */
[C---:B------:R-:W-:Y:S01]  /*4a00*/  ISETP.GT.U32.AND P4, PT, R2.reuse, R64, PT ;  /* 0x000000400200720c */ /* 0x040fe20003f84070 */
[--C-:B------:R-:W-:Y:S01]  /*4a10*/  @!P3 IMAD.IADD R67, R67, 0x1, -R2.reuse ;  /* 0x000000014343b824 */ /* 0x100fe200078e0a02 */
[----:B------:R-:W-:Y:S01]  /*4a20*/  ISETP.GT.U32.AND P3, PT, R2, R66, PT ;  /* 0x000000420200720c */ /* 0x000fe20003f64070 */
[----:B------:R-:W-:Y:S01]  /*4a30*/  IMAD.HI.U32 R3, R9, R69, RZ ;  /* 0x0000004509037227 */ /* 0x000fe200078e00ff */
[----:B------:R-:W-:Y:S02]  /*4a40*/  IABS R70, R4 ;  /* 0x0000000400467213 */ /* 0x000fe40000000000 */
[----:B------:R-:W-:Y:S01]  /*4a50*/  ISETP.GE.AND P2, PT, R7, RZ, PT ;  /* 0x000000ff0700720c */ /* 0x000fe20003f46270 */
[----:B------:R-:W-:-:S02]  /*4a60*/  @!P5 IMAD.IADD R68, R68, 0x1, -R2 ;  /* 0x000000014444d824 */ /* 0x000fc400078e0a02 */
[----:B------:R-:W-:Y:S02]  /*4a70*/  IMAD.MOV R3, RZ, RZ, -R3 ;  /* 0x000000ffff037224 */ /* 0x000fe400078e0a03 */
[----:B------:R-:W-:Y:S01]  /*4a80*/  @!P0 IMAD.MOV R62, RZ, RZ, -R62 ;  /* 0x000000ffff3e8224 */ /* 0x000fe200078e0a3e */
[C---:B------:R-:W-:Y:S01]  /*4a90*/  ISETP.GT.U32.AND P5, PT, R2.reuse, R68, PT ;  /* 0x000000440200720c */ /* 0x040fe20003fa4070 */
[----:B------:R-:W-:Y:S01]  /*4aa0*/  IMAD R69, R2, R3, R69 ;  /* 0x0000000302457224 */ /* 0x000fe200078e0245 */
[----:B------:R-:W-:Y:S01]  /*4ab0*/  ISETP.GE.AND P0, PT, R8, RZ, PT ;  /* 0x000000ff0800720c */ /* 0x000fe20003f06270 */
[----:B------:R-:W-:-:S04]  /*4ac0*/  IMAD.HI.U32 R3, R9, R70, RZ ;  /* 0x0000004609037227 */ /* 0x000fc800078e00ff */
[----:B------:R-:W-:Y:S02]  /*4ad0*/  IMAD.MOV R3, RZ, RZ, -R3 ;  /* 0x000000ffff037224 */ /* 0x000fe400078e0a03 */
[--C-:B------:R-:W-:Y:S01]  /*4ae0*/  @!P3 IMAD.IADD R66, R66, 0x1, -R2.reuse ;  /* 0x000000014242b824 */ /* 0x100fe200078e0a02 */
[----:B------:R-:W-:Y:S01]  /*4af0*/  ISETP.GT.U32.AND P3, PT, R2, R69, PT ;  /* 0x000000450200720c */ /* 0x000fe20003f64070 */
[----:B------:R-:W-:Y:S01]  /*4b00*/  @!P4 IMAD.IADD R64, R64, 0x1, -R2 ;  /* 0x000000014040c824 */ /* 0x000fe200078e0a02 */
[----:B------:R-:W-:Y:S01]  /*4b10*/  ISETP.GE.AND P4, PT, R10, RZ, PT ;  /* 0x000000ff0a00720c */ /* 0x000fe20003f86270 */
[----:B------:R-:W-:Y:S02]  /*4b20*/  VIADD R7, R0, 0x1b8 ;  /* 0x000001b800077836 */ /* 0x000fe40000000000 */
[C---:B------:R-:W-:Y:S02]  /*4b30*/  IMAD R70, R2.reuse, R3, R70 ;  /* 0x0000000302467224 */ /* 0x040fe400078e0246 */
[----:B------:R-:W-:Y:S01]  /*4b40*/  @!P1 IMAD.MOV R64, RZ, RZ, -R64 ;  /* 0x000000ffff409224 */ /* 0x000fe200078e0a40 */
[----:B------:R-:W-:Y:S01]  /*4b50*/  ISETP.GT.U32.AND P1, PT, R2, R67, PT ;  /* 0x000000430200720c */ /* 0x000fe20003f24070 */
[--C-:B------:R-:W-:Y:S01]  /*4b60*/  @!P5 IMAD.IADD R68, R68, 0x1, -R2.reuse ;  /* 0x000000014444d824 */ /* 0x100fe200078e0a02 */
[----:B------:R-:W-:Y:S01]  /*4b70*/  IABS R71, R7 ;  /* 0x0000000700477213 */ /* 0x000fe20000000000 */
[----:B------:R-:W-:Y:S01]  /*4b80*/  VIADD R8, R0, 0x1b6 ;  /* 0x000001b600087836 */ /* 0x000fe20000000000 */
[----:B------:R-:W-:Y:S01]  /*4b90*/  ISETP.GT.U32.AND P5, PT, R2, R70, PT ;  /* 0x000000460200720c */ /* 0x000fe20003fa4070 */
[----:B------:R-:W-:Y:S01]  /*4ba0*/  @!P3 IMAD.IADD R69, R69, 0x1, -R2 ;  /* 0x000000014545b824 */ /* 0x000fe200078e0a02 */
[----:B------:R-:W-:Y:S01]  /*4bb0*/  ISETP.GE.AND P3, PT, R7, RZ, PT ;  /* 0x000000ff0700720c */ /* 0x000fe20003f66270 */
[----:B------:R-:W-:Y:S01]  /*4bc0*/  IMAD.HI.U32 R3, R9, R71, RZ ;  /* 0x0000004709037227 */ /* 0x000fe200078e00ff */
[----:B------:R-:W-:-:S03]  /*4bd0*/  IABS R73, R8 ;  /* 0x0000000800497213 */ /* 0x000fc60000000000 */
[----:B------:R-:W-:Y:S01]  /*4be0*/  @!P6 IMAD.MOV R65, RZ, RZ, -R65 ;  /* 0x000000ffff41e224 */ /* 0x000fe200078e0a41 */
[----:B------:R-:W-:Y:S01]  /*4bf0*/  ISETP.GE.AND P6, PT, R6, RZ, PT ;  /* 0x000000ff0600720c */ /* 0x000fe20003fc6270 */
[----:B------:R-:W-:Y:S02]  /*4c00*/  VIADD R6, R0, 0x1b7 ;  /* 0x000001b700067836 */ /* 0x000fe40000000000 */
[----:B------:R-:W-:Y:S02]  /*4c10*/  IMAD.MOV R3, RZ, RZ, -R3 ;  /* 0x000000ffff037224 */ /* 0x000fe400078e0a03 */
[----:B------:R-:W-:Y:S01]  /*4c20*/  @!P0 IMAD.MOV R66, RZ, RZ, -R66 ;  /* 0x000000ffff428224 */ /* 0x000fe200078e0a42 */
[----:B------:R-:W-:Y:S01]  /*4c30*/  ISETP.GT.U32.AND P0, PT, R2, R69, PT ;  /* 0x000000450200720c */ /* 0x000fe20003f04070 */
[--C-:B------:R-:W-:Y:S01]  /*4c40*/  @!P1 IMAD.IADD R67, R67, 0x1, -R2.reuse ;  /* 0x0000000143439824 */ /* 0x100fe200078e0a02 */
[----:B------:R-:W-:Y:S01]  /*4c50*/  ISETP.GE.AND P1, PT, R4, RZ, PT ;  /* 0x000000ff0400720c */ /* 0x000fe20003f26270 */
[----:B------:R-:W-:Y:S01]  /*4c60*/  IMAD R71, R2, R3, R71 ;  /* 0x0000000302477224 */ /* 0x000fe200078e0247 */
[----:B------:R-:W-:Y:S01]  /*4c70*/  IABS R72, R6 ;  /* 0x0000000600487213 */ /* 0x000fe20000000000 */
[----:B------:R-:W-:-:S02]  /*4c80*/  @!P5 IMAD.IADD R70, R70, 0x1, -R2 ;  /* 0x000000014646d824 */ /* 0x000fc400078e0a02 */
[----:B------:R-:W-:-:S03]  /*4c90*/  IMAD.HI.U32 R4, R9, R73, RZ ;  /* 0x0000004909047227 */ /* 0x000fc600078e00ff */
[C---:B------:R-:W-:Y:S01]  /*4ca0*/  ISETP.GT.U32.AND P5, PT, R2.reuse, R70, PT ;  /* 0x000000460200720c */ /* 0x040fe20003fa4070 */
[----:B------:R-:W-:Y:S01]  /*4cb0*/  @!P4 IMAD.MOV R67, RZ, RZ, -R67 ;  /* 0x000000ffff43c224 */ /* 0x000fe200078e0a43 */
[----:B------:R-:W-:Y:S01]  /*4cc0*/  ISETP.GT.U32.AND P4, PT, R2, R71, PT ;  /* 0x000000470200720c */ /* 0x000fe20003f84070 */
[----:B------:R-:W-:-:S04]  /*4cd0*/  IMAD.HI.U32 R3, R9, R72, RZ ;  /* 0x0000004809037227 */ /* 0x000fc800078e00ff */
[----:B------:R-:W-:Y:S02]  /*4ce0*/  IMAD.MOV R4, RZ, RZ, -R4 ;  /* 0x000000ffff047224 */ /* 0x000fe400078e0a04 */
[----:B------:R-:W-:Y:S02]  /*4cf0*/  IMAD.MOV R3, RZ, RZ, -R3 ;  /* 0x000000ffff037224 */ /* 0x000fe400078e0a03 */
[----:B------:R-:W-:Y:S01]  /*4d00*/  @!P0 IMAD.IADD R69, R69, 0x1, -R2 ;  /* 0x0000000145458824 */ /* 0x000fe200078e0a02 */
[----:B------:R-:W-:Y:S01]  /*4d10*/  ISETP.GE.AND P0, PT, R8, RZ, PT ;  /* 0x000000ff0800720c */ /* 0x000fe20003f06270 */
[C---:B------:R-:W-:Y:S02]  /*4d20*/  IMAD R73, R2.reuse, R4, R73 ;  /* 0x0000000402497224 */ /* 0x040fe400078e0249 */
[C---:B------:R-:W-:Y:S02]  /*4d30*/  IMAD R72, R2.reuse, R3, R72 ;  /* 0x0000000302487224 */ /* 0x040fe400078e0248 */
[----:B------:R-:W-:Y:S01]  /*4d40*/  @!P6 IMAD.MOV R69, RZ, RZ, -R69 ;  /* 0x000000ffff45e224 */ /* 0x000fe200078e0a45 */
[----:B------:R-:W-:Y:S01]  /*4d50*/  ISETP.GT.U32.AND P6, PT, R2, R73, PT ;  /* 0x000000490200720c */ /* 0x000fe20003fc4070 */
[--C-:B------:R-:W-:Y:S01]  /*4d60*/  @!P5 IMAD.IADD R70, R70, 0x1, -R2.reuse ;  /* 0x000000014646d824 */ /* 0x100fe200078e0a02 */
[----:B------:R-:W-:Y:S01]  /*4d70*/  ISETP.GT.U32.AND P5, PT, R2, R72, PT ;  /* 0x000000480200720c */ /* 0x000fe20003fa4070 */
[----:B------:R-:W-:-:S02]  /*4d80*/  @!P4 IMAD.IADD R71, R71, 0x1, -R2 ;  /* 0x000000014747c824 */ /* 0x000fc400078e0a02 */
[----:B------:R-:W-:Y:S01]  /*4d90*/  @!P2 IMAD.MOV R68, RZ, RZ, -R68 ;  /* 0x000000ffff44a224 */ /* 0x000fe200078e0a44 */
[----:B------:R-:W-:Y:S01]  /*4da0*/  ISETP.GE.AND P2, PT, R6, RZ, PT ;  /* 0x000000ff0600720c */ /* 0x000fe20003f46270 */
[----:B------:R-:W-:Y:S01]  /*4db0*/  VIADD R6, R0, 0x1b5 ;  /* 0x000001b500067836 */ /* 0x000fe20000000000 */
[----:B------:R-:W-:Y:S01]  /*4dc0*/  ISETP.GT.U32.AND P4, PT, R2, R71, PT ;  /* 0x000000470200720c */ /* 0x000fe20003f84070 */
[C---:B------:R-:W-:Y:S02]  /*4dd0*/  VIADD R8, R0.reuse, 0x1b3 ;  /* 0x000001b300087836 */ /* 0x040fe40000000000 */
[----:B------:R-:W-:Y:S01]  /*4de0*/  VIADD R4, R0, 0x1b4 ;  /* 0x000001b400047836 */ /* 0x000fe20000000000 */
[----:B------:R-:W-:Y:S01]  /*4df0*/  IABS R74, R6 ;  /* 0x00000006004a7213 */ /* 0x000fe20000000000 */
[--C-:B------:R-:W-:Y:S01]  /*4e00*/  @!P6 IMAD.IADD R73, R73, 0x1, -R2.reuse ;  /* 0x000000014949e824 */ /* 0x100fe200078e0a02 */
[----:B------:R-:W-:Y:S01]  /*4e10*/  IABS R76, R8 ;  /* 0x00000008004c7213 */ /* 0x000fe20000000000 */
[----:B------:R-:W-:Y:S01]  /*4e20*/  @!P5 IMAD.IADD R72, R72, 0x1, -R2 ;  /* 0x000000014848d824 */ /* 0x000fe200078e0a02 */
[----:B------:R-:W-:Y:S01]  /*4e30*/  IABS R75, R4 ;  /* 0x00000004004b7213 */ /* 0x000fe20000000000 */
[----:B------:R-:W-:Y:S01]  /*4e40*/  IMAD.HI.U32 R3, R9, R74, RZ ;  /* 0x0000004a09037227 */ /* 0x000fe200078e00ff */
[----:B------:R-:W-:-:S02]  /*4e50*/  ISETP.GT.U32.AND P6, PT, R2, R73, PT ;  /* 0x000000490200720c */ /* 0x000fc40003fc4070 */
[----:B------:R-:W-:Y:S01]  /*4e60*/  ISETP.GT.U32.AND P5, PT, R2, R72, PT ;  /* 0x000000480200720c */ /* 0x000fe20003fa4070 */
[----:B------:R-:W-:Y:S01]  /*4e70*/  @!P4 IMAD.IADD R71, R71, 0x1, -R2 ;  /* 0x000000014747c824 */ /* 0x000fe200078e0a02 */
[----:B------:R-:W-:Y:S01]  /*4e80*/  ISETP.GE.AND P4, PT, R4, RZ, PT ;  /* 0x000000ff0400720c */ /* 0x000fe20003f86270 */
[----:B------:R-:W-:Y:S02]  /*4e90*/  IMAD.MOV R7, RZ, RZ, -R3 ;  /* 0x000000ffff077224 */ /* 0x000fe400078e0a03 */
[----:B------:R-:W-:-:S04]  /*4ea0*/  IMAD.HI.U32 R4, R9, R76, RZ ;  /* 0x0000004c09047227 */ /* 0x000fc800078e00ff */
[C---:B------:R-:W-:Y:S02]  /*4eb0*/  IMAD R74, R2.reuse, R7, R74 ;  /* 0x00000007024a7224 */ /* 0x040fe400078e024a */
[----:B------:R-:W-:Y:S02]  /*4ec0*/  IMAD.MOV R7, RZ, RZ, -R4 ;  /* 0x000000ffff077224 */ /* 0x000fe400078e0a04 */
[----:B------:R-:W-:Y:S02]  /*4ed0*/  @!P6 IMAD.IADD R73, R73, 0x1, -R2 ;  /* 0x000000014949e824 */ /* 0x000fe400078e0a02 */
[----:B------:R-:W-:Y:S02]  /*4ee0*/  IMAD R76, R2, R7, R76 ;  /* 0x00000007024c7224 */ /* 0x000fe400078e024c */
[----:B------:R-:W-:-:S04]  /*4ef0*/  IMAD.HI.U32 R3, R9, R75, RZ ;  /* 0x0000004b09037227 */ /* 0x000fc800078e00ff */
[----:B------:R-:W-:Y:S01]  /*4f00*/  @!P5 IMAD.IADD R72, R72, 0x1, -R2 ;  /* 0x000000014848d824 */ /* 0x000fe200078e0a02 */
[C---:B------:R-:W-:Y:S01]  /*4f10*/  ISETP.GT.U32.AND P5, PT, R2.reuse, R74, PT ;  /* 0x0000004a0200720c */ /* 0x040fe20003fa4070 */
[----:B------:R-:W-:Y:S01]  /*4f20*/  @!P0 IMAD.MOV R73, RZ, RZ, -R73 ;  /* 0x000000ffff498224 */ /* 0x000fe200078e0a49 */
[----:B------:R-:W-:Y:S01]  /*4f30*/  ISETP.GT.U32.AND P0, PT, R2, R76, PT ;  /* 0x0000004c0200720c */ /* 0x000fe20003f04070 */
[----:B------:R-:W-:Y:S02]  /*4f40*/  IMAD.MOV R3, RZ, RZ, -R3 ;  /* 0x000000ffff037224 */ /* 0x000fe400078e0a03 */
[----:B------:R-:W-:Y:S01]  /*4f50*/  @!P3 IMAD.MOV R71, RZ, RZ, -R71 ;  /* 0x000000ffff47b224 */ /* 0x000fe200078e0a47 */
[----:B------:R-:W-:Y:S01]  /*4f60*/  ISETP.GE.AND P3, PT, R8, RZ, PT ;  /* 0x000000ff0800720c */ /* 0x000fe20003f66270 */
[----:B------:R-:W-:Y:S02]  /*4f70*/  IMAD R75, R2, R3, R75 ;  /* 0x00000003024b7224 */ /* 0x000fe400078e024b */
[----:B------:R-:W-:-:S02]  /*4f80*/  VIADD R8, R0, 0x1b1 ;  /* 0x000001b100087836 */ /* 0x000fc40000000000 */
[----:B------:R-:W-:Y:S01]  /*4f90*/  @!P2 IMAD.MOV R72, RZ, RZ, -R72 ;  /* 0x000000ffff48a224 */ /* 0x000fe200078e0a48 */
[----:B------:R-:W-:Y:S01]  /*4fa0*/  ISETP.GT.U32.AND P2, PT, R2, R75, PT ;  /* 0x0000004b0200720c */ /* 0x000fe20003f44070 */
[----:B------:R-:W-:Y:S01]  /*4fb0*/  VIADD R11, R0, 0x1af ;  /* 0x000001af000b7836 */ /* 0x000fe20000000000 */
[----:B------:R-:W-:Y:S01]  /*4fc0*/  IABS R78, R8 ;  /* 0x00000008004e7213 */ /* 0x000fe20000000000 */
[--C-:B------:R-:W-:Y:S02]  /*4fd0*/  @!P5 IMAD.IADD R74, R74, 0x1, -R2.reuse ;  /* 0x000000014a4ad824 */ /* 0x100fe400078e0a02 */
[----:B------:R-:W-:Y:S01]  /*4fe0*/  @!P0 IMAD.IADD R76, R76, 0x1, -R2 ;  /* 0x000000014c4c8824 */ /* 0x000fe200078e0a02 */
[----:B------:R-:W-:Y:S01]  /*4ff0*/  IABS R80, R11 ;  /* 0x0000000b00507213 */ /* 0x000fe20000000000 */
[----:B------:R-:W-:Y:S01]  /*5000*/  VIADD R3, R0, 0x1b2 ;  /* 0x000001b200037836 */ /* 0x000fe20000000000 */
[C---:B------:R-:W-:Y:S01]  /*5010*/  ISETP.GT.U32.AND P5, PT, R2.reuse, R74, PT ;  /* 0x0000004a0200720c */ /* 0x040fe20003fa4070 */
[----:B------:R-:W-:Y:S01]  /*5020*/  IMAD.HI.U32 R4, R9, R78, RZ ;  /* 0x0000004e09047227 */ /* 0x000fe200078e00ff */
[----:B------:R-:W-:-:S02]  /*5030*/  ISETP.GT.U32.AND P0, PT, R2, R76, PT ;  /* 0x0000004c0200720c */ /* 0x000fc40003f04070 */
[----:B------:R-:W-:Y:S01]  /*5040*/  IABS R77, R3 ;  /* 0x00000003004d7213 */ /* 0x000fe20000000000 */
[----:B------:R-:W-:Y:S01]  /*5050*/  @!P1 IMAD.MOV R70, RZ, RZ, -R70 ;  /* 0x000000ffff469224 */ /* 0x000fe200078e0a46 */
[----:B------:R-:W-:Y:S01]  /*5060*/  ISETP.GE.AND P1, PT, R6, RZ, PT ;  /* 0x000000ff0600720c */ /* 0x000fe20003f26270 */
[----:B------:R-:W-:Y:S01]  /*5070*/  IMAD.MOV R7, RZ, RZ, -R4 ;  /* 0x000000ffff077224 */ /* 0x000fe200078e0a04 */
[----:B------:R-:W-:Y:S01]  /*5080*/  ISETP.GE.AND P6, PT, R3, RZ, PT ;  /* 0x000000ff0300720c */ /* 0x000fe20003fc6270 */
[----:B------:R-:W-:-:S04]  /*5090*/  IMAD.HI.U32 R4, R9, R80, RZ ;  /* 0x0000005009047227 */ /* 0x000fc800078e00ff */
[----:B------:R-:W-:Y:S02]  /*50a0*/  @!P2 IMAD.IADD R75, R75, 0x1, -R2 ;  /* 0x000000014b4ba824 */ /* 0x000fe400078e0a02 */
[----:B------:R-:W-:Y:S02]  /*50b0*/  IMAD R78, R2, R7, R78 ;  /* 0x00000007024e7224 */ /* 0x000fe400078e024e */
[----:B------:R-:W-:Y:S01]  /*50c0*/  VIADD R10, R0, 0x1b0 ;  /* 0x000001b0000a7836 */ /* 0x000fe20000000000 */
[----:B------:R-:W-:Y:S01]  /*50d0*/  ISETP.GT.U32.AND P2, PT, R2, R75, PT ;  /* 0x0000004b0200720c */ /* 0x000fe20003f44070 */
[----:B------:R-:W-:-:S03]  /*50e0*/  IMAD.HI.U32 R3, R9, R77, RZ ;  /* 0x0000004d09037227 */ /* 0x000fc600078e00ff */
[----:B------:R-:W-:Y:S01]  /*50f0*/  IABS R79, R10 ;  /* 0x0000000a004f7213 */ /* 0x000fe20000000000 */
[----:B------:R-:W-:Y:S02]  /*5100*/  IMAD.MOV R7, RZ, RZ, -R4 ;  /* 0x000000ffff077224 */ /* 0x000fe400078e0a04 */
[----:B------:R-:W-:Y:S02]  /*5110*/  IMAD.MOV R6, RZ, RZ, -R3 ;  /* 0x000000ffff067224 */ /* 0x000fe400078e0a03 */
[----:B------:R-:W-:Y:S01]  /*5120*/  @!P5 IMAD.IADD R74, R74, 0x1, -R2 ;  /* 0x000000014a4ad824 */ /* 0x000fe200078e0a02 */
[----:B------:R-:W-:Y:S01]  /*5130*/  ISETP.GE.AND P5, PT, R8, RZ, PT ;  /* 0x000000ff0800720c */ /* 0x000fe20003fa6270 */
[----:B------:R-:W-:Y:S02]  /*5140*/  IMAD R80, R2, R7, R80 ;  /* 0x0000000702507224 */ /* 0x000fe400078e0250 */
[----:B------:R-:W-:Y:S02]  /*5150*/  @!P0 IMAD.IADD R76, R76, 0x1, -R2 ;  /* 0x000000014c4c8824 */ /* 0x000fe400078e0a02 */
[----:B------:R-:W-:-:S02]  /*5160*/  IMAD R77, R2, R6, R77 ;  /* 0x00000006024d7224 */ /* 0x000fc400078e024d */
[----:B------:R-:W-:Y:S01]  /*5170*/  @!P1 IMAD.MOV R74, RZ, RZ, -R74 ;  /* 0x000000ffff4a9224 */ /* 0x000fe200078e0a4a */
[C---:B------:R-:W-:Y:S01]  /*5180*/  ISETP.GT.U32.AND P1, PT, R2.reuse, R78, PT ;  /* 0x0000004e0200720c */ /* 0x040fe20003f24070 */
[----:B------:R-:W-:Y:S01]  /*5190*/  @!P3 IMAD.MOV R76, RZ, RZ, -R76 ;  /* 0x000000ffff4cb224 */ /* 0x000fe200078e0a4c */
[----:B------:R-:W-:Y:S01]  /*51a0*/  ISETP.GT.U32.AND P3, PT, R2, R80, PT ;  /* 0x000000500200720c */ /* 0x000fe20003f64070 */
[----:B------:R-:W-:Y:S02]  /*51b0*/  VIADD R6, R0, 0x1ae ;  /* 0x000001ae00067836 */ /* 0x000fe40000000000 */
[----:B------:R-:W-:-:S03]  /*51c0*/  IMAD.HI.U32 R3, R9, R79, RZ ;  /* 0x0000004f09037227 */ /* 0x000fc600078e00ff */
[----:B------:R-:W-:Y:S01]  /*51d0*/  IABS R81, R6 ;  /* 0x0000000600517213 */ /* 0x000fe20000000000 */
[----:B------:R-:W-:Y:S02]  /*51e0*/  IMAD.MOV R3, RZ, RZ, -R3 ;  /* 0x000000ffff037224 */ /* 0x000fe400078e0a03 */
[----:B------:R-:W-:Y:S01]  /*51f0*/  @!P2 IMAD.IADD R75, R75, 0x1, -R2 ;  /* 0x000000014b4ba824 */ /* 0x000fe200078e0a02 */
[C---:B------:R-:W-:Y:S01]  /*5200*/  ISETP.GT.U32.AND P2, PT, R2.reuse, R77, PT ;  /* 0x0000004d0200720c */ /* 0x040fe20003f44070 */
[----:B------:R-:W-:Y:S02]  /*5210*/  IMAD R79, R2, R3, R79 ;  /* 0x00000003024f7224 */ /* 0x000fe400078e024f */
[----:B------:R-:W-:Y:S02]  /*5220*/  VIADD R7, R0, 0x1ad ;  /* 0x000001ad00077836 */ /* 0x000fe40000000000 */
[----:B------:R-:W-:Y:S01]  /*5230*/  IMAD.HI.U32 R3, R9, R81, RZ ;  /* 0x0000005109037227 */ /* 0x000fe200078e00ff */
[----:B------:R-:W-:-:S02]  /*5240*/  ISETP.GT.U32.AND P0, PT, R2, R79, PT ;  /* 0x0000004f0200720c */ /* 0x000fc40003f04070 */
[----:B------:R-:W-:Y:S01]  /*5250*/  IABS R82, R7 ;  /* 0x0000000700527213 */ /* 0x000fe20000000000 */
[--C-:B------:R-:W-:Y:S02]  /*5260*/  @!P1 IMAD.IADD R78, R78, 0x1, -R2.reuse ;  /* 0x000000014e4e9824 */ /* 0x100fe400078e0a02 */
[--C-:B------:R-:W-:Y:S02]  /*5270*/  @!P3 IMAD.IADD R80, R80, 0x1, -R2.reuse ;  /* 0x000000015050b824 */ /* 0x100fe400078e0a02 */
[----:B------:R-:W-:Y:S01]  /*5280*/  IMAD.MOV R3, RZ, RZ, -R3 ;  /* 0x000000ffff037224 */ /* 0x000fe200078e0a03 */
[C---:B------:R-:W-:Y:S01]  /*5290*/  ISETP.GT.U32.AND P1, PT, R2.reuse, R78, PT ;  /* 0x0000004e0200720c */ /* 0x040fe20003f24070 */
[----:B------:R-:W-:Y:S01]  /*52a0*/  @!P2 IMAD.IADD R77, R77, 0x1, -R2 ;  /* 0x000000014d4da824 */ /* 0x000fe200078e0a02 */
[C---:B------:R-:W-:Y:S01]  /*52b0*/  ISETP.GT.U32.AND P3, PT, R2.reuse, R80, PT ;  /* 0x000000500200720c */ /* 0x040fe20003f64070 */
[C---:B------:R-:W-:Y:S02]  /*52c0*/  IMAD R81, R2.reuse, R3, R81 ;  /* 0x0000000302517224 */ /* 0x040fe400078e0251 */
[----:B------:R-:W-:Y:S01]  /*52d0*/  IMAD.HI.U32 R3, R9, R82, RZ ;  /* 0x0000005209037227 */ /* 0x000fe200078e00ff */
[----:B------:R-:W-:-:S03]  /*52e0*/  ISETP.GT.U32.AND P2, PT, R2, R77, PT ;  /* 0x0000004d0200720c */ /* 0x000fc60003f44070 */
[----:B------:R-:W-:Y:S02]  /*52f0*/  IMAD.MOV R3, RZ, RZ, -R3 ;  /* 0x000000ffff037224 */ /* 0x000fe400078e0a03 */
[----:B------:R-:W-:Y:S02]  /*5300*/  VIADD R8, R0, 0x1ac ;  /* 0x000001ac00087836 */ /* 0x000fe40000000000 */
[----:B------:R-:W-:Y:S02]  /*5310*/  @!P0 IMAD.IADD R79, R79, 0x1, -R2 ;  /* 0x000000014f4f8824 */ /* 0x000fe400078e0a02 */
[----:B------:R-:W-:Y:S01]  /*5320*/  IMAD R82, R2, R3, R82 ;  /* 0x0000000302527224 */ /* 0x000fe200078e0252 */
[----:B------:R-:W-:Y:S01]  /*5330*/  IABS R83, R8 ;  /* 0x0000000800537213 */ /* 0x000fe20000000000 */
[--C-:B------:R-:W-:Y:S01]  /*5340*/  @!P1 IMAD.IADD R78, R78, 0x1, -R2.reuse ;  /* 0x000000014e4e9824 */ /* 0x100fe200078e0a02 */
[----:B------:R-:W-:Y:S01]  /*5350*/  ISETP.GT.U32.AND P0, PT, R2, R79, PT ;  /* 0x0000004f0200720c */ /* 0x000fe20003f04070 */
[----:B------:R-:W-:Y:S01]  /*5360*/  @!P3 IMAD.IADD R80, R80, 0x1, -R2 ;  /* 0x000000015050b824 */ /* 0x000fe200078e0a02 */
[C---:B------:R-:W-:Y:S01]  /*5370*/  ISETP.GT.U32.AND P1, PT, R2.reuse, R81, PT ;  /* 0x000000510200720c */ /* 0x040fe20003f24070 */
[----:B------:R-:W-:Y:S01]  /*5380*/  @!P4 IMAD.MOV R75, RZ, RZ, -R75 ;  /* 0x000000ffff4bc224 */ /* 0x000fe200078e0a4b */
[----:B------:R-:W-:Y:S01]  /*5390*/  ISETP.GT.U32.AND P3, PT, R2, R82, PT ;  /* 0x000000520200720c */ /* 0x000fe20003f64070 */
[----:B------:R-:W-:Y:S01]  /*53a0*/  IMAD.HI.U32 R4, R9, R83, RZ ;  /* 0x0000005309047227 */ /* 0x000fe200078e00ff */
[----:B------:R-:W-:-:S03]  /*53b0*/  ISETP.GE.AND P4, PT, R10, RZ, PT ;  /* 0x000000ff0a00720c */ /* 0x000fc60003f86270 */
[----:B------:R-:W-:Y:S01]  /*53c0*/  @!P2 IMAD.IADD R77, R77, 0x1, -R2 ;  /* 0x000000014d4da824 */ /* 0x000fe200078e0a02 */
[----:B------:R-:W-:Y:S01]  /*53d0*/  ISETP.GE.AND P2, PT, R11, RZ, PT ;  /* 0x000000ff0b00720c */ /* 0x000fe20003f46270 */
[----:B------:R-:W-:Y:S02]  /*53e0*/  IMAD.MOV R4, RZ, RZ, -R4 ;  /* 0x000000ffff047224 */ /* 0x000fe400078e0a04 */
[----:B------:R-:W-:Y:S02]  /*53f0*/  VIADD R3, R0, 0x1ab ;  /* 0x000001ab00037836 */ /* 0x000fe40000000000 */
[----:B------:R-:W-:Y:S02]  /*5400*/  IMAD R83, R2, R4, R83 ;  /* 0x0000000402537224 */ /* 0x000fe400078e0253 */
[--C-:B------:R-:W-:Y:S01]  /*5410*/  @!P0 IMAD.IADD R79, R79, 0x1, -R2.reuse ;  /* 0x000000014f4f8824 */ /* 0x100fe200078e0a02 */
[----:B------:R-:W-:Y:S01]  /*5420*/  IABS R84, R3 ;  /* 0x0000000300547213 */ /* 0x000fe20000000000 */
[----:B------:R-:W-:Y:S01]  /*5430*/  @!P1 IMAD.IADD R81, R81, 0x1, -R2 ;  /* 0x0000000151519824 */ /* 0x000fe200078e0a02 */
[----:B------:R-:W-:Y:S01]  /*5440*/  ISETP.GE.AND P0, PT, R8, RZ, PT ;  /* 0x000000ff0800720c */ /* 0x000fe20003f06270 */
[----:B------:R-:W-:-:S02]  /*5450*/  VIADD R4, R0, 0x1aa ;  /* 0x000001aa00047836 */ /* 0x000fc40000000000 */
[----:B------:R-:W-:Y:S01]  /*5460*/  @!P3 IMAD.IADD R82, R82, 0x1, -R2 ;  /* 0x000000015252b824 */ /* 0x000fe200078e0a02 */
[C---:B------:R-:W-:Y:S01]  /*5470*/  ISETP.GT.U32.AND P1, PT, R2.reuse, R81, PT ;  /* 0x000000510200720c */ /* 0x040fe20003f24070 */
[----:B------:R-:W-:Y:S01]  /*5480*/  @!P4 IMAD.MOV R79, RZ, RZ, -R79 ;  /* 0x000000ffff4fc224 */ /* 0x000fe200078e0a4f */
[----:B------:R-:W-:Y:S01]  /*5490*/  ISETP.GE.AND P4, PT, R3, RZ, PT ;  /* 0x000000ff0300720c */ /* 0x000fe20003f86270 */
[C---:B------:R-:W-:Y:S01]  /*54a0*/  IMAD.HI.U32 R3, R9.reuse, R84, RZ ;  /* 0x0000005409037227 */ /* 0x040fe200078e00ff */
[----:B------:R-:W-:Y:S02]  /*54b0*/  IABS R85, R4 ;  /* 0x0000000400557213 */ /* 0x000fe40000000000 */
[----:B------:R-:W-:Y:S01]  /*54c0*/  ISETP.GT.U32.AND P3, PT, R2, R82, PT ;  /* 0x000000520200720c */ /* 0x000fe20003f64070 */
[----:B------:R-:W-:Y:S01]  /*54d0*/  @!P6 IMAD.MOV R77, RZ, RZ, -R77 ;  /* 0x000000ffff4de224 */ /* 0x000fe200078e0a4d */
[----:B------:R-:W-:Y:S01]  /*54e0*/  ISETP.GE.AND P6, PT, R6, RZ, PT ;  /* 0x000000ff0600720c */ /* 0x000fe20003fc6270 */
[----:B------:R-:W-:Y:S01]  /*54f0*/  @!P2 IMAD.MOV R80, RZ, RZ, -R80 ;  /* 0x000000ffff50a224 */ /* 0x000fe200078e0a50 */
[----:B------:R-:W-:Y:S01]  /*5500*/  ISETP.GE.AND P2, PT, R4, RZ, PT ;  /* 0x000000ff0400720c */ /* 0x000fe20003f46270 */
[----:B------:R-:W-:-:S04]  /*5510*/  IMAD.HI.U32 R4, R9, R85, RZ ;  /* 0x0000005509047227 */ /* 0x000fc800078e00ff */
[----:B------:R-:W-:Y:S02]  /*5520*/  IMAD.MOV R3, RZ, RZ, -R3 ;  /* 0x000000ffff037224 */ /* 0x000fe400078e0a03 */
[----:B------:R-:W-:Y:S02]  /*5530*/  IMAD.MOV R4, RZ, RZ, -R4 ;  /* 0x000000ffff047224 */ /* 0x000fe400078e0a04 */
[C---:B------:R-:W-:Y:S02]  /*5540*/  IMAD R84, R2.reuse, R3, R84 ;  /* 0x0000000302547224 */ /* 0x040fe400078e0254 */
[--C-:B------:R-:W-:Y:S01]  /*5550*/  @!P1 IMAD.IADD R81, R81, 0x1, -R2.reuse ;  /* 0x0000000151519824 */ /* 0x100fe200078e0a02 */
[C---:B------:R-:W-:Y:S01]  /*5560*/  ISETP.GT.U32.AND P1, PT, R2.reuse, R83, PT ;  /* 0x000000530200720c */ /* 0x040fe20003f24070 */
[----:B------:R-:W-:Y:S02]  /*5570*/  IMAD R85, R2, R4, R85 ;  /* 0x0000000402557224 */ /* 0x000fe400078e0255 */
[----:B------:R-:W-:Y:S01]  /*5580*/  @!P3 IMAD.IADD R82, R82, 0x1, -R2 ;  /* 0x000000015252b824 */ /* 0x000fe200078e0a02 */
[C---:B------:R-:W-:Y:S01]  /*5590*/  ISETP.GT.U32.AND P3, PT, R2.reuse, R84, PT ;  /* 0x000000540200720c */ /* 0x040fe20003f64070 */
[----:B------:R-:W-:Y:S01]  /*55a0*/  @!P6 IMAD.MOV R81, RZ, RZ, -R81 ;  /* 0x000000ffff51e224 */ /* 0x000fe200078e0a51 */
[----:B------:R-:W-:Y:S01]  /*55b0*/  ISETP.GT.U32.AND P6, PT, R2, R85, PT ;  /* 0x000000550200720c */ /* 0x000fe20003fc4070 */
[----:B------:R-:W-:-:S02]  /*55c0*/  VIADD R6, R0, 0x1a9 ;  /* 0x000001a900067836 */ /* 0x000fc40000000000 */
[----:B------:R-:W-:Y:S01]  /*55d0*/  @!P5 IMAD.MOV R78, RZ, RZ, -R78 ;  /* 0x000000ffff4ed224 */ /* 0x000fe200078e0a4e */
[----:B------:R-:W-:Y:S01]  /*55e0*/  ISETP.GE.AND P5, PT, R7, RZ, PT ;  /* 0x000000ff0700720c */ /* 0x000fe20003fa6270 */
[C---:B------:R-:W-:Y:S01]  /*55f0*/  VIADD R7, R0.reuse, 0x1a8 ;  /* 0x000001a800077836 */ /* 0x040fe20000000000 */
[----:B------:R-:W-:Y:S01]  /*5600*/  IABS R86, R6 ;  /* 0x0000000600567213 */ /* 0x000fe20000000000 */
[--C-:B------:R-:W-:Y:S02]  /*5610*/  @!P1 IMAD.IADD R83, R83, 0x1, -R2.reuse ;  /* 0x0000000153539824 */ /* 0x100fe400078e0a02 */
[----:B------:R-:W-:Y:S01]  /*5620*/  VIADD R8, R0, 0x1a7 ;  /* 0x000001a700087836 */ /* 0x000fe20000000000 */
[----:B------:R-:W-:Y:S01]  /*5630*/  IABS R87, R7 ;  /* 0x0000000700577213 */ /* 0x000fe20000000000 */
[--C-:B------:R-:W-:Y:S01]  /*5640*/  @!P3 IMAD.IADD R84, R84, 0x1, -R2.reuse ;  /* 0x000000015454b824 */ /* 0x100fe200078e0a02 */
[C---:B------:R-:W-:Y:S01]  /*5650*/  ISETP.GT.U32.AND P1, PT, R2.reuse, R83, PT ;  /* 0x000000530200720c */ /* 0x040fe20003f24070 */
[----:B------:R-:W-:Y:S01]  /*5660*/  @!P6 IMAD.IADD R85, R85, 0x1, -R2 ;  /* 0x000000015555e824 */ /* 0x000fe200078e0a02 */
[----:B------:R-:W-:Y:S01]  /*5670*/  IABS R88, R8 ;  /* 0x0000000800587213 */ /* 0x000fe20000000000 */
[----:B------:R-:W-:Y:S01]  /*5680*/  IMAD.HI.U32 R3, R9, R86, RZ ;  /* 0x0000005609037227 */ /* 0x000fe200078e00ff */
[----:B------:R-:W-:-:S02]  /*5690*/  ISETP.GT.U32.AND P3, PT, R2, R84, PT ;  /* 0x000000540200720c */ /* 0x000fc40003f64070 */
[----:B------:R-:W-:Y:S01]  /*56a0*/  ISETP.GT.U32.AND P6, PT, R2, R85, PT ;  /* 0x000000550200720c */ /* 0x000fe20003fc4070 */
[----:B------:R-:W-:-:S04]  /*56b0*/  IMAD.HI.U32 R4, R9, R87, RZ ;  /* 0x0000005709047227 */ /* 0x000fc800078e00ff */
[----:B------:R-:W-:Y:S02]  /*56c0*/  IMAD.MOV R3, RZ, RZ, -R3 ;  /* 0x000000ffff037224 */ /* 0x000fe400078e0a03 */
[----:B------:R-:W-:Y:S02]  /*56d0*/  IMAD.MOV R4, RZ, RZ, -R4 ;  /* 0x000000ffff047224 */ /* 0x000fe400078e0a04 */
[----:B------:R-:W-:Y:S02]  /*56e0*/  IMAD R86, R2, R3, R86 ;  /* 0x0000000302567224 */ /* 0x000fe400078e0256 */
[----:B------:R-:W-:Y:S02]  /*56f0*/  VIADD R10, R0, 0x1a6 ;  /* 0x000001a6000a7836 */ /* 0x000fe40000000000 */
[----:B------:R-:W-:Y:S02]  /*5700*/  IMAD R87, R2, R4, R87 ;  /* 0x0000000402577224 */ /* 0x000fe400078e0257 */
[----:B------:R-:W-:Y:S01]  /*5710*/  @!P3 IMAD.IADD R84, R84, 0x1, -R2 ;  /* 0x000000015454b824 */ /* 0x000fe200078e0a02 */
[----:B------:R-:W-:Y:S01]  /*5720*/  IABS R89, R10 ;  /* 0x0000000a00597213 */ /* 0x000fe20000000000 */
[----:B------:R-:W-:Y:S01]  /*5730*/  IMAD.HI.U32 R3, R9, R88, RZ ;  /* 0x0000005809037227 */ /* 0x000fe200078e00ff */
[----:B------:R-:W-:-:S03]  /*5740*/  ISETP.GT.U32.AND P3, PT, R2, R86, PT ;  /* 0x000000560200720c */ /* 0x000fc60003f64070 */
[--C-:B------:R-:W-:Y:S01]  /*5750*/  @!P1 IMAD.IADD R83, R83, 0x1, -R2.reuse ;  /* 0x0000000153539824 */ /* 0x100fe200078e0a02 */
[----:B------:R-:W-:Y:S01]  /*5760*/  ISETP.GE.AND P1, PT, R7, RZ, PT ;  /* 0x000000ff0700720c */ /* 0x000fe20003f26270 */
[----:B------:R-:W-:Y:S01]  /*5770*/  @!P6 IMAD.IADD R85, R85, 0x1, -R2 ;  /* 0x000000015555e824 */ /* 0x000fe200078e0a02 */
[----:B------:R-:W-:Y:S01]  /*5780*/  ISETP.GT.U32.AND P6, PT, R2, R87, PT ;  /* 0x000000570200720c */ /* 0x000fe20003fc4070 */
[----:B------:R-:W-:Y:S02]  /*5790*/  IMAD.MOV R7, RZ, RZ, -R3 ;  /* 0x000000ffff077224 */ /* 0x000fe400078e0a03 */
[----:B------:R-:W-:-:S04]  /*57a0*/  IMAD.HI.U32 R3, R9, R89, RZ ;  /* 0x0000005909037227 */ /* 0x000fc800078e00ff */
[----:B------:R-:W-:Y:S02]  /*57b0*/  IMAD R88, R2, R7, R88 ;  /* 0x0000000702587224 */ /* 0x000fe400078e0258 */
[----:B------:R-:W-:Y:S02]  /*57c0*/  IMAD.MOV R7, RZ, RZ, -R3 ;  /* 0x000000ffff077224 */ /* 0x000fe400078e0a03 */
[--C-:B------:R-:W-:Y:S01]  /*57d0*/  @!P3 IMAD.IADD R86, R86, 0x1, -R2.reuse ;  /* 0x000000015656b824 */ /* 0x100fe200078e0a02 */
[C---:B------:R-:W-:Y:S01]  /*57e0*/  ISETP.GT.U32.AND P3, PT, R2.reuse, R88, PT ;  /* 0x000000580200720c */ /* 0x040fe20003f64070 */
[C---:B------:R-:W-:Y:S02]  /*57f0*/  IMAD R89, R2.reuse, R7, R89 ;  /* 0x0000000702597224 */ /* 0x040fe400078e0259 */
[----:B------:R-:W-:Y:S02]  /*5800*/  @!P6 IMAD.IADD R87, R87, 0x1, -R2 ;  /* 0x000000015757e824 */ /* 0x000fe400078e0a02 */
[----:B------:R-:W-:Y:S01]  /*5810*/  IMAD.HI.U32 R4, R9, R90, RZ ;  /* 0x0000005a09047227 */ /* 0x000fe200078e00ff */
[----:B------:R-:W-:-:S03]  /*5820*/  ISETP.GT.U32.AND P6, PT, R2, R89, PT ;  /* 0x000000590200720c */ /* 0x000fc60003fc4070 */
[----:B------:R-:W-:Y:S02]  /*5830*/  IMAD.MOV R11, RZ, RZ, -R4 ;  /* 0x000000ffff0b7224 */ /* 0x000fe400078e0a04 */
[----:B------:R-:W-:-:S04]  /*5840*/  IMAD.HI.U32 R3, R9, R92, RZ ;  /* 0x0000005c09037227 */ /* 0x000fc800078e00ff */
[----:B------:R-:W-:Y:S01]  /*5850*/  @!P3 IMAD.IADD R88, R88, 0x1, -R2 ;  /* 0x000000015858b824 */ /* 0x000fe200078e0a02 */
[C---:B------:R-:W-:Y:S01]  /*5860*/  ISETP.GT.U32.AND P3, PT, R2.reuse, R86, PT ;  /* 0x000000560200720c */ /* 0x040fe20003f64070 */
[C---:B------:R-:W-:Y:S02]  /*5870*/  IMAD R90, R2.reuse, R11, R90 ;  /* 0x0000000b025a7224 */ /* 0x040fe400078e025a */
[----:B------:R-:W-:Y:S01]  /*5880*/  @!P6 IMAD.IADD R89, R89, 0x1, -R2 ;  /* 0x000000015959e824 */ /* 0x000fe200078e0a02 */
[C---:B------:R-:W-:Y:S01]  /*5890*/  ISETP.GT.U32.AND P6, PT, R2.reuse, R88, PT ;  /* 0x000000580200720c */ /* 0x040fe20003fc4070 */
[----:B------:R-:W-:Y:S01]  /*58a0*/  @!P2 IMAD.MOV R85, RZ, RZ, -R85 ;  /* 0x000000ffff55a224 */ /* 0x000fe200078e0a55 */
[----:B------:R-:W-:Y:S01]  /*58b0*/  ISETP.GT.U32.AND P2, PT, R2, R90, PT ;  /* 0x0000005a0200720c */ /* 0x000fe20003f44070 */
[----:B------:R-:W-:Y:S02]  /*58c0*/  IMAD.MOV R3, RZ, RZ, -R3 ;  /* 0x000000ffff037224 */ /* 0x000fe400078e0a03 */
[----:B------:R-:W-:Y:S01]  /*58d0*/  @!P5 IMAD.MOV R82, RZ, RZ, -R82 ;  /* 0x000000ffff52d224 */ /* 0x000fe200078e0a52 */
[----:B------:R-:W-:Y:S01]  /*58e0*/  ISETP.GE.AND P5, PT, R6, RZ, PT ;  /* 0x000000ff0600720c */ /* 0x000fe20003fa6270 */
[----:B------:R-:W-:Y:S01]  /*58f0*/  @!P4 IMAD.MOV R84, RZ, RZ, -R84 ;  /* 0x000000ffff54c224 */ /* 0x000fe200078e0a54 */
[----:B------:R-:W-:Y:S01]  /*5900*/  ISETP.GT.U32.AND P4, PT, R2, R89, PT ;  /* 0x000000590200720c */ /* 0x000fe20003f84070 */
[----:B------:R-:W-:-:S04]  /*5910*/  IMAD.HI.U32 R6, R9, R91, RZ ;  /* 0x0000005b09067227 */ /* 0x000fc800078e00ff */
[C---:B------:R-:W-:Y:S02]  /*5920*/  IMAD R92, R2.reuse, R3, R92 ;  /* 0x00000003025c7224 */ /* 0x040fe400078e025c */
[----:B------:R-:W-:Y:S01]  /*5930*/  @!P0 IMAD.MOV R83, RZ, RZ, -R83 ;  /* 0x000000ffff538224 */ /* 0x000fe200078e0a53 */
[----:B------:R-:W-:Y:S01]  /*5940*/  ISETP.GT.U32.AND P0, PT, R2, R87, PT ;  /* 0x000000570200720c */ /* 0x000fe20003f04070 */
[----:B------:R-:W-:Y:S02]  /*5950*/  IMAD.MOV R6, RZ, RZ, -R6 ;  /* 0x000000ffff067224 */ /* 0x000fe400078e0a06 */
[----:B------:R-:W-:Y:S02]  /*5960*/  VIADD R11, R0, 0x1a1 ;  /* 0x000001a1000b7836 */ /* 0x000fe40000000000 */
[----:B------:R-:W-:Y:S01]  /*5970*/  @!P6 IMAD.IADD R88, R88, 0x1, -R2 ;  /* 0x000000015858e824 */ /* 0x000fe200078e0a02 */
[C---:B------:R-:W-:Y:S01]  /*5980*/  ISETP.GT.U32.AND P6, PT, R2.reuse, R92, PT ;  /* 0x0000005c0200720c */ /* 0x040fe20003fc4070 */
[----:B------:R-:W-:Y:S01]  /*5990*/  IMAD R91, R2, R6, R91 ;  /* 0x00000006025b7224 */ /* 0x000fe200078e025b */
[----:B------:R-:W-:Y:S01]  /*59a0*/  IABS R94, R11 ;  /* 0x0000000b005e7213 */ /* 0x000fe20000000000 */
[----:B------:R-:W-:-:S02]  /*59b0*/  VIADD R6, R0, 0x1a2 ;  /* 0x000001a200067836 */ /* 0x000fc40000000000 */
[--C-:B------:R-:W-:Y:S01]  /*59c0*/  @!P3 IMAD.IADD R86, R86, 0x1, -R2.reuse ;  /* 0x000000015656b824 */ /* 0x100fe200078e0a02 */
[----:B------:R-:W-:Y:S01]  /*59d0*/  ISETP.GT.U32.AND P3, PT, R2, R91, PT ;  /* 0x0000005b0200720c */ /* 0x000fe20003f64070 */
[--C-:B------:R-:W-:Y:S01]  /*59e0*/  @!P2 IMAD.IADD R90, R90, 0x1, -R2.reuse ;  /* 0x000000015a5aa824 */ /* 0x100fe200078e0a02 */
[----:B------:R-:W-:Y:S01]  /*59f0*/  IABS R93, R6 ;  /* 0x00000006005d7213 */ /* 0x000fe20000000000 */
[----:B------:R-:W-:Y:S01]  /*5a00*/  @!P4 IMAD.IADD R89, R89, 0x1, -R2 ;  /* 0x000000015959c824 */ /* 0x000fe200078e0a02 */
[----:B------:R-:W-:Y:S01]  /*5a10*/  ISETP.GE.AND P4, PT, R10, RZ, PT ;  /* 0x000000ff0a00720c */ /* 0x000fe20003f86270 */
[----:B------:R-:W-:Y:S01]  /*5a20*/  @!P5 IMAD.MOV R86, RZ, RZ, -R86 ;  /* 0x000000ffff56d224 */ /* 0x000fe200078e0a56 */
[----:B------:R-:W-:Y:S01]  /*5a30*/  ISETP.GT.U32.AND P5, PT, R2, R90, PT ;  /* 0x0000005a0200720c */ /* 0x000fe20003fa4070 */
[----:B------:R-:W-:Y:S01]  /*5a40*/  IMAD.HI.U32 R4, R9, R94, RZ ;  /* 0x0000005e09047227 */ /* 0x000fe200078e00ff */
[----:B------:R-:W-:-:S03]  /*5a50*/  ISETP.GE.AND P2, PT, R95, RZ, PT ;  /* 0x000000ff5f00720c */ /* 0x000fc60003f46270 */
[----:B------:R-:W-:Y:S01]  /*5a60*/  @!P0 IMAD.IADD R87, R87, 0x1, -R2 ;  /* 0x0000000157578824 */ /* 0x000fe200078e0a02 */
[----:B------:R-:W-:Y:S01]  /*5a70*/  ISETP.GE.AND P0, PT, R8, RZ, PT ;  /* 0x000000ff0800720c */ /* 0x000fe20003f06270 */
[----:B------:R-:W-:Y:S02]  /*5a80*/  IMAD.MOV R7, RZ, RZ, -R4 ;  /* 0x000000ffff077224 */ /* 0x000fe400078e0a04 */
[----:B------:R-:W-:-:S04]  /*5a90*/  IMAD.HI.U32 R3, R9, R93, RZ ;  /* 0x0000005d09037227 */ /* 0x000fc800078e00ff */
[----:B------:R-:W-:Y:S02]  /*5aa0*/  VIADD R4, R0, 0x1a0 ;  /* 0x000001a000047836 */ /* 0x000fe40000000000 */
[----:B------:R-:W-:Y:S02]  /*5ab0*/  @!P6 IMAD.IADD R92, R92, 0x1, -R2 ;  /* 0x000000015c5ce824 */ /* 0x000fe400078e0a02 */
[----:B------:R-:W-:Y:S01]  /*5ac0*/  IMAD.MOV R3, RZ, RZ, -R3 ;  /* 0x000000ffff037224 */ /* 0x000fe200078e0a03 */
[----:B------:R-:W-:Y:S01]  /*5ad0*/  IABS R95, R4 ;  /* 0x00000004005f7213 */ /* 0x000fe20000000000 */
[C---:B------:R-:W-:Y:S01]  /*5ae0*/  IMAD R94, R2.reuse, R7, R94 ;  /* 0x00000007025e7224 */ /* 0x040fe200078e025e */
[C---:B------:R-:W-:Y:S01]  /*5af0*/  ISETP.GT.U32.AND P6, PT, R2.reuse, R92, PT ;  /* 0x0000005c0200720c */ /* 0x040fe20003fc4070 */
[----:B------:R-:W-:Y:S02]  /*5b00*/  IMAD R93, R2, R3, R93 ;  /* 0x00000003025d7224 */ /* 0x000fe400078e025d */
[----:B------:R-:W-:Y:S01]  /*5b10*/  @!P4 IMAD.MOV R89, RZ, RZ, -R89 ;  /* 0x000000ffff59c224 */ /* 0x000fe200078e0a59 */
[----:B------:R-:W-:Y:S01]  /*5b20*/  ISETP.GE.AND P4, PT, R97, RZ, PT ;  /* 0x000000ff6100720c */ /* 0x000fe20003f86270 */
[----:B------:R-:W-:Y:S01]  /*5b30*/  @!P5 IMAD.IADD R90, R90, 0x1, -R2 ;  /* 0x000000015a5ad824 */ /* 0x000fe200078e0a02 */
[----:B------:R-:W-:Y:S01]  /*5b40*/  ISETP.GT.U32.AND P5, PT, R2, R94, PT ;  /* 0x0000005e0200720c */ /* 0x000fe20003fa4070 */
[----:B------:R-:W-:-:S04]  /*5b50*/  IMAD.HI.U32 R3, R9, R95, RZ ;  /* 0x0000005f09037227 */ /* 0x000fc800078e00ff */
[----:B------:R-:W-:Y:S01]  /*5b60*/  @!P3 IMAD.IADD R91, R91, 0x1, -R2 ;  /* 0x000000015b5bb824 */ /* 0x000fe200078e0a02 */
[----:B------:R-:W-:Y:S01]  /*5b70*/  ISETP.GE.AND P3, PT, R96, RZ, PT ;  /* 0x000000ff6000720c */ /* 0x000fe20003f66270 */
[----:B------:R-:W-:Y:S01]  /*5b80*/  @!P0 IMAD.MOV R88, RZ, RZ, -R88 ;  /* 0x000000ffff588224 */ /* 0x000fe200078e0a58 */
[C---:B------:R-:W-:Y:S01]  /*5b90*/  ISETP.GT.U32.AND P0, PT, R2.reuse, R93, PT ;  /* 0x0000005d0200720c */ /* 0x040fe20003f04070 */
[----:B------:R-:W-:Y:S02]  /*5ba0*/  IMAD.MOV R3, RZ, RZ, -R3 ;  /* 0x000000ffff037224 */ /* 0x000fe400078e0a03 */
[----:B------:R-:W-:Y:S01]  /*5bb0*/  @!P1 IMAD.MOV R87, RZ, RZ, -R87 ;  /* 0x000000ffff579224 */ /* 0x000fe200078e0a57 */
[----:B------:R-:W-:Y:S01]  /*5bc0*/  ISETP.GT.U32.AND P1, PT, R2, R91, PT ;  /* 0x0000005b0200720c */ /* 0x000fe20003f24070 */
[----:B------:R-:W-:Y:S02]  /*5bd0*/  VIADD R8, R0, 0x19f ;  /* 0x0000019f00087836 */ /* 0x000fe40000000000 */
[--C-:B------:R-:W-:Y:S01]  /*5be0*/  @!P6 IMAD.IADD R92, R92, 0x1, -R2.reuse ;  /* 0x000000015c5ce824 */ /* 0x100fe200078e0a02 */
[----:B------:R-:W-:Y:S01]  /*5bf0*/  ISETP.GE.AND P6, PT, R11, RZ, PT ;  /* 0x000000ff0b00720c */ /* 0x000fe20003fc6270 */
[----:B------:R-:W-:Y:S01]  /*5c00*/  IMAD R95, R2, R3, R95 ;  /* 0x00000003025f7224 */ /* 0x000fe200078e025f */
[----:B------:R-:W-:Y:S01]  /*5c10*/  IABS R96, R8 ;  /* 0x0000000800607213 */ /* 0x000fe20000000000 */
[----:B------:R-:W-:-:S02]  /*5c20*/  @!P5 IMAD.IADD R94, R94, 0x1, -R2 ;  /* 0x000000015e5ed824 */ /* 0x000fc400078e0a02 */
[----:B------:R-:W-:Y:S01]  /*5c30*/  @!P4 IMAD.MOV R92, RZ, RZ, -R92 ;  /* 0x000000ffff5cc224 */ /* 0x000fe200078e0a5c */
[----:B------:R-:W-:Y:S01]  /*5c40*/  ISETP.GT.U32.AND P4, PT, R2, R95, PT ;  /* 0x0000005f0200720c */ /* 0x000fe20003f84070 */
[----:B------:R-:W-:Y:S01]  /*5c50*/  @!P0 IMAD.IADD R93, R93, 0x1, -R2 ;  /* 0x000000015d5d8824 */ /* 0x000fe200078e0a02 */
[----:B------:R-:W-:Y:S01]  /*5c60*/  ISETP.GE.AND P0, PT, R4, RZ, PT ;  /* 0x000000ff0400720c */ /* 0x000fe20003f06270 */
[----:B------:R-:W-:Y:S01]  /*5c70*/  IMAD.HI.U32 R4, R9, R96, RZ ;  /* 0x0000006009047227 */ /* 0x000fe200078e00ff */
[----:B------:R-:W-:-:S03]  /*5c80*/  ISETP.GT.U32.AND P5, PT, R2, R94, PT ;  /* 0x0000005e0200720c */ /* 0x000fc60003fa4070 */
[----:B------:R-:W-:Y:S01]  /*5c90*/  @!P1 IMAD.IADD R91, R91, 0x1, -R2 ;  /* 0x000000015b5b9824 */ /* 0x000fe200078e0a02 */
[----:B------:R-:W-:Y:S01]  /*5ca0*/  ISETP.GE.AND P1, PT, R6, RZ, PT ;  /* 0x000000ff0600720c */ /* 0x000fe20003f26270 */
[----:B------:R-:W-:Y:S01]  /*5cb0*/  @!P2 IMAD.MOV R90, RZ, RZ, -R90 ;  /* 0x000000ffff5aa224 */ /* 0x000fe200078e0a5a */
[----:B------:R-:W-:Y:S01]  /*5cc0*/  ISETP.GT.U32.AND P2, PT, R2, R93, PT ;  /* 0x0000005d0200720c */ /* 0x000fe20003f44070 */
[----:B------:R-:W-:Y:S02]  /*5cd0*/  IMAD.MOV R7, RZ, RZ, -R4 ;  /* 0x000000ffff077224 */ /* 0x000fe400078e0a04 */
[----:B------:R-:W-:Y:S01]  /*5ce0*/  @!P3 IMAD.MOV R91, RZ, RZ, -R91 ;  /* 0x000000ffff5bb224 */ /* 0x000fe200078e0a5b */
[----:B------:R-:W-:Y:S01]  /*5cf0*/  ISETP.GE.AND P3, PT, R8, RZ, PT ;  /* 0x000000ff0800720c */ /* 0x000fe20003f66270 */
[----:B------:R-:W-:Y:S02]  /*5d00*/  IMAD R96, R2, R7, R96 ;  /* 0x0000000702607224 */ /* 0x000fe400078e0260 */
[----:B------:R-:W-:-:S02]  /*5d10*/  VIADD R3, R0, 0x19e ;  /* 0x0000019e00037836 */ /* 0x000fc40000000000 */
[----:B------:R-:W-:Y:S02]  /*5d20*/  VIADD R8, R0, 0x19c ;  /* 0x0000019c00087836 */ /* 0x000fe40000000000 */
[--C-:B------:R-:W-:Y:S01]  /*5d30*/  @!P4 IMAD.IADD R95, R95, 0x1, -R2.reuse ;  /* 0x000000015f5fc824 */ /* 0x100fe200078e0a02 */
[----:B------:R-:W-:Y:S01]  /*5d40*/  IABS R97, R3 ;  /* 0x0000000300617213 */ /* 0x000fe20000000000 */
[--C-:B------:R-:W-:Y:S01]  /*5d50*/  @!P5 IMAD.IADD R94, R94, 0x1, -R2.reuse ;  /* 0x000000015e5ed824 */ /* 0x100fe200078e0a02 */
[----:B------:R-:W-:Y:S01]  /*5d60*/  ISETP.GT.U32.AND P5, PT, R2, R96, PT ;  /* 0x000000600200720c */ /* 0x000fe20003fa4070 */
[----:B------:R-:W-:Y:S01]  /*5d70*/  @!P2 IMAD.IADD R93, R93, 0x1, -R2 ;  /* 0x000000015d5da824 */ /* 0x000fe200078e0a02 */
[----:B------:R-:W-:Y:S01]  /*5d80*/  IABS R99, R8 ;  /* 0x0000000800637213 */ /* 0x000fe20000000000 */
[----:B------:R-:W-:Y:S01]  /*5d90*/  VIADD R4, R0, 0x19d ;  /* 0x0000019d00047836 */ /* 0x000fe20000000000 */
[----:B------:R-:W-:Y:S01]  /*5da0*/  ISETP.GT.U32.AND P4, PT, R2, R95, PT ;  /* 0x0000005f0200720c */ /* 0x000fe20003f84070 */
[----:B------:R-:W-:Y:S01]  /*5db0*/  @!P1 IMAD.MOV R93, RZ, RZ, -R93 ;  /* 0x000000ffff5d9224 */ /* 0x000fe200078e0a5d */
[----:B------:R-:W-:Y:S01]  /*5dc0*/  ISETP.GE.AND P2, PT, R3, RZ, PT ;  /* 0x000000ff0300720c */ /* 0x000fe20003f46270 */
[----:B------:R-:W-:Y:S01]  /*5dd0*/  IMAD.HI.U32 R3, R9, R97, RZ ;  /* 0x0000006109037227 */ /* 0x000fe200078e00ff */
[----:B------:R-:W-:-:S02]  /*5de0*/  IABS R98, R4 ;  /* 0x0000000400627213 */ /* 0x000fc40000000000 */
[----:B------:R-:W-:Y:S01]  /*5df0*/  ISETP.GE.AND P1, PT, R4, RZ, PT ;  /* 0x000000ff0400720c */ /* 0x000fe20003f26270 */
[----:B------:R-:W-:-:S04]  /*5e00*/  IMAD.HI.U32 R6, R9, R99, RZ ;  /* 0x0000006309067227 */ /* 0x000fc800078e00ff */
[----:B------:R-:W-:Y:S02]  /*5e10*/  IMAD.MOV R3, RZ, RZ, -R3 ;  /* 0x000000ffff037224 */ /* 0x000fe400078e0a03 */
[----:B------:R-:W-:Y:S02]  /*5e20*/  IMAD.MOV R6, RZ, RZ, -R6 ;  /* 0x000000ffff067224 */ /* 0x000fe400078e0a06 */
[--C-:B------:R-:W-:Y:S02]  /*5e30*/  @!P5 IMAD.IADD R96, R96, 0x1, -R2.reuse ;  /* 0x000000016060d824 */ /* 0x100fe400078e0a02 */
[C---:B------:R-:W-:Y:S02]  /*5e40*/  IMAD R97, R2.reuse, R3, R97 ;  /* 0x0000000302617224 */ /* 0x040fe400078e0261 */
[----:B------:R-:W-:Y:S01]  /*5e50*/  @!P4 IMAD.IADD R95, R95, 0x1, -R2 ;  /* 0x000000015f5fc824 */ /* 0x000fe200078e0a02 */
[C---:B------:R-:W-:Y:S01]  /*5e60*/  ISETP.GT.U32.AND P5, PT, R2.reuse, R96, PT ;  /* 0x000000600200720c */ /* 0x040fe20003fa4070 */
[C---:B------:R-:W-:Y:S01]  /*5e70*/  IMAD R99, R2.reuse, R6, R99 ;  /* 0x0000000602637224 */ /* 0x040fe200078e0263 */
[----:B------:R-:W-:Y:S01]  /*5e80*/  ISETP.GT.U32.AND P4, PT, R2, R97, PT ;  /* 0x000000610200720c */ /* 0x000fe20003f84070 */
[----:B------:R-:W-:-:S02]  /*5e90*/  @!P0 IMAD.MOV R95, RZ, RZ, -R95 ;  /* 0x000000ffff5f8224 */ /* 0x000fc400078e0a5f */
[----:B------:R-:W-:Y:S01]  /*5ea0*/  IMAD.HI.U32 R4, R9, R98, RZ ;  /* 0x0000006209047227 */ /* 0x000fe200078e00ff */
[----:B------:R-:W-:-:S03]  /*5eb0*/  ISETP.GT.U32.AND P0, PT, R2, R99, PT ;  /* 0x000000630200720c */ /* 0x000fc60003f04070 */
[----:B------:R-:W-:Y:S02]  /*5ec0*/  IMAD.MOV R7, RZ, RZ, -R4 ;  /* 0x000000ffff077224 */ /* 0x000fe400078e0a04 */
[C---:B------:R-:W-:Y:S02]  /*5ed0*/  VIADD R4, R0.reuse, 0x19b ;  /* 0x0000019b00047836 */ /* 0x040fe40000000000 */
[----:B------:R-:W-:Y:S02]  /*5ee0*/  VIADD R10, R0, 0x199 ;  /* 0x00000199000a7836 */ /* 0x000fe40000000000 */
[--C-:B------:R-:W-:Y:S01]  /*5ef0*/  @!P5 IMAD.IADD R96, R96, 0x1, -R2.reuse ;  /* 0x000000016060d824 */ /* 0x100fe200078e0a02 */
[----:B------:R-:W-:Y:S01]  /*5f00*/  IABS R100, R4 ;  /* 0x0000000400647213 */ /* 0x000fe20000000000 */
[----:B------:R-:W-:Y:S01]  /*5f10*/  VIADD R11, R0, 0x198 ;  /* 0x00000198000b7836 */ /* 0x000fe20000000000 */
[----:B------:R-:W-:Y:S01]  /*5f20*/  IABS R102, R10 ;  /* 0x0000000a00667213 */ /* 0x000fe20000000000 */
[----:B------:R-:W-:-:S02]  /*5f30*/  @!P4 IMAD.IADD R97, R97, 0x1, -R2 ;  /* 0x000000016161c824 */ /* 0x000fc400078e0a02 */
[----:B------:R-:W-:Y:S01]  /*5f40*/  @!P0 IMAD.IADD R99, R99, 0x1, -R2 ;  /* 0x0000000163638824 */ /* 0x000fe200078e0a02 */
[----:B------:R-:W-:Y:S01]  /*5f50*/  IABS R103, R11 ;  /* 0x0000000b00677213 */ /* 0x000fe20000000000 */
[----:B------:R-:W-:Y:S01]  /*5f60*/  @!P3 IMAD.MOV R96, RZ, RZ, -R96 ;  /* 0x000000ffff60b224 */ /* 0x000fe200078e0a60 */
[----:B------:R-:W-:Y:S01]  /*5f70*/  ISETP.GT.U32.AND P4, PT, R2, R97, PT ;  /* 0x000000610200720c */ /* 0x000fe20003f84070 */
[C---:B------:R-:W-:Y:S01]  /*5f80*/  IMAD.HI.U32 R3, R9.reuse, R100, RZ ;  /* 0x0000006409037227 */ /* 0x040fe200078e00ff */
[----:B------:R-:W-:Y:S02]  /*5f90*/  ISETP.GE.AND P3, PT, R4, RZ, PT ;  /* 0x000000ff0400720c */ /* 0x000fe40003f66270 */
[----:B------:R-:W-:Y:S01]  /*5fa0*/  ISETP.GT.U32.AND P0, PT, R2, R99, PT ;  /* 0x000000630200720c */ /* 0x000fe20003f04070 */
[----:B------:R-:W-:-:S04]  /*5fb0*/  IMAD.HI.U32 R4, R9, R102, RZ ;  /* 0x0000006609047227 */ /* 0x000fc800078e00ff */
[----:B------:R-:W-:Y:S01]  /*5fc0*/  @!P6 IMAD.MOV R94, RZ, RZ, -R94 ;  /* 0x000000ffff5ee224 */ /* 0x000fe200078e0a5e */
[----:B------:R-:W-:Y:S01]  /*5fd0*/  ISETP.GE.AND P6, PT, R8, RZ, PT ;  /* 0x000000ff0800720c */ /* 0x000fe20003fc6270 */
[----:B------:R-:W-:Y:S02]  /*5fe0*/  IMAD R98, R2, R7, R98 ;  /* 0x0000000702627224 */ /* 0x000fe400078e0262 */
[----:B------:R-:W-:Y:S02]  /*5ff0*/  VIADD R8, R0, 0x19a ;  /* 0x0000019a00087836 */ /* 0x000fe40000000000 */
[----:B------:R-:W-:Y:S01]  /*6000*/  IMAD.MOV R3, RZ, RZ, -R3 ;  /* 0x000000ffff037224 */ /* 0x000fe200078e0a03 */
[----:B------:R-:W-:Y:S01]  /*6010*/  ISETP.GT.U32.AND P5, PT, R2, R98, PT ;  /* 0x000000620200720c */ /* 0x000fe20003fa4070 */
[----:B------:R-:W-:Y:S01]  /*6020*/  IMAD.HI.U32 R6, R9, R103, RZ ;  /* 0x0000006709067227 */ /* 0x000fe200078e00ff */
[----:B------:R-:W-:-:S03]  /*6030*/  IABS R101, R8 ;  /* 0x0000000800657213 */ /* 0x000fc60000000000 */
[----:B------:R-:W-:Y:S02]  /*6040*/  IMAD.MOV R7, RZ, RZ, -R4 ;  /* 0x000000ffff077224 */ /* 0x000fe400078e0a04 */
[C---:B------:R-:W-:Y:S02]  /*6050*/  IMAD R100, R2.reuse, R3, R100 ;  /* 0x0000000302647224 */ /* 0x040fe400078e0264 */
[----:B------:R-:W-:Y:S02]  /*6060*/  IMAD.MOV R6, RZ, RZ, -R6 ;  /* 0x000000ffff067224 */ /* 0x000fe400078e0a06 */
[C---:B------:R-:W-:Y:S02]  /*6070*/  IMAD R102, R2.reuse, R7, R102 ;  /* 0x0000000702667224 */ /* 0x040fe400078e0266 */
[----:B------:R-:W-:Y:S01]  /*6080*/  @!P4 IMAD.IADD R97, R97, 0x1, -R2 ;  /* 0x000000016161c824 */ /* 0x000fe200078e0a02 */
[C---:B------:R-:W-:Y:S01]  /*6090*/  ISETP.GT.U32.AND P4, PT, R2.reuse, R100, PT ;  /* 0x000000640200720c */ /* 0x040fe20003f84070 */
[----:B------:R-:W-:-:S02]  /*60a0*/  IMAD R103, R2, R6, R103 ;  /* 0x0000000602677224 */ /* 0x000fc400078e0267 */
[----:B------:R-:W-:Y:S01]  /*60b0*/  @!P0 IMAD.IADD R99, R99, 0x1, -R2 ;  /* 0x0000000163638824 */ /* 0x000fe200078e0a02 */
[----:B------:R-:W-:Y:S01]  /*60c0*/  ISETP.GT.U32.AND P0, PT, R2, R102, PT ;  /* 0x000000660200720c */ /* 0x000fe20003f04070 */
[----:B------:R-:W-:Y:S02]  /*60d0*/  VIADD R4, R0, 0x197 ;  /* 0x0000019700047836 */ /* 0x000fe40000000000 */
[----:B------:R-:W-:-:S03]  /*60e0*/  IMAD.HI.U32 R3, R9, R101, RZ ;  /* 0x0000006509037227 */ /* 0x000fc600078e00ff */
[----:B------:R-:W-:Y:S01]  /*60f0*/  IABS R104, R4 ;  /* 0x0000000400687213 */ /* 0x000fe20000000000 */
[----:B------:R-:W-:Y:S01]  /*6100*/  @!P6 IMAD.MOV R99, RZ, RZ, -R99 ;  /* 0x000000ffff63e224 */ /* 0x000fe200078e0a63 */
[----:B------:R-:W-:Y:S01]  /*6110*/  ISETP.GT.U32.AND P6, PT, R2, R103, PT ;  /* 0x000000670200720c */ /* 0x000fe20003fc4070 */
[----:B------:R-:W-:Y:S02]  /*6120*/  IMAD.MOV R3, RZ, RZ, -R3 ;  /* 0x000000ffff037224 */ /* 0x000fe400078e0a03 */
[----:B------:R-:W-:Y:S02]  /*6130*/  VIADD R6, R0, 0x196 ;  /* 0x0000019600067836 */ /* 0x000fe40000000000 */
[----:B------:R-:W-:Y:S02]  /*6140*/  IMAD R101, R2, R3, R101 ;  /* 0x0000000302657224 */ /* 0x000fe400078e0265 */
[----:B------:R-:W-:Y:S01]  /*6150*/  IMAD.HI.U32 R3, R9, R104, RZ ;  /* 0x0000006809037227 */ /* 0x000fe200078e00ff */
[----:B------:R-:W-:-:S03]  /*6160*/  IABS R105, R6 ;  /* 0x0000000600697213 */ /* 0x000fc60000000000 */
[--C-:B------:R-:W-:Y:S02]  /*6170*/  @!P4 IMAD.IADD R100, R100, 0x1, -R2.reuse ;  /* 0x000000016464c824 */ /* 0x100fe400078e0a02 */
[--C-:B------:R-:W-:Y:S02]  /*6180*/  @!P0 IMAD.IADD R102, R102, 0x1, -R2.reuse ;  /* 0x0000000166668824 */ /* 0x100fe400078e0a02 */
[----:B------:R-:W-:Y:S01]  /*6190*/  IMAD.MOV R3, RZ, RZ, -R3 ;  /* 0x000000ffff037224 */ /* 0x000fe200078e0a03 */
[----:B------:R-:W-:Y:S01]  /*61a0*/  ISETP.GT.U32.AND P4, PT, R2, R100, PT ;  /* 0x000000640200720c */ /* 0x000fe20003f84070 */
[--C-:B------:R-:W-:Y:S02]  /*61b0*/  @!P5 IMAD.IADD R98, R98, 0x1, -R2.reuse ;  /* 0x000000016262d824 */ /* 0x100fe400078e0a02 */
[----:B------:R-:W-:Y:S01]  /*61c0*/  @!P6 IMAD.IADD R103, R103, 0x1, -R2 ;  /* 0x000000016767e824 */ /* 0x000fe200078e0a02 */
[C---:B------:R-:W-:Y:S01]  /*61d0*/  ISETP.GT.U32.AND P6, PT, R2.reuse, R102, PT ;  /* 0x000000660200720c */ /* 0x040fe20003fc4070 */
[C---:B------:R-:W-:Y:S01]  /*61e0*/  IMAD R104, R2.reuse, R3, R104 ;  /* 0x0000000302687224 */ /* 0x040fe200078e0268 */
[----:B------:R-:W-:Y:S01]  /*61f0*/  ISETP.GT.U32.AND P5, PT, R2, R98, PT ;  /* 0x000000620200720c */ /* 0x000fe20003fa4070 */
[----:B------:R-:W-:-:S04]  /*6200*/  IMAD.HI.U32 R3, R9, R105, RZ ;  /* 0x0000006909037227 */ /* 0x000fc800078e00ff */
[----:B------:R-:W-:Y:S01]  /*6210*/  @!P2 IMAD.MOV R97, RZ, RZ, -R97 ;  /* 0x000000ffff61a224 */ /* 0x000fe200078e0a61 */
[----:B------:R-:W-:Y:S01]  /*6220*/  ISETP.GT.U32.AND P2, PT, R2, R101, PT ;  /* 0x000000650200720c */ /* 0x000fe20003f44070 */
[----:B------:R-:W-:Y:S02]  /*6230*/  IMAD.MOV R3, RZ, RZ, -R3 ;  /* 0x000000ffff037224 */ /* 0x000fe400078e0a03 */
[--C-:B------:R-:W-:Y:S01]  /*6240*/  @!P4 IMAD.IADD R100, R100, 0x1, -R2.reuse ;  /* 0x000000016464c824 */ /* 0x100fe200078e0a02 */
[----:B------:R-:W-:Y:S01]  /*6250*/  ISETP.GE.AND P4, PT, R11, RZ, PT ;  /* 0x000000ff0b00720c */ /* 0x000fe20003f86270 */
[----:B------:R-:W-:Y:S02]  /*6260*/  IMAD R105, R2, R3, R105 ;  /* 0x0000000302697224 */ /* 0x000fe400078e0269 */
[--C-:B------:R-:W-:Y:S02]  /*6270*/  @!P6 IMAD.IADD R102, R102, 0x1, -R2.reuse ;  /* 0x000000016666e824 */ /* 0x100fe400078e0a02 */
[----:B------:R-:W-:Y:S01]  /*6280*/  VIADD R7, R0, 0x195 ;  /* 0x0000019500077836 */ /* 0x000fe20000000000 */
[----:B------:R-:W-:Y:S01]  /*6290*/  ISETP.GT.U32.AND P6, PT, R2, R105, PT ;  /* 0x000000690200720c */ /* 0x000fe20003fc4070 */
[--C-:B------:R-:W-:Y:S01]  /*62a0*/  @!P5 IMAD.IADD R98, R98, 0x1, -R2.reuse ;  /* 0x000000016262d824 */ /* 0x100fe200078e0a02 */
[----:B------:R-:W-:Y:S01]  /*62b0*/  ISETP.GE.AND P5, PT, R8, RZ, PT ;  /* 0x000000ff0800720c */ /* 0x000fe20003fa6270 */
[----:B------:R-:W-:Y:S01]  /*62c0*/  @!P2 IMAD.IADD R101, R101, 0x1, -R2 ;  /* 0x000000016565a824 */ /* 0x000fe200078e0a02 */
[----:B------:R-:W-:Y:S01]  /*62d0*/  IABS R106, R7 ;  /* 0x00000007006a7213 */ /* 0x000fe20000000000 */
[----:B------:R-:W-:Y:S01]  /*62e0*/  @!P3 IMAD.MOV R100, RZ, RZ, -R100 ;  /* 0x000000ffff64b224 */ /* 0x000fe200078e0a64 */
[----:B------:R-:W-:Y:S01]  /*62f0*/  ISETP.GT.U32.AND P3, PT, R2, R103, PT ;  /* 0x000000670200720c */ /* 0x000fe20003f64070 */
[----:B------:R-:W-:Y:S01]  /*6300*/  VIADD R8, R0, 0x194 ;  /* 0x0000019400087836 */ /* 0x000fe20000000000 */
[----:B------:R-:W-:Y:S01]  /*6310*/  ISETP.GT.U32.AND P0, PT, R2, R101, PT ;  /* 0x000000650200720c */ /* 0x000fe20003f04070 */
[----:B------:R-:W-:Y:S01]  /*6320*/  @!P1 IMAD.MOV R98, RZ, RZ, -R98 ;  /* 0x000000ffff629224 */ /* 0x000fe200078e0a62 */
[----:B------:R-:W-:Y:S01]  /*6330*/  ISETP.GE.AND P1, PT, R10, RZ, PT ;  /* 0x000000ff0a00720c */ /* 0x000fe20003f26270 */
[----:B------:R-:W-:Y:S01]  /*6340*/  VIADD R10, R0, 0x193 ;  /* 0x00000193000a7836 */ /* 0x000fe20000000000 */
[----:B------:R-:W-:Y:S01]  /*6350*/  IABS R107, R8 ;  /* 0x00000008006b7213 */ /* 0x000fe20000000000 */
[----:B------:R-:W-:Y:S01]  /*6360*/  IMAD.HI.U32 R3, R9, R106, RZ ;  /* 0x0000006a09037227 */ /* 0x000fe200078e00ff */
[----:B------:R-:W-:-:S02]  /*6370*/  ISETP.GE.AND P2, PT, R4, RZ, PT ;  /* 0x000000ff0400720c */ /* 0x000fc40003f46270 */
[----:B------:R-:W-:Y:S01]  /*6380*/  IABS R108, R10 ;  /* 0x0000000a006c7213 */ /* 0x000fe20000000000 */
[----:B------:R-:W-:Y:S02]  /*6390*/  @!P6 IMAD.IADD R105, R105, 0x1, -R2 ;  /* 0x000000016969e824 */ /* 0x000fe400078e0a02 */
[----:B------:R-:W-:-:S03]  /*63a0*/  IMAD.HI.U32 R4, R9, R107, RZ ;  /* 0x0000006b09047227 */ /* 0x000fc600078e00ff */
[----:B------:R-:W-:Y:S01]  /*63b0*/  ISETP.GT.U32.AND P6, PT, R2, R105, PT ;  /* 0x000000690200720c */ /* 0x000fe20003fc4070 */
[----:B------:R-:W-:Y:S02]  /*63c0*/  IMAD.MOV R3, RZ, RZ, -R3 ;  /* 0x000000ffff037224 */ /* 0x000fe400078e0a03 */
[----:B------:R-:W-:Y:S01]  /*63d0*/  @!P3 IMAD.IADD R103, R103, 0x1, -R2 ;  /* 0x000000016767b824 */ /* 0x000fe200078e0a02 */
[----:B------:R-:W-:Y:S01]  /*63e0*/  ISETP.GE.AND P3, PT, R6, RZ, PT ;  /* 0x000000ff0600720c */ /* 0x000fe20003f66270 */
[----:B------:R-:W-:-:S04]  /*63f0*/  IMAD.HI.U32 R6, R9, R108, RZ ;  /* 0x0000006c09067227 */ /* 0x000fc800078e00ff */
[----:B------:R-:W-:Y:S02]  /*6400*/  IMAD.MOV R4, RZ, RZ, -R4 ;  /* 0x000000ffff047224 */ /* 0x000fe400078e0a04 */
[C---:B------:R-:W-:Y:S02]  /*6410*/  IMAD R106, R2.reuse, R3, R106 ;  /* 0x00000003026a7224 */ /* 0x040fe400078e026a */
[----:B------:R-:W-:Y:S01]  /*6420*/  @!P0 IMAD.IADD R101, R101, 0x1, -R2 ;  /* 0x0000000165658824 */ /* 0x000fe200078e0a02 */
[C---:B------:R-:W-:Y:S01]  /*6430*/  ISETP.GT.U32.AND P0, PT, R2.reuse, R104, PT ;  /* 0x000000680200720c */ /* 0x040fe20003f04070 */
[----:B------:R-:W-:Y:S02]  /*6440*/  IMAD.MOV R3, RZ, RZ, -R6 ;  /* 0x000000ffff037224 */ /* 0x000fe400078e0a06 */
[C---:B------:R-:W-:Y:S02]  /*6450*/  IMAD R107, R2.reuse, R4, R107 ;  /* 0x00000004026b7224 */ /* 0x040fe400078e026b */
[----:B------:R-:W-:Y:S01]  /*6460*/  @!P1 IMAD.MOV R102, RZ, RZ, -R102 ;  /* 0x000000ffff669224 */ /* 0x000fe200078e0a66 */
[C---:B------:R-:W-:Y:S01]  /*6470*/  ISETP.GT.U32.AND P1, PT, R2.reuse, R106, PT ;  /* 0x0000006a0200720c */ /* 0x040fe20003f24070 */
[----:B------:R-:W-:-:S02]  /*6480*/  IMAD R108, R2, R3, R108 ;  /* 0x00000003026c7224 */ /* 0x000fc400078e026c */
[----:B------:R-:W-:Y:S01]  /*6490*/  @!P4 IMAD.MOV R103, RZ, RZ, -R103 ;  /* 0x000000ffff67c224 */ /* 0x000fe200078e0a67 */
[C---:B------:R-:W-:Y:S01]  /*64a0*/  ISETP.GT.U32.AND P4, PT, R2.reuse, R107, PT ;  /* 0x0000006b0200720c */ /* 0x040fe20003f84070 */
[--C-:B------:R-:W-:Y:S01]  /*64b0*/  @!P6 IMAD.IADD R105, R105, 0x1, -R2.reuse ;  /* 0x000000016969e824 */ /* 0x100fe200078e0a02 */
[----:B------:R-:W-:Y:S01]  /*64c0*/  ISETP.GT.U32.AND P6, PT, R2, R108, PT ;  /* 0x0000006c0200720c */ /* 0x000fe20003fc4070 */
[----:B------:R-:W-:Y:S02]  /*64d0*/  VIADD R6, R0, 0x192 ;  /* 0x0000019200067836 */ /* 0x000fe40000000000 */
[--C-:B------:R-:W-:Y:S01]  /*64e0*/  @!P0 IMAD.IADD R104, R104, 0x1, -R2.reuse ;  /* 0x0000000168688824 */ /* 0x100fe200078e0a02 */
[----:B------:R-:W-:Y:S01]  /*64f0*/  ISETP.GE.AND P0, PT, R7, RZ, PT ;  /* 0x000000ff0700720c */ /* 0x000fe20003f06270 */
[----:B------:R-:W-:Y:S01]  /*6500*/  VIADD R7, R0, 0x191 ;  /* 0x0000019100077836 */ /* 0x000fe20000000000 */
[----:B------:R-:W-:Y:S01]  /*6510*/  IABS R109, R6 ;  /* 0x00000006006d7213 */ /* 0x000fe20000000000 */
[--C-:B------:R-:W-:Y:S01]  /*6520*/  @!P1 IMAD.IADD R106, R106, 0x1, -R2.reuse ;  /* 0x000000016a6a9824 */ /* 0x100fe200078e0a02 */
[----:B------:R-:W-:Y:S01]  /*6530*/  ISETP.GE.AND P1, PT, R10, RZ, PT ;  /* 0x000000ff0a00720c */ /* 0x000fe20003f26270 */
[----:B------:R-:W-:Y:S01]  /*6540*/  @!P5 IMAD.MOV R101, RZ, RZ, -R101 ;  /* 0x000000ffff65d224 */ /* 0x000fe200078e0a65 */
[----:B------:R-:W-:Y:S01]  /*6550*/  IABS R110, R7 ;  /* 0x00000007006e7213 */ /* 0x000fe20000000000 */
[----:B------:R-:W-:Y:S01]  /*6560*/  @!P4 IMAD.IADD R107, R107, 0x1, -R2 ;  /* 0x000000016b6bc824 */ /* 0x000fe200078e0a02 */
[C---:B------:R-:W-:Y:S01]  /*6570*/  ISETP.GT.U32.AND P4, PT, R2.reuse, R106, PT ;  /* 0x0000006a0200720c */ /* 0x040fe20003f84070 */
[----:B------:R-:W-:Y:S01]  /*6580*/  IMAD.HI.U32 R3, R9, R109, RZ ;  /* 0x0000006d09037227 */ /* 0x000fe200078e00ff */
[----:B------:R-:W-:-:S03]  /*6590*/  ISETP.GT.U32.AND P5, PT, R2, R104, PT ;  /* 0x000000680200720c */ /* 0x000fc60003fa4070 */
[----:B------:R-:W-:Y:S01]  /*65a0*/  @!P6 IMAD.IADD R108, R108, 0x1, -R2 ;  /* 0x000000016c6ce824 */ /* 0x000fe200078e0a02 */
[----:B------:R-:W-:Y:S01]  /*65b0*/  ISETP.GT.U32.AND P6, PT, R2, R107, PT ;  /* 0x0000006b0200720c */ /* 0x000fe20003fc4070 */
[----:B------:R-:W-:Y:S02]  /*65c0*/  IMAD.MOV R4, RZ, RZ, -R3 ;  /* 0x000000ffff047224 */ /* 0x000fe400078e0a03 */
[----:B------:R-:W-:-:S04]  /*65d0*/  IMAD.HI.U32 R3, R9, R110, RZ ;  /* 0x0000006e09037227 */ /* 0x000fc800078e00ff */
[----:B------:R-:W-:Y:S02]  /*65e0*/  IMAD R109, R2, R4, R109 ;  /* 0x00000004026d7224 */ /* 0x000fe400078e026d */
[----:B------:R-:W-:Y:S02]  /*65f0*/  IMAD.MOV R3, RZ, RZ, -R3 ;  /* 0x000000ffff037224 */ /* 0x000fe400078e0a03 */
[----:B------:R-:W-:Y:S01]  /*6600*/  @!P4 IMAD.IADD R106, R106, 0x1, -R2 ;  /* 0x000000016a6ac824 */ /* 0x000fe200078e0a02 */
[C---:B------:R-:W-:Y:S01]  /*6610*/  ISETP.GT.U32.AND P4, PT, R2.reuse, R109, PT ;  /* 0x0000006d0200720c */ /* 0x040fe20003f84070 */
[----:B------:R-:W-:Y:S02]  /*6620*/  IMAD R110, R2, R3, R110 ;  /* 0x00000003026e7224 */ /* 0x000fe400078e026e */
[--C-:B------:R-:W-:Y:S01]  /*6630*/  @!P5 IMAD.IADD R104, R104, 0x1, -R2.reuse ;  /* 0x000000016868d824 */ /* 0x100fe200078e0a02 */
[----:B------:R-:W-:Y:S01]  /*6640*/  ISETP.GE.AND P5, PT, R8, RZ, PT ;  /* 0x000000ff0800720c */ /* 0x000fe20003fa6270 */
[----:B------:R-:W-:Y:S01]  /*6650*/  @!P6 IMAD.IADD R107, R107, 0x1, -R2 ;  /* 0x000000016b6be824 */ /* 0x000fe200078e0a02 */
[----:B------:R-:W-:Y:S01]  /*6660*/  ISETP.GT.U32.AND P6, PT, R2, R110, PT ;  /* 0x0000006e0200720c */ /* 0x000fe20003fc4070 */
[----:B------:R-:W-:-:S02]  /*6670*/  VIADD R8, R0, 0x190 ;  /* 0x0000019000087836 */ /* 0x000fc40000000000 */
[----:B------:R-:W-:Y:S02]  /*6680*/  VIADD R10, R0, 0x18f ;  /* 0x0000018f000a7836 */ /* 0x000fe40000000000 */
[----:B------:R-:W-:Y:S01]  /*6690*/  @!P3 IMAD.MOV R105, RZ, RZ, -R105 ;  /* 0x000000ffff69b224 */ /* 0x000fe200078e0a69 */
[----:B------:R-:W-:Y:S01]  /*66a0*/  IABS R111, R8 ;  /* 0x00000008006f7213 */ /* 0x000fe20000000000 */
[----:B------:R-:W-:Y:S01]  /*66b0*/  @!P4 IMAD.IADD R109, R109, 0x1, -R2 ;  /* 0x000000016d6dc824 */ /* 0x000fe200078e0a02 */
[----:B------:R-:W-:Y:S01]  /*66c0*/  IABS R112, R10 ;  /* 0x0000000a00707213 */ /* 0x000fe20000000000 */
[----:B------:R-:W-:Y:S01]  /*66d0*/  @!P2 IMAD.MOV R104, RZ, RZ, -R104 ;  /* 0x000000ffff68a224 */ /* 0x000fe200078e0a68 */
[----:B------:R-:W-:Y:S01]  /*66e0*/  ISETP.GE.AND P4, PT, R7, RZ, PT ;  /* 0x000000ff0700720c */ /* 0x000fe20003f86270 */
        /* <DEDUP_REMOVED lines=8> */
[----:B------:R-:W-:Y:S01]  /*6770*/  VIADD R11, R0, 0x18e ;  /* 0x0000018e000b7836 */ /* 0x000fe20000000000 */
[C---:B------:R-:W-:Y:S01]  /*6780*/  ISETP.GT.U32.AND P3, PT, R2.reuse, R111, PT ;  /* 0x0000006f0200720c */ /* 0x040fe20003f64070 */
[C---:B------:R-:W-:Y:S02]  /*6790*/  IMAD R112, R2.reuse, R7, R112 ;  /* 0x0000000702707224 */ /* 0x040fe400078e0270 */
[----:B------:R-:W-:Y:S01]  /*67a0*/  @!P6 IMAD.IADD R109, R109, 0x1, -R2 ;  /* 0x000000016d6de824 */ /* 0x000fe200078e0a02 */
[----:B------:R-:W-:Y:S01]  /*67b0*/  IABS R113, R11 ;  /* 0x0000000b00717213 */ /* 0x000fe20000000000 */
[----:B------:R-:W-:Y:S01]  /*67c0*/  @!P0 IMAD.MOV R106, RZ, RZ, -R106 ;  /* 0x000000ffff6a8224 */ /* 0x000fe200078e0a6a */
[----:B------:R-:W-:Y:S01]  /*67d0*/  ISETP.GT.U32.AND P6, PT, R2, R112, PT ;  /* 0x000000700200720c */ /* 0x000fe20003fc4070 */
[----:B------:R-:W-:Y:S01]  /*67e0*/  VIADD R4, R0, 0x18d ;  /* 0x0000018d00047836 */ /* 0x000fe20000000000 */
[----:B------:R-:W-:Y:S01]  /*67f0*/  ISETP.GT.U32.AND P0, PT, R2, R110, PT ;  /* 0x0000006e0200720c */ /* 0x000fe20003f04070 */
[----:B------:R-:W-:-:S03]  /*6800*/  IMAD.HI.U32 R3, R9, R113, RZ ;  /* 0x0000007109037227 */ /* 0x000fc600078e00ff */
[----:B------:R-:W-:Y:S01]  /*6810*/  IABS R114, R4 ;  /* 0x0000000400727213 */ /* 0x000fe20000000000 */
[--C-:B------:R-:W-:Y:S01]  /*6820*/  @!P3 IMAD.IADD R111, R111, 0x1, -R2.reuse ;  /* 0x000000016f6fb824 */ /* 0x100fe200078e0a02 */
[----:B------:R-:W-:Y:S01]  /*6830*/  ISETP.GE.AND P3, PT, R4, RZ, PT ;  /* 0x000000ff0400720c */ /* 0x000fe20003f66270 */
[--C-:B------:R-:W-:Y:S01]  /*6840*/  @!P2 IMAD.IADD R108, R108, 0x1, -R2.reuse ;  /* 0x000000016c6ca824 */ /* 0x100fe200078e0a02 */
[----:B------:R-:W-:Y:S01]  /*6850*/  ISETP.GE.AND P2, PT, R6, RZ, PT ;  /* 0x000000ff0600720c */ /* 0x000fe20003f46270 */
[----:B------:R-:W-:Y:S02]  /*6860*/  IMAD.MOV R3, RZ, RZ, -R3 ;  /* 0x000000ffff037224 */ /* 0x000fe400078e0a03 */
[----:B------:R-:W-:Y:S01]  /*6870*/  @!P6 IMAD.IADD R112, R112, 0x1, -R2 ;  /* 0x000000017070e824 */ /* 0x000fe200078e0a02 */
[C---:B------:R-:W-:Y:S01]  /*6880*/  ISETP.GT.U32.AND P6, PT, R2.reuse, R111, PT ;  /* 0x0000006f0200720c */ /* 0x040fe20003fc4070 */
[----:B------:R-:W-:Y:S02]  /*6890*/  IMAD R113, R2, R3, R113 ;  /* 0x0000000302717224 */ /* 0x000fe400078e0271 */
[----:B------:R-:W-:-:S04]  /*68a0*/  IMAD.HI.U32 R3, R9, R114, RZ ;  /* 0x0000007209037227 */ /* 0x000fc800078e00ff */
[----:B------:R-:W-:Y:S01]  /*68b0*/  @!P0 IMAD.IADD R110, R110, 0x1, -R2 ;  /* 0x000000016e6e8824 */ /* 0x000fe200078e0a02 */
[----:B------:R-:W-:Y:S01]  /*68c0*/  ISETP.GE.AND P0, PT, R11, RZ, PT ;  /* 0x000000ff0b00720c */ /* 0x000fe20003f06270 */
[----:B------:R-:W-:Y:S02]  /*68d0*/  IMAD.MOV R3, RZ, RZ, -R3 ;  /* 0x000000ffff037224 */ /* 0x000fe400078e0a03 */
[----:B------:R-:W-:Y:S01]  /*68e0*/  @!P4 IMAD.MOV R110, RZ, RZ, -R110 ;  /* 0x000000ffff6ec224 */ /* 0x000fe200078e0a6e */
[C---:B------:R-:W-:Y:S01]  /*68f0*/  ISETP.GT.U32.AND P4, PT, R2.reuse, R113, PT ;  /* 0x000000710200720c */ /* 0x040fe20003f84070 */
[----:B------:R-:W-:Y:S02]  /*6900*/  IMAD R114, R2, R3, R114 ;  /* 0x0000000302727224 */ /* 0x000fe400078e0272 */
[----:B------:R-:W-:Y:S01]  /*6910*/  @!P5 IMAD.MOV R107, RZ, RZ, -R107 ;  /* 0x000000ffff6bd224 */ /* 0x000fe200078e0a6b */
[----:B------:R-:W-:Y:S01]  /*6920*/  ISETP.GE.AND P5, PT, R8, RZ, PT ;  /* 0x000000ff0800720c */ /* 0x000fe20003fa6270 */
[----:B------:R-:W-:Y:S01]  /*6930*/  @!P2 IMAD.MOV R109, RZ, RZ, -R109 ;  /* 0x000000ffff6da224 */ /* 0x000fe200078e0a6d */
[----:B------:R-:W-:Y:S01]  /*6940*/  ISETP.GT.U32.AND P2, PT, R2, R112, PT ;  /* 0x000000700200720c */ /* 0x000fe20003f44070 */
[----:B------:R-:W-:-:S02]  /*6950*/  VIADD R6, R0, 0x18c ;  /* 0x0000018c00067836 */ /* 0x000fc40000000000 */
[----:B------:R-:W-:Y:S01]  /*6960*/  @!P6 IMAD.IADD R111, R111, 0x1, -R2 ;  /* 0x000000016f6fe824 */ /* 0x000fe200078e0a02 */
[----:B------:R-:W-:Y:S01]  /*6970*/  ISETP.GT.U32.AND P6, PT, R2, R114, PT ;  /* 0x000000720200720c */ /* 0x000fe20003fc4070 */
[----:B------:R-:W-:Y:S01]  /*6980*/  VIADD R8, R0, 0x18b ;  /* 0x0000018b00087836 */ /* 0x000fe20000000000 */
[----:B------:R-:W-:Y:S01]  /*6990*/  IABS R115, R6 ;  /* 0x0000000600737213 */ /* 0x000fe20000000000 */
[----:B------:R-:W-:Y:S01]  /*69a0*/  @!P1 IMAD.MOV R108, RZ, RZ, -R108 ;  /* 0x000000ffff6c9224 */ /* 0x000fe200078e0a6c */
[----:B------:R-:W-:Y:S01]  /*69b0*/  ISETP.GE.AND P1, PT, R10, RZ, PT ;  /* 0x000000ff0a00720c */ /* 0x000fe20003f26270 */
[----:B------:R-:W-:Y:S01]  /*69c0*/  @!P4 IMAD.IADD R113, R113, 0x1, -R2 ;  /* 0x000000017171c824 */ /* 0x000fe200078e0a02 */
[----:B------:R-:W-:Y:S01]  /*69d0*/  IABS R116, R8 ;  /* 0x0000000800747213 */ /* 0x000fe20000000000 */
[----:B------:R-:W-:Y:S01]  /*69e0*/  IMAD.HI.U32 R3, R9, R115, RZ ;  /* 0x0000007309037227 */ /* 0x000fe200078e00ff */
[----:B------:R-:W-:-:S03]  /*69f0*/  ISETP.GE.AND P4, PT, R8, RZ, PT ;  /* 0x000000ff0800720c */ /* 0x000fc60003f86270 */
[----:B------:R-:W-:Y:S02]  /*6a00*/  VIADD R10, R0, 0x18a ;  /* 0x0000018a000a7836 */ /* 0x000fe40000000000 */
[----:B------:R-:W-:Y:S01]  /*6a10*/  @!P2 IMAD.IADD R112, R112, 0x1, -R2 ;  /* 0x000000017070a824 */ /* 0x000fe200078e0a02 */
[----:B------:R-:W-:Y:S01]  /*6a20*/  ISETP.GE.AND P2, PT, R6, RZ, PT ;  /* 0x000000ff0600720c */ /* 0x000fe20003f46270 */
[----:B------:R-:W-:Y:S01]  /*6a30*/  @!P5 IMAD.MOV R111, RZ, RZ, -R111 ;  /* 0x000000ffff6fd224 */ /* 0x000fe200078e0a6f */
[----:B------:R-:W-:Y:S01]  /*6a40*/  ISETP.GT.U32.AND P5, PT, R2, R113, PT ;  /* 0x000000710200720c */ /* 0x000fe20003fa4070 */
[----:B------:R-:W-:Y:S01]  /*6a50*/  IMAD.HI.U32 R4, R9, R116, RZ ;  /* 0x0000007409047227 */ /* 0x000fe200078e00ff */
[----:B------:R-:W-:-:S03]  /*6a60*/  IABS R117, R10 ;  /* 0x0000000a00757213 */ /* 0x000fc60000000000 */
[----:B------:R-:W-:Y:S02]  /*6a70*/  IMAD.MOV R6, RZ, RZ, -R3 ;  /* 0x000000ffff067224 */ /* 0x000fe400078e0a03 */
[----:B------:R-:W-:Y:S02]  /*6a80*/  @!P6 IMAD.IADD R114, R114, 0x1, -R2 ;  /* 0x000000017272e824 */ /* 0x000fe400078e0a02 */
[----:B------:R-:W-:Y:S02]  /*6a90*/  IMAD.MOV R7, RZ, RZ, -R4 ;  /* 0x000000ffff077224 */ /* 0x000fe400078e0a04 */
[C---:B------:R-:W-:Y:S01]  /*6aa0*/  IMAD R115, R2.reuse, R6, R115 ;  /* 0x0000000602737224 */ /* 0x040fe200078e0273 */
[----:B------:R-:W-:Y:S01]  /*6ab0*/  ISETP.GT.U32.AND P6, PT, R2, R114, PT ;  /* 0x000000720200720c */ /* 0x000fe20003fc4070 */
[----:B------:R-:W-:-:S04]  /*6ac0*/  IMAD.HI.U32 R3, R9, R117, RZ ;  /* 0x0000007509037227 */ /* 0x000fc800078e00ff */
[C---:B------:R-:W-:Y:S02]  /*6ad0*/  IMAD R116, R2.reuse, R7, R116 ;  /* 0x0000000702747224 */ /* 0x040fe400078e0274 */
[----:B------:R-:W-:Y:S01]  /*6ae0*/  @!P1 IMAD.MOV R112, RZ, RZ, -R112 ;  /* 0x000000ffff709224 */ /* 0x000fe200078e0a70 */
[C---:B------:R-:W-:Y:S01]  /*6af0*/  ISETP.GT.U32.AND P1, PT, R2.reuse, R115, PT ;  /* 0x000000730200720c */ /* 0x040fe20003f24070 */
[----:B------:R-:W-:Y:S02]  /*6b00*/  IMAD.MOV R3, RZ, RZ, -R3 ;  /* 0x000000ffff037224 */ /* 0x000fe400078e0a03 */
[----:B------:R-:W-:Y:S01]  /*6b10*/  @!P5 IMAD.IADD R113, R113, 0x1, -R2 ;  /* 0x000000017171d824 */ /* 0x000fe200078e0a02 */
[C---:B------:R-:W-:Y:S01]  /*6b20*/  ISETP.GT.U32.AND P5, PT, R2.reuse, R116, PT ;  /* 0x000000740200720c */ /* 0x040fe20003fa4070 */
[----:B------:R-:W-:Y:S02]  /*6b30*/  IMAD R117, R2, R3, R117 ;  /* 0x0000000302757224 */ /* 0x000fe400078e0275 */
[----:B------:R-:W-:-:S02]  /*6b40*/  VIADD R6, R0, 0x189 ;  /* 0x0000018900067836 */ /* 0x000fc40000000000 */
[--C-:B------:R-:W-:Y:S01]  /*6b50*/  @!P6 IMAD.IADD R114, R114, 0x1, -R2.reuse ;  /* 0x000000017272e824 */ /* 0x100fe200078e0a02 */
[----:B------:R-:W-:Y:S01]  /*6b60*/  ISETP.GT.U32.AND P6, PT, R2, R117, PT ;  /* 0x000000750200720c */ /* 0x000fe20003fc4070 */
[----:B------:R-:W-:Y:S01]  /*6b70*/  VIADD R7, R0, 0x188 ;  /* 0x0000018800077836 */ /* 0x000fe20000000000 */
[----:B------:R-:W-:Y:S01]  /*6b80*/  IABS R118, R6 ;  /* 0x0000000600767213 */ /* 0x000fe20000000000 */
[--C-:B------:R-:W-:Y:S01]  /*6b90*/  @!P1 IMAD.IADD R115, R115, 0x1, -R2.reuse ;  /* 0x0000000173739824 */ /* 0x100fe200078e0a02 */
[----:B------:R-:W-:Y:S01]  /*6ba0*/  ISETP.GE.AND P1, PT, R10, RZ, PT ;  /* 0x000000ff0a00720c */ /* 0x000fe20003f26270 */
[----:B------:R-:W-:Y:S01]  /*6bb0*/  VIADD R11, R0, 0x186 ;  /* 0x00000186000b7836 */ /* 0x000fe20000000000 */
[----:B------:R-:W-:Y:S01]  /*6bc0*/  IABS R119, R7 ;  /* 0x0000000700777213 */ /* 0x000fe20000000000 */
[----:B------:R-:W-:Y:S01]  /*6bd0*/  @!P5 IMAD.IADD R116, R116, 0x1, -R2 ;  /* 0x000000017474d824 */ /* 0x000fe200078e0a02 */
[----:B------:R-:W-:Y:S01]  /*6be0*/  ISETP.GT.U32.AND P5, PT, R2, R115, PT ;  /* 0x000000730200720c */ /* 0x000fe20003fa4070 */
[----:B------:R-:W-:Y:S01]  /*6bf0*/  IMAD.HI.U32 R3, R9, R118, RZ ;  /* 0x0000007609037227 */ /* 0x000fe200078e00ff */
[----:B------:R-:W-:-:S03]  /*6c00*/  IABS R121, R11 ;  /* 0x0000000b00797213 */ /* 0x000fc60000000000 */
[----:B------:R-:W-:Y:S02]  /*6c10*/  IMAD.MOV R3, RZ, RZ, -R3 ;  /* 0x000000ffff037224 */ /* 0x000fe400078e0a03 */
[----:B------:R-:W-:Y:S01]  /*6c20*/  @!P6 IMAD.IADD R117, R117, 0x1, -R2 ;  /* 0x000000017575e824 */ /* 0x000fe200078e0a02 */
[----:B------:R-:W-:Y:S01]  /*6c30*/  ISETP.GT.U32.AND P6, PT, R2, R116, PT ;  /* 0x000000740200720c */ /* 0x000fe20003fc4070 */
[----:B------:R-:W-:-:S04]  /*6c40*/  IMAD.HI.U32 R4, R9, R119, RZ ;  /* 0x0000007709047227 */ /* 0x000fc800078e00ff */
[C---:B------:R-:W-:Y:S02]  /*6c50*/  IMAD R118, R2.reuse, R3, R118 ;  /* 0x0000000302767224 */ /* 0x040fe400078e0276 */
[----:B------:R-:W-:Y:S02]  /*6c60*/  IMAD.MOV R4, RZ, RZ, -R4 ;  /* 0x000000ffff047224 */ /* 0x000fe400078e0a04 */
[----:B------:R-:W-:Y:S01]  /*6c70*/  @!P5 IMAD.IADD R115, R115, 0x1, -R2 ;  /* 0x000000017373d824 */ /* 0x000fe200078e0a02 */
[C---:B------:R-:W-:Y:S01]  /*6c80*/  ISETP.GT.U32.AND P5, PT, R2.reuse, R118, PT ;  /* 0x000000760200720c */ /* 0x040fe20003fa4070 */
[----:B------:R-:W-:Y:S02]  /*6c90*/  IMAD R119, R2, R4, R119 ;  /* 0x0000000402777224 */ /* 0x000fe400078e0277 */
[----:B------:R-:W-:-:S04]  /*6ca0*/  IMAD.HI.U32 R4, R9, R121, RZ ;  /* 0x0000007909047227 */ /* 0x000fc800078e00ff */
[----:B------:R-:W-:Y:S01]  /*6cb0*/  @!P6 IMAD.IADD R116, R116, 0x1, -R2 ;  /* 0x000000017474e824 */ /* 0x000fe200078e0a02 */
[----:B------:R-:W-:Y:S01]  /*6cc0*/  ISETP.GT.U32.AND P6, PT, R2, R119, PT ;  /* 0x000000770200720c */ /* 0x000fe20003fc4070 */
[----:B------:R-:W-:Y:S02]  /*6cd0*/  VIADD R8, R0, 0x187 ;  /* 0x0000018700087836 */ /* 0x000fe40000000000 */
[----:B------:R-:W-:Y:S02]  /*6ce0*/  IMAD.MOV R4, RZ, RZ, -R4 ;  /* 0x000000ffff047224 */ /* 0x000fe400078e0a04 */
[----:B------:R-:W-:Y:S01]  /*6cf0*/  @!P5 IMAD.IADD R118, R118, 0x1, -R2 ;  /* 0x000000017676d824 */ /* 0x000fe200078e0a02 */
[----:B------:R-:W-:Y:S01]  /*6d00*/  IABS R120, R8 ;  /* 0x0000000800787213 */ /* 0x000fe20000000000 */
[----:B------:R-:W-:Y:S02]  /*6d10*/  IMAD R121, R2, R4, R121 ;  /* 0x0000000402797224 */ /* 0x000fe400078e0279 */
[----:B------:R-:W-:Y:S01]  /*6d20*/  @!P3 IMAD.MOV R114, RZ, RZ, -R114 ;  /* 0x000000ffff72b224 */ /* 0x000fe200078e0a72 */
[----:B------:R-:W-:Y:S01]  /*6d30*/  ISETP.GE.AND P3, PT, R6, RZ, PT ;  /* 0x000000ff0600720c */ /* 0x000fe20003f66270 */
[----:B------:R-:W-:-:S02]  /*6d40*/  VIADD R6, R0, 0x185 ;  /* 0x0000018500067836 */ /* 0x000fc40000000000 */
[----:B------:R-:W-:-:S03]  /*6d50*/  IMAD.HI.U32 R3, R9, R120, RZ ;  /* 0x0000007809037227 */ /* 0x000fc600078e00ff */
[----:B------:R-:W-:Y:S01]  /*6d60*/  IABS R122, R6 ;  /* 0x00000006007a7213 */ /* 0x000fe20000000000 */
[----:B------:R-:W-:Y:S01]  /*6d70*/  @!P2 IMAD.MOV R115, RZ, RZ, -R115 ;  /* 0x000000ffff73a224 */ /* 0x000fe200078e0a73 */
[C---:B------:R-:W-:Y:S01]  /*6d80*/  ISETP.GT.U32.AND P2, PT, R2.reuse, R118, PT ;  /* 0x000000760200720c */ /* 0x040fe20003f44070 */
[----:B------:R-:W-:Y:S01]  /*6d90*/  @!P4 IMAD.MOV R116, RZ, RZ, -R116 ;  /* 0x000000ffff74c224 */ /* 0x000fe200078e0a74 */
[----:B------:R-:W-:Y:S01]  /*6da0*/  ISETP.GT.U32.AND P4, PT, R2, R121, PT ;  /* 0x000000790200720c */ /* 0x000fe20003f84070 */
[----:B------:R-:W-:Y:S02]  /*6db0*/  @!P6 IMAD.IADD R119, R119, 0x1, -R2 ;  /* 0x000000017777e824 */ /* 0x000fe400078e0a02 */
[----:B------:R-:W-:Y:S02]  /*6dc0*/  IMAD.MOV R3, RZ, RZ, -R3 ;  /* 0x000000ffff037224 */ /* 0x000fe400078e0a03 */
[----:B------:R-:W-:Y:S01]  /*6dd0*/  VIADD R4, R0, 0x184 ;  /* 0x0000018400047836 */ /* 0x000fe20000000000 */
[C---:B------:R-:W-:Y:S01]  /*6de0*/  ISETP.GT.U32.AND P6, PT, R2.reuse, R119, PT ;  /* 0x000000770200720c */ /* 0x040fe20003fc4070 */
[----:B------:R-:W-:-:S02]  /*6df0*/  IMAD R120, R2, R3, R120 ;  /* 0x0000000302787224 */ /* 0x000fc400078e0278 */
[----:B------:R-:W-:Y:S01]  /*6e00*/  IMAD.HI.U32 R3, R9, R122, RZ ;  /* 0x0000007a09037227 */ /* 0x000fe200078e00ff */
[----:B------:R-:W-:Y:S02]  /*6e10*/  IABS R123, R4 ;  /* 0x00000004007b7213 */ /* 0x000fe40000000000 */
[----:B------:R-:W-:Y:S01]  /*6e20*/  ISETP.GT.U32.AND P5, PT, R2, R120, PT ;  /* 0x000000780200720c */ /* 0x000fe20003fa4070 */
[----:B------:R-:W-:Y:S02]  /*6e30*/  IMAD.MOV R3, RZ, RZ, -R3 ;  /* 0x000000ffff037224 */ /* 0x000fe400078e0a03 */
[--C-:B------:R-:W-:Y:S01]  /*6e40*/  @!P2 IMAD.IADD R118, R118, 0x1, -R2.reuse ;  /* 0x000000017676a824 */ /* 0x100fe200078e0a02 */
[----:B------:R-:W-:Y:S01]  /*6e50*/  ISETP.GE.AND P2, PT, R11, RZ, PT ;  /* 0x000000ff0b00720c */ /* 0x000fe20003f46270 */
[----:B------:R-:W-:Y:S01]  /*6e60*/  @!P4 IMAD.IADD R121, R121, 0x1, -R2 ;  /* 0x000000017979c824 */ /* 0x000fe200078e0a02 */
[----:B------:R-:W-:Y:S01]  /*6e70*/  ISETP.GE.AND P4, PT, R6, RZ, PT ;  /* 0x000000ff0600720c */ /* 0x000fe20003f86270 */
[----:B------:R-:W-:-:S02]  /*6e80*/  IMAD R122, R2, R3, R122 ;  /* 0x00000003027a7224 */ /* 0x000fc400078e027a */
[----:B------:R-:W-:Y:S01]  /*6e90*/  @!P3 IMAD.MOV R118, RZ, RZ, -R118 ;  /* 0x000000ffff76b224 */ /* 0x000fe200078e0a76 */
[----:B------:R-:W-:Y:S01]  /*6ea0*/  ISETP.GT.U32.AND P3, PT, R2, R121, PT ;  /* 0x000000790200720c */ /* 0x000fe20003f64070 */
[----:B------:R-:W-:-:S04]  /*6eb0*/  IMAD.HI.U32 R3, R9, R123, RZ ;  /* 0x0000007b09037227 */ /* 0x000fc800078e00ff */
[----:B------:R-:W-:Y:S01]  /*6ec0*/  @!P0 IMAD.MOV R113, RZ, RZ, -R113 ;  /* 0x000000ffff718224 */ /* 0x000fe200078e0a71 */
[C---:B------:R-:W-:Y:S01]  /*6ed0*/  ISETP.GT.U32.AND P0, PT, R2.reuse, R117, PT ;  /* 0x000000750200720c */ /* 0x040fe20003f04070 */
[--C-:B------:R-:W-:Y:S01]  /*6ee0*/  @!P6 IMAD.IADD R119, R119, 0x1, -R2.reuse ;  /* 0x000000017777e824 */ /* 0x100fe200078e0a02 */
[----:B------:R-:W-:Y:S01]  /*6ef0*/  ISETP.GT.U32.AND P6, PT, R2, R122, PT ;  /* 0x0000007a0200720c */ /* 0x000fe20003fc4070 */
[----:B------:R-:W-:Y:S02]  /*6f00*/  IMAD.MOV R3, RZ, RZ, -R3 ;  /* 0x000000ffff037224 */ /* 0x000fe400078e0a03 */
[--C-:B------:R-:W-:Y:S02]  /*6f10*/  @!P5 IMAD.IADD R120, R120, 0x1, -R2.reuse ;  /* 0x000000017878d824 */ /* 0x100fe400078e0a02 */
[C---:B------:R-:W-:Y:S02]  /*6f20*/  IMAD R123, R2.reuse, R3, R123 ;  /* 0x00000003027b7224 */ /* 0x040fe400078e027b */
[--C-:B------:R-:W-:Y:S01]  /*6f30*/  @!P3 IMAD.IADD R121, R121, 0x1, -R2.reuse ;  /* 0x000000017979b824 */ /* 0x100fe200078e0a02 */
[----:B------:R-:W-:Y:S01]  /*6f40*/  ISETP.GT.U32.AND P5, PT, R2, R120, PT ;  /* 0x000000780200720c */ /* 0x000fe20003fa4070 */
[----:B------:R-:W-:Y:S01]  /*6f50*/  VIADD R3, R0, 0x183 ;  /* 0x0000018300037836 */ /* 0x000fe20000000000 */
[----:B------:R-:W-:Y:S01]  /*6f60*/  ISETP.GT.U32.AND P3, PT, R2, R123, PT ;  /* 0x0000007b0200720c */ /* 0x000fe20003f64070 */
[--C-:B------:R-:W-:Y:S01]  /*6f70*/  @!P0 IMAD.IADD R117, R117, 0x1, -R2.reuse ;  /* 0x0000000175758824 */ /* 0x100fe200078e0a02 */
[----:B------:R-:W-:Y:S01]  /*6f80*/  ISETP.GE.AND P0, PT, R7, RZ, PT ;  /* 0x000000ff0700720c */ /* 0x000fe20003f06270 */
[----:B------:R-:W-:Y:S01]  /*6f90*/  @!P6 IMAD.IADD R122, R122, 0x1, -R2 ;  /* 0x000000017a7ae824 */ /* 0x000fe200078e0a02 */
[----:B------:R-:W-:Y:S01]  /*6fa0*/  IABS R124, R3 ;  /* 0x00000003007c7213 */ /* 0x000fe20000000000 */
[----:B------:R-:W-:Y:S01]  /*6fb0*/  @!P1 IMAD.MOV R117, RZ, RZ, -R117 ;  /* 0x000000ffff759224 */ /* 0x000fe200078e0a75 */
[----:B------:R-:W-:Y:S01]  /*6fc0*/  ISETP.GE.AND P1, PT, R8, RZ, PT ;  /* 0x000000ff0800720c */ /* 0x000fe20003f26270 */
[----:B------:R-:W-:Y:S01]  /*6fd0*/  VIADD R6, R0, 0x181 ;  /* 0x0000018100067836 */ /* 0x000fe20000000000 */
[----:B------:R-:W-:Y:S01]  /*6fe0*/  ISETP.GT.U32.AND P6, PT, R2, R122, PT ;  /* 0x0000007a0200720c */ /* 0x000fe20003fc4070 */
[----:B------:R-:W-:-:S02]  /*6ff0*/  VIADD R7, R0, 0x180 ;  /* 0x0000018000077836 */ /* 0x000fc40000000000 */
[--C-:B------:R-:W-:Y:S01]  /*7000*/  @!P5 IMAD.IADD R120, R120, 0x1, -R2.reuse ;  /* 0x000000017878d824 */ /* 0x100fe200078e0a02 */
[----:B------:R-:W-:Y:S01]  /*7010*/  ISETP.GE.AND P5, PT, R4, RZ, PT ;  /* 0x000000ff0400720c */ /* 0x000fe20003fa6270 */
[--C-:B------:R-:W-:Y:S01]  /*7020*/  @!P3 IMAD.IADD R123, R123, 0x1, -R2.reuse ;  /* 0x000000017b7bb824 */ /* 0x100fe200078e0a02 */
[----:B------:R-:W-:Y:S01]  /*7030*/  IABS R126, R6 ;  /* 0x00000006007e7213 */ /* 0x000fe20000000000 */
[----:B------:R-:W-:Y:S01]  /*7040*/  @!P0 IMAD.MOV R119, RZ, RZ, -R119 ;  /* 0x000000ffff778224 */ /* 0x000fe200078e0a77 */
[----:B------:R-:W-:Y:S01]  /*7050*/  ISETP.GE.AND P0, PT, R3, RZ, PT ;  /* 0x000000ff0300720c */ /* 0x000fe20003f06270 */
[----:B------:R-:W-:Y:S01]  /*7060*/  VIADD R4, R0, 0x182 ;  /* 0x0000018200047836 */ /* 0x000fe20000000000 */
[----:B------:R-:W-:Y:S01]  /*7070*/  ISETP.GT.U32.AND P3, PT, R2, R123, PT ;  /* 0x0000007b0200720c */ /* 0x000fe20003f64070 */
[----:B------:R-:W-:Y:S01]  /*7080*/  IMAD.HI.U32 R3, R9, R124, RZ ;  /* 0x0000007c09037227 */ /* 0x000fe200078e00ff */
[----:B------:R-:W-:Y:S02]  /*7090*/  IABS R127, R7 ;  /* 0x00000007007f7213 */ /* 0x000fe40000000000 */
[----:B------:R-:W-:Y:S01]  /*70a0*/  IABS R125, R4 ;  /* 0x00000004007d7213 */ /* 0x000fe20000000000 */
[----:B------:R-:W-:Y:S01]  /*70b0*/  @!P6 IMAD.IADD R122, R122, 0x1, -R2 ;  /* 0x000000017a7ae824 */ /* 0x000fe200078e0a02 */
[----:B------:R-:W-:Y:S01]  /*70c0*/  ISETP.GE.AND P6, PT, R7, RZ, PT ;  /* 0x000000ff0700720c */ /* 0x000fe20003fc6270 */
[----:B------:R-:W-:Y:S01]  /*70d0*/  @!P1 IMAD.MOV R120, RZ, RZ, -R120 ;  /* 0x000000ffff789224 */ /* 0x000fe200078e0a78 */
[----:B------:R-:W-:Y:S01]  /*70e0*/  ISETP.GE.AND P1, PT, R4, RZ, PT ;  /* 0x000000ff0400720c */ /* 0x000fe20003f26270 */
[----:B------:R-:W-:-:S02]  /*70f0*/  IMAD.MOV R7, RZ, RZ, -R3 ;  /* 0x000000ffff077224 */ /* 0x000fc400078e0a03 */
[----:B------:R-:W-:-:S04]  /*7100*/  IMAD.HI.U32 R4, R9, R126, RZ ;  /* 0x0000007e09047227 */ /* 0x000fc800078e00ff */
[C---:B------:R-:W-:Y:S02]  /*7110*/  IMAD R124, R2.reuse, R7, R124 ;  /* 0x00000007027c7224 */ /* 0x040fe400078e027c */
[----:B------:R-:W-:Y:S02]  /*7120*/  IMAD.MOV R7, RZ, RZ, -R4 ;  /* 0x000000ffff077224 */ /* 0x000fe400078e0a04 */
[----:B------:R-:W-:Y:S01]  /*7130*/  @!P4 IMAD.MOV R122, RZ, RZ, -R122 ;  /* 0x000000ffff7ac224 */ /* 0x000fe200078e0a7a */
[C---:B------:R-:W-:Y:S01]  /*7140*/  ISETP.GT.U32.AND P4, PT, R2.reuse, R124, PT ;  /* 0x0000007c0200720c */ /* 0x040fe20003f84070 */
[----:B------:R-:W-:Y:S02]  /*7150*/  @!P3 IMAD.IADD R123, R123, 0x1, -R2 ;  /* 0x000000017b7bb824 */ /* 0x000fe400078e0a02 */
[----:B------:R-:W-:Y:S02]  /*7160*/  IMAD R126, R2, R7, R126 ;  /* 0x00000007027e7224 */ /* 0x000fe400078e027e */
[----:B------:R-:W-:-:S02]  /*7170*/  @!P5 IMAD.MOV R123, RZ, RZ, -R123 ;  /* 0x000000ffff7bd224 */ /* 0x000fc400078e0a7b */
[----:B------:R-:W-:Y:S01]  /*7180*/  IMAD.HI.U32 R3, R9, R125, RZ ;  /* 0x0000007d09037227 */ /* 0x000fe200078e00ff */
[----:B------:R-:W-:-:S03]  /*7190*/  ISETP.GT.U32.AND P5, PT, R2, R126, PT ;  /* 0x0000007e0200720c */ /* 0x000fc60003fa4070 */
[----:B------:R-:W-:Y:S01]  /*71a0*/  @!P2 IMAD.MOV R121, RZ, RZ, -R121 ;  /* 0x000000ffff79a224 */ /* 0x000fe200078e0a79 */
[----:B------:R-:W-:Y:S01]  /*71b0*/  ISETP.GE.AND P2, PT, R6, RZ, PT ;  /* 0x000000ff0600720c */ /* 0x000fe20003f46270 */
[----:B------:R-:W-:Y:S02]  /*71c0*/  IMAD.MOV R6, RZ, RZ, -R3 ;  /* 0x000000ffff067224 */ /* 0x000fe400078e0a03 */
[----:B------:R-:W-:Y:S02]  /*71d0*/  VIADD R7, R0, 0x17e ;  /* 0x0000017e00077836 */ /* 0x000fe40000000000 */
[----:B------:R-:W-:Y:S02]  /*71e0*/  IMAD R125, R2, R6, R125 ;  /* 0x00000006027d7224 */ /* 0x000fe400078e027d */
[--C-:B------:R-:W-:Y:S01]  /*71f0*/  @!P4 IMAD.IADD R124, R124, 0x1, -R2.reuse ;  /* 0x000000017c7cc824 */ /* 0x100fe200078e0a02 */
[----:B------:R-:W-:Y:S01]  /*7200*/  IABS R129, R7 ;  /* 0x0000000700817213 */ /* 0x000fe20000000000 */
[----:B------:R-:W-:Y:S01]  /*7210*/  @!P5 IMAD.IADD R126, R126, 0x1, -R2 ;  /* 0x000000017e7ed824 */ /* 0x000fe200078e0a02 */
[C---:B------:R-:W-:Y:S01]  /*7220*/  ISETP.GT.U32.AND P3, PT, R2.reuse, R125, PT ;  /* 0x0000007d0200720c */ /* 0x040fe20003f64070 */
[----:B------:R-:W-:Y:S01]  /*7230*/  IMAD.HI.U32 R3, R9, R127, RZ ;  /* 0x0000007f09037227 */ /* 0x000fe200078e00ff */
[----:B------:R-:W-:-:S02]  /*7240*/  ISETP.GT.U32.AND P4, PT, R2, R124, PT ;  /* 0x0000007c0200720c */ /* 0x000fc40003f84070 */
[----:B------:R-:W-:Y:S01]  /*7250*/  ISETP.GT.U32.AND P5, PT, R2, R126, PT ;  /* 0x0000007e0200720c */ /* 0x000fe20003fa4070 */
[----:B------:R-:W-:Y:S02]  /*7260*/  IMAD.MOV R3, RZ, RZ, -R3 ;  /* 0x000000ffff037224 */ /* 0x000fe400078e0a03 */
[----:B------:R-:W-:-:S04]  /*7270*/  IMAD.HI.U32 R4, R9, R129, RZ ;  /* 0x0000008109047227 */ /* 0x000fc800078e00ff */
[----:B------:R-:W-:Y:S02]  /*7280*/  VIADD R6, R0, 0x17f ;  /* 0x0000017f00067836 */ /* 0x000fe40000000000 */
[----:B------:R-:W-:Y:S02]  /*7290*/  IMAD R127, R2, R3, R127 ;  /* 0x00000003027f7224 */ /* 0x000fe400078e027f */
[----:B------:R-:W-:Y:S01]  /*72a0*/  IMAD.MOV R4, RZ, RZ, -R4 ;  /* 0x000000ffff047224 */ /* 0x000fe200078e0a04 */
[----:B------:R-:W-:Y:S01]  /*72b0*/  IABS R128, R6 ;  /* 0x0000000600807213 */ /* 0x000fe20000000000 */
[--C-:B------:R-:W-:Y:S02]  /*72c0*/  @!P3 IMAD.IADD R125, R125, 0x1, -R2.reuse ;  /* 0x000000017d7db824 */ /* 0x100fe400078e0a02 */
[--C-:B------:R-:W-:Y:S01]  /*72d0*/  @!P4 IMAD.IADD R124, R124, 0x1, -R2.reuse ;  /* 0x000000017c7cc824 */ /* 0x100fe200078e0a02 */
[C---:B------:R-:W-:Y:S01]  /*72e0*/  ISETP.GT.U32.AND P4, PT, R2.reuse, R127, PT ;  /* 0x0000007f0200720c */ /* 0x040fe20003f84070 */
[C---:B------:R-:W-:Y:S01]  /*72f0*/  IMAD R129, R2.reuse, R4, R129 ;  /* 0x0000000402817224 */ /* 0x040fe200078e0281 */
[----:B------:R-:W-:Y:S01]  /*7300*/  ISETP.GT.U32.AND P3, PT, R2, R125, PT ;  /* 0x0000007d0200720c */ /* 0x000fe20003f64070 */
[----:B------:R-:W-:-:S02]  /*7310*/  @!P5 IMAD.IADD R126, R126, 0x1, -R2 ;  /* 0x000000017e7ed824 */ /* 0x000fc400078e0a02 */
[----:B------:R-:W-:Y:S01]  /*7320*/  VIADD R8, R0, 0x17d ;  /* 0x0000017d00087836 */ /* 0x000fe20000000000 */
[----:B------:R-:W-:Y:S01]  /*7330*/  ISETP.GT.U32.AND P5, PT, R2, R129, PT ;  /* 0x000000810200720c */ /* 0x000fe20003fa4070 */
[----:B------:R-:W-:-:S03]  /*7340*/  IMAD.HI.U32 R3, R9, R128, RZ ;  /* 0x0000008009037227 */ /* 0x000fc600078e00ff */
[----:B------:R-:W-:Y:S01]  /*7350*/  IABS R130, R8 ;  /* 0x0000000800827213 */ /* 0x000fe20000000000 */
[----:B------:R-:W-:Y:S02]  /*7360*/  IMAD.MOV R3, RZ, RZ, -R3 ;  /* 0x000000ffff037224 */ /* 0x000fe400078e0a03 */
[----:B------:R-:W-:Y:S02]  /*7370*/  VIADD R10, R0, 0x17c ;  /* 0x0000017c000a7836 */ /* 0x000fe40000000000 */
[----:B------:R-:W-:Y:S02]  /*7380*/  IMAD R128, R2, R3, R128 ;  /* 0x0000000302807224 */ /* 0x000fe400078e0280 */
[----:B------:R-:W-:Y:S01]  /*7390*/  VIADD R11, R0, 0x17b ;  /* 0x0000017b000b7836 */ /* 0x000fe20000000000 */
[----:B------:R-:W-:Y:S01]  /*73a0*/  IABS R131, R10 ;  /* 0x0000000a00837213 */ /* 0x000fe20000000000 */
        /* <DEDUP_REMOVED lines=8> */
[----:B------:R-:W-:Y:S02]  /*7430*/  @!P5 IMAD.IADD R129, R129, 0x1, -R2 ;  /* 0x000000018181d824 */ /* 0x000fe400078e0a02 */
[----:B------:R-:W-:Y:S02]  /*7440*/  IMAD.MOV R3, RZ, RZ, -R3 ;  /* 0x000000ffff037224 */ /* 0x000fe400078e0a03 */
[----:B------:R-:W-:Y:S01]  /*7450*/  IMAD.HI.U32 R4, R9, R131, RZ ;  /* 0x0000008309047227 */ /* 0x000fe200078e00ff */
[----:B------:R-:W-:-:S03]  /*7460*/  ISETP.GT.U32.AND P5, PT, R2, R129, PT ;  /* 0x000000810200720c */ /* 0x000fc60003fa4070 */
[----:B------:R-:W-:Y:S02]  /*7470*/  IMAD R130, R2, R3, R130 ;  /* 0x0000000302827224 */ /* 0x000fe400078e0282 */
[----:B------:R-:W-:-:S04]  /*7480*/  IMAD.HI.U32 R3, R9, R132, RZ ;  /* 0x0000008409037227 */ /* 0x000fc800078e00ff */
[----:B------:R-:W-:Y:S02]  /*7490*/  IMAD.MOV R4, RZ, RZ, -R4 ;  /* 0x000000ffff047224 */ /* 0x000fe400078e0a04 */
[----:B------:R-:W-:Y:S02]  /*74a0*/  IMAD.MOV R3, RZ, RZ, -R3 ;  /* 0x000000ffff037224 */ /* 0x000fe400078e0a03 */
[--C-:B------:R-:W-:Y:S01]  /*74b0*/  @!P3 IMAD.IADD R128, R128, 0x1, -R2.reuse ;  /* 0x000000018080b824 */ /* 0x100fe200078e0a02 */
[----:B------:R-:W-:Y:S01]  /*74c0*/  ISETP.GE.AND P3, PT, R7, RZ, PT ;  /* 0x000000ff0700720c */ /* 0x000fe20003f66270 */
[C---:B------:R-:W-:Y:S02]  /*74d0*/  IMAD R131, R2.reuse, R4, R131 ;  /* 0x0000000402837224 */ /* 0x040fe400078e0283 */
[----:B------:R-:W-:Y:S01]  /*74e0*/  @!P0 IMAD.IADD R127, R127, 0x1, -R2 ;  /* 0x000000017f7f8824 */ /* 0x000fe200078e0a02 */
[C---:B------:R-:W-:Y:S01]  /*74f0*/  ISETP.GT.U32.AND P0, PT, R2.reuse, R130, PT ;  /* 0x000000820200720c */ /* 0x040fe20003f04070 */
[----:B------:R-:W-:-:S02]  /*7500*/  IMAD R132, R2, R3, R132 ;  /* 0x0000000302847224 */ /* 0x000fc400078e0284 */
[----:B------:R-:W-:Y:S01]  /*7510*/  @!P1 IMAD.MOV R125, RZ, RZ, -R125 ;  /* 0x000000ffff7d9224 */ /* 0x000fe200078e0a7d */
[C---:B------:R-:W-:Y:S01]  /*7520*/  ISETP.GT.U32.AND P1, PT, R2.reuse, R128, PT ;  /* 0x000000800200720c */ /* 0x040fe20003f24070 */
[----:B------:R-:W-:Y:S01]  /*7530*/  @!P6 IMAD.MOV R127, RZ, RZ, -R127 ;  /* 0x000000ffff7fe224 */ /* 0x000fe200078e0a7f */
[C---:B------:R-:W-:Y:S01]  /*7540*/  ISETP.GT.U32.AND P6, PT, R2.reuse, R131, PT ;  /* 0x000000830200720c */ /* 0x040fe20003fc4070 */
[----:B------:R-:W-:Y:S01]  /*7550*/  @!P5 IMAD.IADD R129, R129, 0x1, -R2 ;  /* 0x000000018181d824 */ /* 0x000fe200078e0a02 */
[----:B------:R-:W-:Y:S01]  /*7560*/  ISETP.GT.U32.AND P5, PT, R2, R132, PT ;  /* 0x000000840200720c */ /* 0x000fe20003fa4070 */
[----:B------:R-:W-:Y:S02]  /*7570*/  VIADD R6, R0, 0x17a ;  /* 0x0000017a00067836 */ /* 0x000fe40000000000 */
[----:B------:R-:W-:Y:S01]  /*7580*/  @!P2 IMAD.MOV R126, RZ, RZ, -R126 ;  /* 0x000000ffff7ea224 */ /* 0x000fe200078e0a7e */
[----:B------:R-:W-:Y:S01]  /*7590*/  ISETP.GE.AND P2, PT, R8, RZ, PT ;  /* 0x000000ff0800720c */ /* 0x000fe20003f46270 */
[----:B------:R-:W-:Y:S01]  /*75a0*/  VIADD R8, R0, 0x179 ;  /* 0x0000017900087836 */ /* 0x000fe20000000000 */
[----:B------:R-:W-:Y:S01]  /*75b0*/  IABS R133, R6 ;  /* 0x0000000600857213 */ /* 0x000fe20000000000 */
[--C-:B------:R-:W-:Y:S01]  /*75c0*/  @!P0 IMAD.IADD R130, R130, 0x1, -R2.reuse ;  /* 0x0000000182828824 */ /* 0x100fe200078e0a02 */
[----:B------:R-:W-:Y:S01]  /*75d0*/  ISETP.GE.AND P0, PT, R11, RZ, PT ;  /* 0x000000ff0b00720c */ /* 0x000fe20003f06270 */
[--C-:B------:R-:W-:Y:S01]  /*75e0*/  @!P1 IMAD.IADD R128, R128, 0x1, -R2.reuse ;  /* 0x0000000180809824 */ /* 0x100fe200078e0a02 */
[----:B------:R-:W-:Y:S01]  /*75f0*/  IABS R134, R8 ;  /* 0x0000000800867213 */ /* 0x000fe20000000000 */
[--C-:B------:R-:W-:Y:S01]  /*7600*/  @!P6 IMAD.IADD R131, R131, 0x1, -R2.reuse ;  /* 0x000000018383e824 */ /* 0x100fe200078e0a02 */
[----:B------:R-:W-:Y:S01]  /*7610*/  ISETP.GT.U32.AND P6, PT, R2, R130, PT ;  /* 0x000000820200720c */ /* 0x000fe20003fc4070 */
[----:B------:R-:W-:Y:S01]  /*7620*/  @!P5 IMAD.IADD R132, R132, 0x1, -R2 ;  /* 0x000000018484d824 */ /* 0x000fe200078e0a02 */
[----:B------:R-:W-:Y:S01]  /*7630*/  ISETP.GE.AND P1, PT, R10, RZ, PT ;  /* 0x000000ff0a00720c */ /* 0x000fe20003f26270 */
[----:B------:R-:W-:Y:S01]  /*7640*/  IMAD.HI.U32 R3, R9, R133, RZ ;  /* 0x0000008509037227 */ /* 0x000fe200078e00ff */
[----:B------:R-:W-:-:S03]  /*7650*/  ISETP.GT.U32.AND P5, PT, R2, R131, PT ;  /* 0x000000830200720c */ /* 0x000fc60003fa4070 */
[----:B------:R-:W-:Y:S01]  /*7660*/  @!P4 IMAD.MOV R128, RZ, RZ, -R128 ;  /* 0x000000ffff80c224 */ /* 0x000fe200078e0a80 */
        /* <DEDUP_REMOVED lines=24> */
[----:B------:R-:W-:Y:S01]  /*77f0*/  @!P4 IMAD.IADD R134, R134, 0x1, -R2 ;  /* 0x000000018686c824 */ /* 0x000fe200078e0a02 */
[C---:B------:R-:W-:Y:S01]  /*7800*/  ISETP.GT.U32.AND P4, PT, R2.reuse, R133, PT ;  /* 0x000000850200720c */ /* 0x040fe20003f84070 */
[----:B------:R-:W-:Y:S01]  /*7810*/  IMAD.MOV R3, RZ, RZ, -R3 ;  /* 0x000000ffff037224 */ /* 0x000fe200078e0a03 */
[----:B------:R-:W-:Y:S01]  /*7820*/  IABS R138, R8 ;  /* 0x00000008008a7213 */ /* 0x000fe20000000000 */
[C---:B------:R-:W-:Y:S02]  /*7830*/  IMAD R136, R2.reuse, R7, R136 ;  /* 0x0000000702887224 */ /* 0x040fe400078e0288 */
[----:B------:R-:W-:Y:S01]  /*7840*/  @!P3 IMAD.MOV R129, RZ, RZ, -R129 ;  /* 0x000000ffff81b224 */ /* 0x000fe200078e0a81 */
[C---:B------:R-:W-:Y:S01]  /*7850*/  ISETP.GT.U32.AND P3, PT, R2.reuse, R134, PT ;  /* 0x000000860200720c */ /* 0x040fe20003f64070 */
[----:B------:R-:W-:-:S02]  /*7860*/  IMAD R135, R2, R3, R135 ;  /* 0x0000000302877224 */ /* 0x000fc400078e0287 */
        /* <DEDUP_REMOVED lines=10> */
[----:B------:R-:W-:Y:S01]  /*7910*/  ISETP.GT.U32.AND P2, PT, R2, R135, PT ;  /* 0x000000870200720c */ /* 0x000fe20003f44070 */
[----:B------:R-:W-:Y:S01]  /*7920*/  @!P3 IMAD.IADD R134, R134, 0x1, -R2 ;  /* 0x000000018686b824 */ /* 0x000fe200078e0a02 */
[----:B------:R-:W-:Y:S01]  /*7930*/  ISETP.GE.AND P3, PT, R6, RZ, PT ;  /* 0x000000ff0600720c */ /* 0x000fe20003f66270 */
[----:B------:R-:W-:-:S02]  /*7940*/  IMAD R138, R2, R7, R138 ;  /* 0x00000007028a7224 */ /* 0x000fc400078e028a */
[----:B------:R-:W-:Y:S01]  /*7950*/  @!P5 IMAD.MOV R133, RZ, RZ, -R133 ;  /* 0x000000ffff85d224 */ /* 0x000fe200078e0a85 */
[----:B------:R-:W-:Y:S01]  /*7960*/  ISETP.GT.U32.AND P5, PT, R2, R137, PT ;  /* 0x000000890200720c */ /* 0x000fe20003fa4070 */
[----:B------:R-:W-:Y:S02]  /*7970*/  @!P1 IMAD.IADD R136, R136, 0x1, -R2 ;  /* 0x0000000188889824 */ /* 0x000fe400078e0a02 */
[----:B------:R-:W-:Y:S01]  /*7980*/  @!P6 IMAD.MOV R134, RZ, RZ, -R134 ;  /* 0x000000ffff86e224 */ /* 0x000fe200078e0a86 */
[----:B------:R-:W-:Y:S01]  /*7990*/  ISETP.GT.U32.AND P6, PT, R2, R138, PT ;  /* 0x0000008a0200720c */ /* 0x000fe20003fc4070 */
[----:B------:R-:W-:Y:S01]  /*79a0*/  VIADD R4, R0, 0x174 ;  /* 0x0000017400047836 */ /* 0x000fe20000000000 */
[----:B------:R-:W-:Y:S01]  /*79b0*/  ISETP.GT.U32.AND P1, PT, R2, R136, PT ;  /* 0x000000880200720c */ /* 0x000fe20003f24070 */
[----:B------:R-:W-:Y:S02]  /*79c0*/  @!P2 IMAD.IADD R135, R135, 0x1, -R2 ;  /* 0x000000018787a824 */ /* 0x000fe400078e0a02 */
[----:B------:R-:W-:Y:S01]  /*79d0*/  VIADD R6, R0, 0x173 ;  /* 0x0000017300067836 */ /* 0x000fe20000000000 */
[----:B------:R-:W-:Y:S01]  /*79e0*/  IABS R139, R4 ;  /* 0x00000004008b7213 */ /* 0x000fe20000000000 */
[----:B------:R-:W-:Y:S01]  /*79f0*/  @!P0 IMAD.MOV R132, RZ, RZ, -R132 ;  /* 0x000000ffff848224 */ /* 0x000fe200078e0a84 */
[----:B------:R-:W-:Y:S01]  /*7a00*/  ISETP.GT.U32.AND P2, PT, R2, R135, PT ;  /* 0x000000870200720c */ /* 0x000fe20003f44070 */
[----:B------:R-:W-:Y:S01]  /*7a10*/  @!P5 IMAD.IADD R137, R137, 0x1, -R2 ;  /* 0x000000018989d824 */ /* 0x000fe200078e0a02 */
[----:B------:R-:W-:Y:S01]  /*7a20*/  IABS R140, R6 ;  /* 0x00000006008c7213 */ /* 0x000fe20000000000 */
[----:B------:R-:W-:Y:S01]  /*7a30*/  IMAD.HI.U32 R3, R9, R139, RZ ;  /* 0x0000008b09037227 */ /* 0x000fe200078e00ff */
[----:B------:R-:W-:-:S02]  /*7a40*/  ISETP.GE.AND P0, PT, R10, RZ, PT ;  /* 0x000000ff0a00720c */ /* 0x000fc40003f06270 */
[----:B------:R-:W-:Y:S01]  /*7a50*/  ISETP.GT.U32.AND P5, PT, R2, R137, PT ;  /* 0x000000890200720c */ /* 0x000fe20003fa4070 */
[--C-:B------:R-:W-:Y:S02]  /*7a60*/  @!P6 IMAD.IADD R138, R138, 0x1, -R2.reuse ;  /* 0x000000018a8ae824 */ /* 0x100fe400078e0a02 */
[----:B------:R-:W-:Y:S01]  /*7a70*/  @!P1 IMAD.IADD R136, R136, 0x1, -R2 ;  /* 0x0000000188889824 */ /* 0x000fe200078e0a02 */
[----:B------:R-:W-:Y:S01]  /*7a80*/  ISETP.GE.AND P1, PT, R4, RZ, PT ;  /* 0x000000ff0400720c */ /* 0x000fe20003f26270 */
[----:B------:R-:W-:Y:S01]  /*7a90*/  IMAD.HI.U32 R4, R9, R140, RZ ;  /* 0x0000008c09047227 */ /* 0x000fe200078e00ff */
[----:B------:R-:W-:-:S03]  /*7aa0*/  ISETP.GT.U32.AND P6, PT, R2, R138, PT ;  /* 0x0000008a0200720c */ /* 0x000fc60003fc4070 */
[----:B------:R-:W-:Y:S02]  /*7ab0*/  IMAD.MOV R3, RZ, RZ, -R3 ;  /* 0x000000ffff037224 */ /* 0x000fe400078e0a03 */
[----:B------:R-:W-:Y:S02]  /*7ac0*/  IMAD.MOV R7, RZ, RZ, -R4 ;  /* 0x000000ffff077224 */ /* 0x000fe400078e0a04 */
[----:B------:R-:W-:Y:S02]  /*7ad0*/  IMAD R139, R2, R3, R139 ;  /* 0x00000003028b7224 */ /* 0x000fe400078e028b */
[----:B------:R-:W-:Y:S01]  /*7ae0*/  @!P2 IMAD.IADD R135, R135, 0x1, -R2 ;  /* 0x000000018787a824 */ /* 0x000fe200078e0a02 */
[----:B------:R-:W-:Y:S01]  /*7af0*/  ISETP.GE.AND P2, PT, R8, RZ, PT ;  /* 0x000000ff0800720c */ /* 0x000fe20003f46270 */
[C---:B------:R-:W-:Y:S02]  /*7b00*/  IMAD R140, R2.reuse, R7, R140 ;  /* 0x00000007028c7224 */ /* 0x040fe400078e028c */
        /* <DEDUP_REMOVED lines=8> */
[----:B------:R-:W-:Y:S01]  /*7b90*/  ISETP.GE.AND P0, PT, R6, RZ, PT ;  /* 0x000000ff0600720c */ /* 0x000fe20003f06270 */
        /* <DEDUP_REMOVED lines=9> */
[----:B------:R-:W-:-:S03]  /*7c30*/  IMAD.HI.U32 R3, R9, R142, RZ ;  /* 0x0000008e09037227 */ /* 0x000fc600078e00ff */
[C---:B------:R-:W-:Y:S01]  /*7c40*/  ISETP.GT.U32.AND P5, PT, R2.reuse, R141, PT ;  /* 0x0000008d0200720c */ /* 0x040fe20003fa4070 */
[----:B------:R-:W-:Y:S02]  /*7c50*/  IMAD.MOV R3, RZ, RZ, -R3 ;  /* 0x000000ffff037224 */ /* 0x000fe400078e0a03 */
[----:B------:R-:W-:Y:S01]  /*7c60*/  @!P3 IMAD.MOV R137, RZ, RZ, -R137 ;  /* 0x000000ffff89b224 */ /* 0x000fe200078e0a89 */
[C---:B------:R-:W-:Y:S01]  /*7c70*/  ISETP.GT.U32.AND P3, PT, R2.reuse, R140, PT ;  /* 0x0000008c0200720c */ /* 0x040fe20003f64070 */
[C---:B------:R-:W-:Y:S02]  /*7c80*/  IMAD R142, R2.reuse, R3, R142 ;  /* 0x00000003028e7224 */ /* 0x040fe400078e028e */
[----:B------:R-:W-:Y:S02]  /*7c90*/  @!P6 IMAD.IADD R139, R139, 0x1, -R2 ;  /* 0x000000018b8be824 */ /* 0x000fe400078e0a02 */
[----:B------:R-:W-:Y:S01]  /*7ca0*/  IMAD.HI.U32 R3, R9, R144, RZ ;  /* 0x0000009009037227 */ /* 0x000fe200078e00ff */
[----:B------:R-:W-:-:S03]  /*7cb0*/  ISETP.GT.U32.AND P6, PT, R2, R142, PT ;  /* 0x0000008e0200720c */ /* 0x000fc60003fc4070 */
[----:B------:R-:W-:Y:S02]  /*7cc0*/  IMAD.MOV R3, RZ, RZ, -R3 ;  /* 0x000000ffff037224 */ /* 0x000fe400078e0a03 */
[----:B------:R-:W-:Y:S02]  /*7cd0*/  VIADD R7, R0, 0x170 ;  /* 0x0000017000077836 */ /* 0x000fe40000000000 */
[----:B------:R-:W-:Y:S02]  /*7ce0*/  IMAD R144, R2, R3, R144 ;  /* 0x0000000302907224 */ /* 0x000fe400078e0290 */
[----:B------:R-:W-:Y:S01]  /*7cf0*/  VIADD R11, R0, 0x16e ;  /* 0x0000016e000b7836 */ /* 0x000fe20000000000 */
[----:B------:R-:W-:Y:S01]  /*7d00*/  IABS R143, R7 ;  /* 0x00000007008f7213 */ /* 0x000fe20000000000 */
[----:B------:R-:W-:Y:S01]  /*7d10*/  @!P4 IMAD.MOV R136, RZ, RZ, -R136 ;  /* 0x000000ffff88c224 */ /* 0x000fe200078e0a88 */
[----:B------:R-:W-:Y:S01]  /*7d20*/  ISETP.GE.AND P4, PT, R8, RZ, PT ;  /* 0x000000ff0800720c */ /* 0x000fe20003f86270 */
[----:B------:R-:W-:Y:S01]  /*7d30*/  @!P6 IMAD.IADD R142, R142, 0x1, -R2 ;  /* 0x000000018e8ee824 */ /* 0x000fe200078e0a02 */
[----:B------:R-:W-:Y:S01]  /*7d40*/  ISETP.GT.U32.AND P6, PT, R2, R144, PT ;  /* 0x000000900200720c */ /* 0x000fe20003fc4070 */
[----:B------:R-:W-:Y:S01]  /*7d50*/  IMAD.HI.U32 R4, R9, R143, RZ ;  /* 0x0000008f09047227 */ /* 0x000fe200078e00ff */
[----:B------:R-:W-:-:S03]  /*7d60*/  IABS R145, R11 ;  /* 0x0000000b00917213 */ /* 0x000fc60000000000 */
[----:B------:R-:W-:Y:S01]  /*7d70*/  @!P3 IMAD.IADD R140, R140, 0x1, -R2 ;  /* 0x000000018c8cb824 */ /* 0x000fe200078e0a02 */
[----:B------:R-:W-:Y:S01]  /*7d80*/  ISETP.GE.AND P3, PT, R7, RZ, PT ;  /* 0x000000ff0700720c */ /* 0x000fe20003f66270 */
[----:B------:R-:W-:Y:S02]  /*7d90*/  VIADD R8, R0, 0x16d ;  /* 0x0000016d00087836 */ /* 0x000fe40000000000 */
[----:B------:R-:W-:Y:S02]  /*7da0*/  IMAD.MOV R4, RZ, RZ, -R4 ;  /* 0x000000ffff047224 */ /* 0x000fe400078e0a04 */
[----:B------:R-:W-:Y:S01]  /*7db0*/  @!P0 IMAD.MOV R140, RZ, RZ, -R140 ;  /* 0x000000ffff8c8224 */ /* 0x000fe200078e0a8c */
[----:B------:R-:W-:Y:S01]  /*7dc0*/  IABS R146, R8 ;  /* 0x0000000800927213 */ /* 0x000fe20000000000 */
[----:B------:R-:W-:Y:S01]  /*7dd0*/  @!P6 IMAD.IADD R144, R144, 0x1, -R2 ;  /* 0x000000019090e824 */ /* 0x000fe200078e0a02 */
[C---:B------:R-:W-:Y:S01]  /*7de0*/  ISETP.GT.U32.AND P0, PT, R2.reuse, R142, PT ;  /* 0x0000008e0200720c */ /* 0x040fe20003f04070 */
[----:B------:R-:W-:-:S02]  /*7df0*/  IMAD R143, R2, R4, R143 ;  /* 0x00000004028f7224 */ /* 0x000fc400078e028f */
[----:B------:R-:W-:Y:S01]  /*7e00*/  IMAD.HI.U32 R4, R9, R145, RZ ;  /* 0x0000009109047227 */ /* 0x000fe200078e00ff */
[----:B------:R-:W-:-:S03]  /*7e10*/  ISETP.GT.U32.AND P6, PT, R2, R144, PT ;  /* 0x000000900200720c */ /* 0x000fc60003fc4070 */
[----:B------:R-:W-:Y:S02]  /*7e20*/  @!P5 IMAD.IADD R141, R141, 0x1, -R2 ;  /* 0x000000018d8dd824 */ /* 0x000fe400078e0a02 */
[----:B------:R-:W-:Y:S02]  /*7e30*/  IMAD.MOV R4, RZ, RZ, -R4 ;  /* 0x000000ffff047224 */ /* 0x000fe400078e0a04 */
[----:B------:R-:W-:Y:S01]  /*7e40*/  IMAD.HI.U32 R3, R9, R146, RZ ;  /* 0x0000009209037227 */ /* 0x000fe200078e00ff */
[----:B------:R-:W-:-:S03]  /*7e50*/  ISETP.GT.U32.AND P5, PT, R2, R141, PT ;  /* 0x0000008d0200720c */ /* 0x000fc60003fa4070 */
[----:B------:R-:W-:Y:S02]  /*7e60*/  IMAD R145, R2, R4, R145 ;  /* 0x0000000402917224 */ /* 0x000fe400078e0291 */
[----:B------:R-:W-:Y:S02]  /*7e70*/  IMAD.MOV R3, RZ, RZ, -R3 ;  /* 0x000000ffff037224 */ /* 0x000fe400078e0a03 */
[----:B------:R-:W-:Y:S01]  /*7e80*/  @!P0 IMAD.IADD R142, R142, 0x1, -R2 ;  /* 0x000000018e8e8824 */ /* 0x000fe200078e0a02 */
[C---:B------:R-:W-:Y:S01]  /*7e90*/  ISETP.GT.U32.AND P0, PT, R2.reuse, R145, PT ;  /* 0x000000910200720c */ /* 0x040fe20003f04070 */
[C---:B------:R-:W-:Y:S02]  /*7ea0*/  IMAD R146, R2.reuse, R3, R146 ;  /* 0x0000000302927224 */ /* 0x040fe400078e0292 */
[----:B------:R-:W-:Y:S01]  /*7eb0*/  @!P1 IMAD.MOV R139, RZ, RZ, -R139 ;  /* 0x000000ffff8b9224 */ /* 0x000fe200078e0a8b */
[----:B------:R-:W-:Y:S01]  /*7ec0*/  ISETP.GT.U32.AND P1, PT, R2, R143, PT ;  /* 0x0000008f0200720c */ /* 0x000fe20003f24070 */
[--C-:B------:R-:W-:Y:S01]  /*7ed0*/  @!P6 IMAD.IADD R144, R144, 0x1, -R2.reuse ;  /* 0x000000019090e824 */ /* 0x100fe200078e0a02 */
[----:B------:R-:W-:Y:S01]  /*7ee0*/  ISETP.GT.U32.AND P6, PT, R2, R146, PT ;  /* 0x000000920200720c */ /* 0x000fe20003fc4070 */
[----:B------:R-:W-:Y:S01]  /*7ef0*/  @!P5 IMAD.IADD R141, R141, 0x1, -R2 ;  /* 0x000000018d8dd824 */ /* 0x000fe200078e0a02 */
[----:B------:R-:W-:Y:S01]  /*7f00*/  ISETP.GE.AND P5, PT, R10, RZ, PT ;  /* 0x000000ff0a00720c */ /* 0x000fe20003fa6270 */
[----:B------:R-:W-:-:S02]  /*7f10*/  VIADD R10, R0, 0x16c ;  /* 0x0000016c000a7836 */ /* 0x000fc40000000000 */
[----:B------:R-:W-:Y:S01]  /*7f20*/  @!P2 IMAD.MOV R138, RZ, RZ, -R138 ;  /* 0x000000ffff8aa224 */ /* 0x000fe200078e0a8a */
[----:B------:R-:W-:Y:S01]  /*7f30*/  ISETP.GE.AND P2, PT, R6, RZ, PT ;  /* 0x000000ff0600720c */ /* 0x000fe20003f46270 */
[----:B------:R-:W-:Y:S01]  /*7f40*/  @!P0 IMAD.IADD R145, R145, 0x1, -R2 ;  /* 0x0000000191918824 */ /* 0x000fe200078e0a02 */
[----:B------:R-:W-:Y:S01]  /*7f50*/  IABS R147, R10 ;  /* 0x0000000a00937213 */ /* 0x000fe20000000000 */
[----:B------:R-:W-:Y:S01]  /*7f60*/  IMAD.HI.U32 R6, R9, R149, RZ ;  /* 0x0000009509067227 */ /* 0x000fe200078e00ff */
[----:B------:R-:W-:-:S03]  /*7f70*/  ISETP.GE.AND P0, PT, R8, RZ, PT ;  /* 0x000000ff0800720c */ /* 0x000fc60003f06270 */
[--C-:B------:R-:W-:Y:S02]  /*7f80*/  @!P1 IMAD.IADD R143, R143, 0x1, -R2.reuse ;  /* 0x000000018f8f9824 */ /* 0x100fe400078e0a02 */
[----:B------:R-:W-:Y:S01]  /*7f90*/  @!P6 IMAD.IADD R146, R146, 0x1, -R2 ;  /* 0x000000019292e824 */ /* 0x000fe200078e0a02 */
[C---:B------:R-:W-:Y:S01]  /*7fa0*/  ISETP.GT.U32.AND P6, PT, R2.reuse, R145, PT ;  /* 0x000000910200720c */ /* 0x040fe20003fc4070 */
[----:B------:R-:W-:Y:S01]  /*7fb0*/  IMAD.HI.U32 R3, R9, R147, RZ ;  /* 0x0000009309037227 */ /* 0x000fe200078e00ff */
[----:B------:R-:W-:-:S03]  /*7fc0*/  ISETP.GT.U32.AND P1, PT, R2, R143, PT ;  /* 0x0000008f0200720c */ /* 0x000fc60003f24070 */
[----:B------:R-:W-:Y:S02]  /*7fd0*/  IMAD.MOV R6, RZ, RZ, -R6 ;  /* 0x000000ffff067224 */ /* 0x000fe400078e0a06 */
[----:B------:R-:W-:-:S04]  /*7fe0*/  IMAD.HI.U32 R4, R9, R148, RZ ;  /* 0x0000009409047227 */ /* 0x000fc800078e00ff */
[----:B------:R-:W-:Y:S02]  /*7ff0*/  IMAD.MOV R3, RZ, RZ, -R3 ;  /* 0x000000ffff037224 */ /* 0x000fe400078e0a03 */
[C---:B------:R-:W-:Y:S02]  /*8000*/  IMAD R149, R2.reuse, R6, R149 ;  /* 0x0000000602957224 */ /* 0x040fe400078e0295 */
[----:B------:R-:W-:Y:S02]  /*8010*/  IMAD.MOV R7, RZ, RZ, -R4 ;  /* 0x000000ffff077224 */ /* 0x000fe400078e0a04 */
[----:B------:R-:W-:Y:S02]  /*8020*/  IMAD R147, R2, R3, R147 ;  /* 0x0000000302937224 */ /* 0x000fe400078e0293 */
[----:B------:R-:W-:Y:S02]  /*8030*/  VIADD R4, R0, 0x169 ;  /* 0x0000016900047836 */ /* 0x000fe40000000000 */
[--C-:B------:R-:W-:Y:S01]  /*8040*/  @!P6 IMAD.IADD R145, R145, 0x1, -R2.reuse ;  /* 0x000000019191e824 */ /* 0x100fe200078e0a02 */
[C---:B------:R-:W-:Y:S01]  /*8050*/  ISETP.GT.U32.AND P6, PT, R2.reuse, R149, PT ;  /* 0x000000950200720c */ /* 0x040fe20003fc4070 */
[----:B------:R-:W-:Y:S01]  /*8060*/  @!P1 IMAD.IADD R143, R143, 0x1, -R2 ;  /* 0x000000018f8f9824 */ /* 0x000fe200078e0a02 */
[----:B------:R-:W-:Y:S01]  /*8070*/  IABS R150, R4 ;  /* 0x0000000400967213 */ /* 0x000fe20000000000 */
[C---:B------:R-:W-:Y:S01]  /*8080*/  IMAD R148, R2.reuse, R7, R148 ;  /* 0x0000000702947224 */ /* 0x040fe200078e0294 */
[----:B------:R-:W-:Y:S01]  /*8090*/  ISETP.GE.AND P1, PT, R11, RZ, PT ;  /* 0x000000ff0b00720c */ /* 0x000fe20003f26270 */
[----:B------:R-:W-:Y:S01]  /*80a0*/  @!P4 IMAD.MOV R141, RZ, RZ, -R141 ;  /* 0x000000ffff8dc224 */ /* 0x000fe200078e0a8d */
[C---:B------:R-:W-:Y:S01]  /*80b0*/  ISETP.GT.U32.AND P4, PT, R2.reuse, R147, PT ;  /* 0x000000930200720c */ /* 0x040fe20003f84070 */
[----:B------:R-:W-:Y:S01]  /*80c0*/  @!P2 IMAD.MOV R142, RZ, RZ, -R142 ;  /* 0x000000ffff8ea224 */ /* 0x000fe200078e0a8e */
[C---:B------:R-:W-:Y:S01]  /*80d0*/  ISETP.GT.U32.AND P2, PT, R2.reuse, R146, PT ;  /* 0x000000920200720c */ /* 0x040fe20003f44070 */
[----:B------:R-:W-:Y:S01]  /*80e0*/  @!P3 IMAD.MOV R143, RZ, RZ, -R143 ;  /* 0x000000ffff8fb224 */ /* 0x000fe200078e0a8f */
[----:B------:R-:W-:Y:S01]  /*80f0*/  ISETP.GT.U32.AND P3, PT, R2, R148, PT ;  /* 0x000000940200720c */ /* 0x000fe20003f64070 */
[----:B------:R-:W-:-:S04]  /*8100*/  IMAD.HI.U32 R3, R9, R150, RZ ;  /* 0x0000009609037227 */ /* 0x000fc800078e00ff */
[----:B------:R-:W-:Y:S02]  /*8110*/  IMAD.MOV R7, RZ, RZ, -R3 ;  /* 0x000000ffff077224 */ /* 0x000fe400078e0a03 */
[--C-:B------:R-:W-:Y:S02]  /*8120*/  @!P6 IMAD.IADD R149, R149, 0x1, -R2.reuse ;  /* 0x000000019595e824 */ /* 0x100fe400078e0a02 */
[----:B------:R-:W-:Y:S02]  /*8130*/  VIADD R6, R0, 0x168 ;  /* 0x0000016800067836 */ /* 0x000fe40000000000 */
[--C-:B------:R-:W-:Y:S01]  /*8140*/  @!P2 IMAD.IADD R146, R146, 0x1, -R2.reuse ;  /* 0x000000019292a824 */ /* 0x100fe200078e0a02 */
[----:B------:R-:W-:Y:S01]  /*8150*/  ISETP.GE.AND P2, PT, R152, RZ, PT ;  /* 0x000000ff9800720c */ /* 0x000fe20003f46270 */
[----:B------:R-:W-:Y:S01]  /*8160*/  @!P4 IMAD.IADD R147, R147, 0x1, -R2 ;  /* 0x000000019393c824 */ /* 0x000fe200078e0a02 */
[----:B------:R-:W-:Y:S01]  /*8170*/  IABS R151, R6 ;  /* 0x0000000600977213 */ /* 0x000fe20000000000 */
[C---:B------:R-:W-:Y:S01]  /*8180*/  IMAD R150, R2.reuse, R7, R150 ;  /* 0x0000000702967224 */ /* 0x040fe200078e0296 */
[----:B------:R-:W-:Y:S01]  /*8190*/  ISETP.GE.AND P4, PT, R153, RZ, PT ;  /* 0x000000ff9900720c */ /* 0x000fe20003f86270 */
[----:B------:R-:W-:Y:S01]  /*81a0*/  @!P1 IMAD.MOV R145, RZ, RZ, -R145 ;  /* 0x000000ffff919224 */ /* 0x000fe200078e0a91 */
[----:B------:R-:W-:Y:S01]  /*81b0*/  ISETP.GT.U32.AND P1, PT, R2, R149, PT ;  /* 0x000000950200720c */ /* 0x000fe20003f24070 */
[----:B------:R-:W-:Y:S01]  /*81c0*/  @!P3 IMAD.IADD R148, R148, 0x1, -R2 ;  /* 0x000000019494b824 */ /* 0x000fe200078e0a02 */
[C---:B------:R-:W-:Y:S01]  /*81d0*/  ISETP.GT.U32.AND P3, PT, R2.reuse, R147, PT ;  /* 0x000000930200720c */ /* 0x040fe20003f64070 */
[----:B------:R-:W-:Y:S01]  /*81e0*/  @!P0 IMAD.MOV R146, RZ, RZ, -R146 ;  /* 0x000000ffff928224 */ /* 0x000fe200078e0a92 */
[----:B------:R-:W-:Y:S01]  /*81f0*/  ISETP.GT.U32.AND P0, PT, R2, R150, PT ;  /* 0x000000960200720c */ /* 0x000fe20003f04070 */
[----:B------:R-:W-:Y:S01]  /*8200*/  @!P5 IMAD.MOV R144, RZ, RZ, -R144 ;  /* 0x000000ffff90d224 */ /* 0x000fe200078e0a90 */
[----:B------:R-:W-:Y:S01]  /*8210*/  ISETP.GE.AND P5, PT, R10, RZ, PT ;  /* 0x000000ff0a00720c */ /* 0x000fe20003fa6270 */
[----:B------:R-:W-:Y:S01]  /*8220*/  VIADD R7, R0, 0x167 ;  /* 0x0000016700077836 */ /* 0x000fe20000000000 */
[----:B------:R-:W-:Y:S01]  /*8230*/  ISETP.GT.U32.AND P6, PT, R2, R148, PT ;  /* 0x000000940200720c */ /* 0x000fe20003fc4070 */
[----:B------:R-:W-:-:S03]  /*8240*/  IMAD.HI.U32 R3, R9, R151, RZ ;  /* 0x0000009709037227 */ /* 0x000fc600078e00ff */
[----:B------:R-:W-:Y:S01]  /*8250*/  IABS R152, R7 ;  /* 0x0000000700987213 */ /* 0x000fe20000000000 */
[----:B------:R-:W-:Y:S02]  /*8260*/  IMAD.MOV R3, RZ, RZ, -R3 ;  /* 0x000000ffff037224 */ /* 0x000fe400078e0a03 */
[--C-:B------:R-:W-:Y:S01]  /*8270*/  @!P1 IMAD.IADD R149, R149, 0x1, -R2.reuse ;  /* 0x0000000195959824 */ /* 0x100fe200078e0a02 */
[----:B------:R-:W-:Y:S01]  /*8280*/  ISETP.GE.AND P1, PT, R6, RZ, PT ;  /* 0x000000ff0600720c */ /* 0x000fe20003f26270 */
[----:B------:R-:W-:Y:S02]  /*8290*/  IMAD R151, R2, R3, R151 ;  /* 0x0000000302977224 */ /* 0x000fe400078e0297 */
[----:B------:R-:W-:Y:S01]  /*82a0*/  @!P3 IMAD.IADD R147, R147, 0x1, -R2 ;  /* 0x000000019393b824 */ /* 0x000fe200078e0a02 */
[----:B------:R-:W-:Y:S01]  /*82b0*/  ISETP.GE.AND P3, PT, R4, RZ, PT ;  /* 0x000000ff0400720c */ /* 0x000fe20003f66270 */
[----:B------:R-:W-:Y:S02]  /*82c0*/  VIADD R6, R0, 0x165 ;  /* 0x0000016500067836 */ /* 0x000fe40000000000 */
[----:B------:R-:W-:-:S03]  /*82d0*/  IMAD.HI.U32 R3, R9, R152, RZ ;  /* 0x0000009809037227 */ /* 0x000fc600078e00ff */
[----:B------:R-:W-:Y:S01]  /*82e0*/  IABS R154, R6 ;  /* 0x00000006009a7213 */ /* 0x000fe20000000000 */
[--C-:B------:R-:W-:Y:S01]  /*82f0*/  @!P0 IMAD.IADD R150, R150, 0x1, -R2.reuse ;  /* 0x0000000196968824 */ /* 0x100fe200078e0a02 */
[----:B------:R-:W-:Y:S01]  /*8300*/  ISETP.GE.AND P0, PT, R7, RZ, PT ;  /* 0x000000ff0700720c */ /* 0x000fe20003f06270 */
[----:B------:R-:W-:Y:S01]  /*8310*/  @!P6 IMAD.IADD R148, R148, 0x1, -R2 ;  /* 0x000000019494e824 */ /* 0x000fe200078e0a02 */
[C---:B------:R-:W-:Y:S01]  /*8320*/  ISETP.GT.U32.AND P6, PT, R2.reuse, R151, PT ;  /* 0x000000970200720c */ /* 0x040fe20003fc4070 */
[----:B------:R-:W-:Y:S02]  /*8330*/  IMAD.MOV R3, RZ, RZ, -R3 ;  /* 0x000000ffff037224 */ /* 0x000fe400078e0a03 */
[----:B------:R-:W-:Y:S01]  /*8340*/  @!P5 IMAD.MOV R147, RZ, RZ, -R147 ;  /* 0x000000ffff93d224 */ /* 0x000fe200078e0a93 */
[C---:B------:R-:W-:Y:S01]  /*8350*/  ISETP.GT.U32.AND P5, PT, R2.reuse, R150, PT ;  /* 0x000000960200720c */ /* 0x040fe20003fa4070 */
[----:B------:R-:W-:Y:S02]  /*8360*/  IMAD R152, R2, R3, R152 ;  /* 0x0000000302987224 */ /* 0x000fe400078e0298 */
[----:B------:R-:W-:-:S04]  /*8370*/  IMAD.HI.U32 R3, R9, R154, RZ ;  /* 0x0000009a09037227 */ /* 0x000fc800078e00ff */
[----:B------:R-:W-:Y:S01]  /*8380*/  @!P2 IMAD.MOV R148, RZ, RZ, -R148 ;  /* 0x000000ffff94a224 */ /* 0x000fe200078e0a94 */
[----:B------:R-:W-:Y:S01]  /*8390*/  ISETP.GT.U32.AND P2, PT, R2, R152, PT ;  /* 0x000000980200720c */ /* 0x000fe20003f44070 */
[----:B------:R-:W-:Y:S02]  /*83a0*/  VIADD R8, R0, 0x166 ;  /* 0x0000016600087836 */ /* 0x000fe40000000000 */
[----:B------:R-:W-:Y:S02]  /*83b0*/  IMAD.MOV R3, RZ, RZ, -R3 ;  /* 0x000000ffff037224 */ /* 0x000fe400078e0a03 */
[--C-:B------:R-:W-:Y:S01]  /*83c0*/  @!P6 IMAD.IADD R151, R151, 0x1, -R2.reuse ;  /* 0x000000019797e824 */ /* 0x100fe200078e0a02 */
[----:B------:R-:W-:Y:S01]  /*83d0*/  IABS R153, R8 ;  /* 0x0000000800997213 */ /* 0x000fe20000000000 */
[----:B------:R-:W-:Y:S02]  /*83e0*/  @!P5 IMAD.IADD R150, R150, 0x1, -R2 ;  /* 0x000000019696d824 */ /* 0x000fe400078e0a02 */
[C---:B------:R-:W-:Y:S01]  /*83f0*/  IMAD R154, R2.reuse, R3, R154 ;  /* 0x00000003029a7224 */ /* 0x040fe200078e029a */
[----:B------:R-:W-:Y:S01]  /*8400*/  ISETP.GT.U32.AND P6, PT, R2, R151, PT ;  /* 0x000000970200720c */ /* 0x000fe20003fc4070 */
[----:B------:R-:W-:-:S02]  /*8410*/  @!P3 IMAD.MOV R150, RZ, RZ, -R150 ;  /* 0x000000ffff96b224 */ /* 0x000fc400078e0a96 */
[----:B------:R-:W-:Y:S01]  /*8420*/  IMAD.HI.U32 R4, R9, R153, RZ ;  /* 0x0000009909047227 */ /* 0x000fe200078e00ff */
[----:B------:R-:W-:-:S03]  /*8430*/  ISETP.GT.U32.AND P3, PT, R2, R154, PT ;  /* 0x0000009a0200720c */ /* 0x000fc60003f64070 */
[----:B------:R-:W-:Y:S02]  /*8440*/  @!P2 IMAD.IADD R152, R152, 0x1, -R2 ;  /* 0x000000019898a824 */ /* 0x000fe400078e0a02 */
[----:B------:R-:W-:Y:S02]  /*8450*/  IMAD.MOV R4, RZ, RZ, -R4 ;  /* 0x000000ffff047224 */ /* 0x000fe400078e0a04 */
[----:B------:R-:W-:Y:S01]  /*8460*/  VIADD R7, R0, 0x163 ;  /* 0x0000016300077836 */ /* 0x000fe20000000000 */
[C---:B------:R-:W-:Y:S01]  /*8470*/  ISETP.GT.U32.AND P2, PT, R2.reuse, R152, PT ;  /* 0x000000980200720c */ /* 0x040fe20003f44070 */
[----:B------:R-:W-:Y:S02]  /*8480*/  IMAD R153, R2, R4, R153 ;  /* 0x0000000402997224 */ /* 0x000fe400078e0299 */
[--C-:B------:R-:W-:Y:S01]  /*8490*/  @!P6 IMAD.IADD R151, R151, 0x1, -R2.reuse ;  /* 0x000000019797e824 */ /* 0x100fe200078e0a02 */
[----:B------:R-:W-:Y:S01]  /*84a0*/  IABS R156, R7 ;  /* 0x00000007009c7213 */ /* 0x000fe20000000000 */
[----:B------:R-:W-:Y:S01]  /*84b0*/  VIADD R4, R0, 0x164 ;  /* 0x0000016400047836 */ /* 0x000fe20000000000 */
[----:B------:R-:W-:Y:S01]  /*84c0*/  ISETP.GT.U32.AND P5, PT, R2, R153, PT ;  /* 0x000000990200720c */ /* 0x000fe20003fa4070 */
[----:B------:R-:W-:Y:S01]  /*84d0*/  @!P3 IMAD.IADD R154, R154, 0x1, -R2 ;  /* 0x000000019a9ab824 */ /* 0x000fe200078e0a02 */
[----:B------:R-:W-:Y:S01]  /*84e0*/  ISETP.GE.AND P6, PT, R6, RZ, PT ;  /* 0x000000ff0600720c */ /* 0x000fe20003fc6270 */
[----:B------:R-:W-:Y:S01]  /*84f0*/  @!P1 IMAD.MOV R151, RZ, RZ, -R151 ;  /* 0x000000ffff979224 */ /* 0x000fe200078e0a97 */
[----:B------:R-:W-:Y:S01]  /*8500*/  IABS R155, R4 ;  /* 0x00000004009b7213 */ /* 0x000fe20000000000 */
[----:B------:R-:W-:Y:S01]  /*8510*/  @!P4 IMAD.MOV R149, RZ, RZ, -R149 ;  /* 0x000000ffff95c224 */ /* 0x000fe200078e0a95 */
[----:B------:R-:W-:Y:S01]  /*8520*/  ISETP.GE.AND P1, PT, R4, RZ, PT ;  /* 0x000000ff0400720c */ /* 0x000fe20003f26270 */
[----:B------:R-:W-:Y:S01]  /*8530*/  IMAD.HI.U32 R4, R9, R156, RZ ;  /* 0x0000009c09047227 */ /* 0x000fe200078e00ff */
[----:B------:R-:W-:-:S02]  /*8540*/  ISETP.GT.U32.AND P3, PT, R2, R154, PT ;  /* 0x0000009a0200720c */ /* 0x000fc40003f64070 */
[----:B------:R-:W-:Y:S01]  /*8550*/  ISETP.GE.AND P4, PT, R8, RZ, PT ;  /* 0x000000ff0800720c */ /* 0x000fe20003f86270 */
[----:B------:R-:W-:Y:S01]  /*8560*/  @!P2 IMAD.IADD R152, R152, 0x1, -R2 ;  /* 0x000000019898a824 */ /* 0x000fe200078e0a02 */
[----:B------:R-:W-:Y:S01]  /*8570*/  ISETP.GE.AND P2, PT, R7, RZ, PT ;  /* 0x000000ff0700720c */ /* 0x000fe20003f46270 */
[----:B------:R-:W-:Y:S02]  /*8580*/  IMAD.MOV R7, RZ, RZ, -R4 ;  /* 0x000000ffff077224 */ /* 0x000fe400078e0a04 */
[----:B------:R-:W-:Y:S02]  /*8590*/  @!P5 IMAD.IADD R153, R153, 0x1, -R2 ;  /* 0x000000019999d824 */ /* 0x000fe400078e0a02 */
[----:B------:R-:W-:Y:S02]  /*85a0*/  IMAD R156, R2, R7, R156 ;  /* 0x00000007029c7224 */ /* 0x000fe400078e029c */
[----:B------:R-:W-:Y:S01]  /*85b0*/  VIADD R8, R0, 0x162 ;  /* 0x0000016200087836 */ /* 0x000fe20000000000 */
[----:B------:R-:W-:Y:S01]  /*85c0*/  ISETP.GT.U32.AND P5, PT, R2, R153, PT ;  /* 0x000000990200720c */ /* 0x000fe20003fa4070 */
[----:B------:R-:W-:Y:S01]  /*85d0*/  @!P3 IMAD.IADD R154, R154, 0x1, -R2 ;  /* 0x000000019a9ab824 */ /* 0x000fe200078e0a02 */
[----:B------:R-:W-:Y:S01]  /*85e0*/  ISETP.GT.U32.AND P3, PT, R2, R156, PT ;  /* 0x0000009c0200720c */ /* 0x000fe20003f64070 */
[----:B------:R-:W-:Y:S01]  /*85f0*/  IMAD.HI.U32 R3, R9, R155, RZ ;  /* 0x0000009b09037227 */ /* 0x000fe200078e00ff */
[----:B------:R-:W-:-:S03]  /*8600*/  IABS R157, R8 ;  /* 0x00000008009d7213 */ /* 0x000fc60000000000 */
[----:B------:R-:W-:Y:S02]  /*8610*/  IMAD.MOV R3, RZ, RZ, -R3 ;  /* 0x000000ffff037224 */ /* 0x000fe400078e0a03 */
[----:B------:R-:W-:-:S04]  /*8620*/  IMAD.HI.U32 R6, R9, R157, RZ ;  /* 0x0000009d09067227 */ /* 0x000fc800078e00ff */
[----:B------:R-:W-:Y:S02]  /*8630*/  IMAD R155, R2, R3, R155 ;  /* 0x00000003029b7224 */ /* 0x000fe400078e029b */
[----:B------:R-:W-:Y:S02]  /*8640*/  VIADD R3, R0, 0x161 ;  /* 0x0000016100037836 */ /* 0x000fe40000000000 */
[----:B------:R-:W-:Y:S01]  /*8650*/  @!P0 IMAD.MOV R152, RZ, RZ, -R152 ;  /* 0x000000ffff988224 */ /* 0x000fe200078e0a98 */
[----:B------:R-:W-:Y:S01]  /*8660*/  ISETP.GT.U32.AND P0, PT, R2, R155, PT ;  /* 0x0000009b0200720c */ /* 0x000fe20003f04070 */
[----:B------:R-:W-:Y:S01]  /*8670*/  IMAD.MOV R6, RZ, RZ, -R6 ;  /* 0x000000ffff067224 */ /* 0x000fe200078e0a06 */
[----:B------:R-:W-:Y:S01]  /*8680*/  IABS R158, R3 ;  /* 0x00000003009e7213 */ /* 0x000fe20000000000 */
[--C-:B------:R-:W-:Y:S01]  /*8690*/  @!P5 IMAD.IADD R153, R153, 0x1, -R2.reuse ;  /* 0x000000019999d824 */ /* 0x100fe200078e0a02 */
[----:B------:R-:W-:Y:S01]  /*86a0*/  ISETP.GE.AND P5, PT, R8, RZ, PT ;  /* 0x000000ff0800720c */ /* 0x000fe20003fa6270 */
[----:B------:R-:W-:-:S02]  /*86b0*/  @!P3 IMAD.IADD R156, R156, 0x1, -R2 ;  /* 0x000000019c9cb824 */ /* 0x000fc400078e0a02 */
[C---:B------:R-:W-:Y:S02]  /*86c0*/  IMAD R157, R2.reuse, R6, R157 ;  /* 0x00000006029d7224 */ /* 0x040fe400078e029d */
[----:B------:R-:W-:Y:S01]  /*86d0*/  @!P4 IMAD.MOV R153, RZ, RZ, -R153 ;  /* 0x000000ffff99c224 */ /* 0x000fe200078e0a99 */
[----:B------:R-:W-:Y:S01]  /*86e0*/  ISETP.GE.AND P4, PT, R3, RZ, PT ;  /* 0x000000ff0300720c */ /* 0x000fe20003f86270 */
[----:B------:R-:W-:Y:S01]  /*86f0*/  IMAD.HI.U32 R3, R9, R158, RZ ;  /* 0x0000009e09037227 */ /* 0x000fe200078e00ff */
[----:B------:R-:W-:-:S03]  /*8700*/  ISETP.GT.U32.AND P3, PT, R2, R156, PT ;  /* 0x0000009c0200720c */ /* 0x000fc60003f64070 */
[----:B------:R-:W-:Y:S01]  /*8710*/  @!P6 IMAD.MOV R154, RZ, RZ, -R154 ;  /* 0x000000ffff9ae224 */ /* 0x000fe200078e0a9a */
[----:B------:R-:W-:Y:S01]  /*8720*/  ISETP.GT.U32.AND P6, PT, R2, R157, PT ;  /* 0x0000009d0200720c */ /* 0x000fe20003fc4070 */
[----:B------:R-:W-:-:S04]  /*8730*/  IMAD.HI.U32 R4, R9, R159, RZ ;  /* 0x0000009f09047227 */ /* 0x000fc800078e00ff */
[----:B------:R-:W-:Y:S02]  /*8740*/  IMAD.MOV R3, RZ, RZ, -R3 ;  /* 0x000000ffff037224 */ /* 0x000fe400078e0a03 */
[----:B------:R-:W-:Y:S02]  /*8750*/  @!P0 IMAD.IADD R155, R155, 0x1, -R2 ;  /* 0x000000019b9b8824 */ /* 0x000fe400078e0a02 */
[----:B------:R-:W-:Y:S02]  /*8760*/  IMAD.MOV R4, RZ, RZ, -R4 ;  /* 0x000000ffff047224 */ /* 0x000fe400078e0a04 */
[C---:B------:R-:W-:Y:S01]  /*8770*/  IMAD R158, R2.reuse, R3, R158 ;  /* 0x00000003029e7224 */ /* 0x040fe200078e029e */
[C---:B------:R-:W-:Y:S01]  /*8780*/  ISETP.GT.U32.AND P0, PT, R2.reuse, R155, PT ;  /* 0x0000009b0200720c */ /* 0x040fe20003f04070 */
[----:B------:R-:W-:Y:S02]  /*8790*/  IMAD R159, R2, R4, R159 ;  /* 0x00000004029f7224 */ /* 0x000fe400078e029f */
[--C-:B------:R-:W-:Y:S01]  /*87a0*/  @!P3 IMAD.IADD R156, R156, 0x1, -R2.reuse ;  /* 0x000000019c9cb824 */ /* 0x100fe200078e0a02 */
[C---:B------:R-:W-:Y:S01]  /*87b0*/  ISETP.GT.U32.AND P3, PT, R2.reuse, R158, PT ;  /* 0x0000009e0200720c */ /* 0x040fe20003f64070 */
[----:B------:R-:W-:Y:S01]  /*87c0*/  @!P6 IMAD.IADD R157, R157, 0x1, -R2 ;  /* 0x000000019d9de824 */ /* 0x000fe200078e0a02 */
[----:B------:R-:W-:Y:S01]  /*87d0*/  ISETP.GT.U32.AND P6, PT, R2, R159, PT ;  /* 0x0000009f0200720c */ /* 0x000fe20003fc4070 */
[----:B------:R-:W-:-:S02]  /*87e0*/  VIADD R10, R0, 0x15f ;  /* 0x0000015f000a7836 */ /* 0x000fc40000000000 */
[----:B------:R-:W-:Y:S02]  /*87f0*/  VIADD R8, R0, 0x15e ;  /* 0x0000015e00087836 */ /* 0x000fe40000000000 */
[----:B------:R-:W-:Y:S01]  /*8800*/  IMAD.HI.U32 R4, R9, R163, RZ ;  /* 0x000000a309047227 */ /* 0x000fe200078e00ff */
[----:B------:R-:W-:Y:S02]  /*8810*/  IABS R160, R10 ;  /* 0x0000000a00a07213 */ /* 0x000fe40000000000 */
[----:B------:R-:W-:Y:S01]  /*8820*/  IABS R161, R8 ;  /* 0x0000000800a17213 */ /* 0x000fe20000000000 */
[--C-:B------:R-:W-:Y:S01]  /*8830*/  @!P0 IMAD.IADD R155, R155, 0x1, -R2.reuse ;  /* 0x000000019b9b8824 */ /* 0x100fe200078e0a02 */
[----:B------:R-:W-:Y:S01]  /*8840*/  ISETP.GE.AND P0, PT, R162, RZ, PT ;  /* 0x000000ffa200720c */ /* 0x000fe20003f06270 */
[----:B------:R-:W-:Y:S01]  /*8850*/  @!P3 IMAD.IADD R158, R158, 0x1, -R2 ;  /* 0x000000019e9eb824 */ /* 0x000fe200078e0a02 */
[----:B------:R-:W-:Y:S01]  /*8860*/  IABS R162, R166 ;  /* 0x000000a600a27213 */ /* 0x000fe20000000000 */
[----:B------:R-:W-:Y:S01]  /*8870*/  IMAD.HI.U32 R6, R9, R160, RZ ;  /* 0x000000a009067227 */ /* 0x000fe200078e00ff */
[----:B------:R-:W-:-:S03]  /*8880*/  ISETP.GT.U32.AND P3, PT, R2, R157, PT ;  /* 0x0000009d0200720c */ /* 0x000fc60003f64070 */
[----:B------:R-:W-:Y:S02]  /*8890*/  @!P6 IMAD.IADD R159, R159, 0x1, -R2 ;  /* 0x000000019f9fe824 */ /* 0x000fe400078e0a02 */
[----:B------:R-:W-:Y:S01]  /*88a0*/  @!P1 IMAD.MOV R155, RZ, RZ, -R155 ;  /* 0x000000ffff9b9224 */ /* 0x000fe200078e0a9b */
        /* <DEDUP_REMOVED lines=8> */
[C---:B------:R-:W-:Y:S02]  /*8930*/  IMAD R161, R2.reuse, R7, R161 ;  /* 0x0000000702a17224 */ /* 0x040fe400078e02a1 */
[----:B------:R-:W-:Y:S02]  /*8940*/  IMAD.MOV R6, RZ, RZ, -R4 ;  /* 0x000000ffff067224 */ /* 0x000fe400078e0a04 */
[----:B------:R-:W-:Y:S01]  /*8950*/  @!P2 IMAD.MOV R156, RZ, RZ, -R156 ;  /* 0x000000ffff9ca224 */ /* 0x000fe200078e0a9c */
[C---:B------:R-:W-:Y:S01]  /*8960*/  ISETP.GT.U32.AND P2, PT, R2.reuse, R160, PT ;  /* 0x000000a00200720c */ /* 0x040fe20003f44070 */
[----:B------:R-:W-:-:S02]  /*8970*/  IMAD R162, R2, R3, R162 ;  /* 0x0000000302a27224 */ /* 0x000fc400078e02a2 */
[--C-:B------:R-:W-:Y:S01]  /*8980*/  @!P3 IMAD.IADD R157, R157, 0x1, -R2.reuse ;  /* 0x000000019d9db824 */ /* 0x100fe200078e0a02 */
[C---:B------:R-:W-:Y:S01]  /*8990*/  ISETP.GT.U32.AND P3, PT, R2.reuse, R161, PT ;  /* 0x000000a10200720c */ /* 0x040fe20003f64070 */
[----:B------:R-:W-:Y:S02]  /*89a0*/  IMAD R163, R2, R6, R163 ;  /* 0x0000000602a37224 */ /* 0x000fe400078e02a3 */
[--C-:B------:R-:W-:Y:S01]  /*89b0*/  @!P1 IMAD.IADD R158, R158, 0x1, -R2.reuse ;  /* 0x000000019e9e9824 */ /* 0x100fe200078e0a02 */
[C---:B------:R-:W-:Y:S01]  /*89c0*/  ISETP.GT.U32.AND P1, PT, R2.reuse, R162, PT ;  /* 0x000000a20200720c */ /* 0x040fe20003f24070 */
[----:B------:R-:W-:Y:S01]  /*89d0*/  @!P6 IMAD.IADD R159, R159, 0x1, -R2 ;  /* 0x000000019f9fe824 */ /* 0x000fe200078e0a02 */
[----:B------:R-:W-:Y:S01]  /*89e0*/  ISETP.GT.U32.AND P6, PT, R2, R163, PT ;  /* 0x000000a30200720c */ /* 0x000fe20003fc4070 */
[C---:B------:R-:W-:Y:S02]  /*89f0*/  VIADD R11, R0.reuse, 0x15b ;  /* 0x0000015b000b7836 */ /* 0x040fe40000000000 */
[----:B------:R-:W-:-:S02]  /*8a00*/  VIADD R7, R0, 0x15a ;  /* 0x0000015a00077836 */ /* 0x000fc40000000000 */
[--C-:B------:R-:W-:Y:S01]  /*8a10*/  @!P2 IMAD.IADD R160, R160, 0x1, -R2.reuse ;  /* 0x00000001a0a0a824 */ /* 0x100fe200078e0a02 */
[----:B------:R-:W-:Y:S01]  /*8a20*/  IABS R164, R11 ;  /* 0x0000000b00a47213 */ /* 0x000fe20000000000 */
[--C-:B------:R-:W-:Y:S01]  /*8a30*/  @!P3 IMAD.IADD R161, R161, 0x1, -R2.reuse ;  /* 0x00000001a1a1b824 */ /* 0x100fe200078e0a02 */
[----:B------:R-:W-:Y:S01]  /*8a40*/  IABS R165, R7 ;  /* 0x0000000700a57213 */ /* 0x000fe20000000000 */
[----:B------:R-:W-:Y:S01]  /*8a50*/  @!P5 IMAD.MOV R157, RZ, RZ, -R157 ;  /* 0x000000ffff9dd224 */ /* 0x000fe200078e0a9d */
[----:B------:R-:W-:Y:S01]  /*8a60*/  ISETP.GE.AND P2, PT, R10, RZ, PT ;  /* 0x000000ff0a00720c */ /* 0x000fe20003f46270 */
[--C-:B------:R-:W-:Y:S01]  /*8a70*/  @!P1 IMAD.IADD R162, R162, 0x1, -R2.reuse ;  /* 0x00000001a2a29824 */ /* 0x100fe200078e0a02 */
[----:B------:R-:W-:Y:S01]  /*8a80*/  ISETP.GT.U32.AND P1, PT, R2, R160, PT ;  /* 0x000000a00200720c */ /* 0x000fe20003f24070 */
[----:B------:R-:W-:Y:S01]  /*8a90*/  IMAD.HI.U32 R3, R9, R164, RZ ;  /* 0x000000a409037227 */ /* 0x000fe200078e00ff */
[----:B------:R-:W-:Y:S02]  /*8aa0*/  ISETP.GE.AND P3, PT, R8, RZ, PT ;  /* 0x000000ff0800720c */ /* 0x000fe40003f66270 */
[C---:B------:R-:W-:Y:S01]  /*8ab0*/  ISETP.GT.U32.AND P5, PT, R2.reuse, R162, PT ;  /* 0x000000a20200720c */ /* 0x040fe20003fa4070 */
[----:B------:R-:W-:Y:S01]  /*8ac0*/  @!P6 IMAD.IADD R163, R163, 0x1, -R2 ;  /* 0x00000001a3a3e824 */ /* 0x000fe200078e0a02 */
[----:B------:R-:W-:Y:S01]  /*8ad0*/  ISETP.GT.U32.AND P6, PT, R2, R161, PT ;  /* 0x000000a10200720c */ /* 0x000fe20003fc4070 */
[----:B------:R-:W-:-:S04]  /*8ae0*/  IMAD.HI.U32 R4, R9, R165, RZ ;  /* 0x000000a509047227 */ /* 0x000fc800078e00ff */
[----:B------:R-:W-:Y:S02]  /*8af0*/  IMAD.MOV R3, RZ, RZ, -R3 ;  /* 0x000000ffff037224 */ /* 0x000fe400078e0a03 */
[----:B------:R-:W-:Y:S02]  /*8b00*/  VIADD R10, R0, 0x159 ;  /* 0x00000159000a7836 */ /* 0x000fe40000000000 */
[----:B------:R-:W-:Y:S02]  /*8b10*/  IMAD.MOV R4, RZ, RZ, -R4 ;  /* 0x000000ffff047224 */ /* 0x000fe400078e0a04 */
[C---:B------:R-:W-:Y:S01]  /*8b20*/  IMAD R164, R2.reuse, R3, R164 ;  /* 0x0000000302a47224 */ /* 0x040fe200078e02a4 */
[----:B------:R-:W-:Y:S01]  /*8b30*/  IABS R3, R10 ;  /* 0x0000000a00037213 */ /* 0x000fe20000000000 */
[----:B------:R-:W-:Y:S02]  /*8b40*/  IMAD R165, R2, R4, R165 ;  /* 0x0000000402a57224 */ /* 0x000fe400078e02a5 */
[----:B------:R-:W-:-:S02]  /*8b50*/  VIADD R8, R0, 0x158 ;  /* 0x0000015800087836 */ /* 0x000fc40000000000 */
[----:B------:R-:W-:Y:S01]  /*8b60*/  @!P1 IMAD.IADD R160, R160, 0x1, -R2 ;  /* 0x00000001a0a09824 */ /* 0x000fe200078e0a02 */
[----:B------:R-:W-:Y:S01]  /*8b70*/  ISETP.GE.AND P1, PT, R166, RZ, PT ;  /* 0x000000ffa600720c */ /* 0x000fe20003f26270 */
[----:B------:R-:W-:Y:S01]  /*8b80*/  IMAD.MOV.U32 R166, RZ, RZ, R3 ;  /* 0x000000ffffa67224 */ /* 0x000fe200078e0003 */
[----:B------:R-:W-:Y:S01]  /*8b90*/  IABS R6, R8 ;  /* 0x0000000800067213 */ /* 0x000fe20000000000 */
[----:B------:R-:W-:Y:S01]  /*8ba0*/  @!P4 IMAD.MOV R158, RZ, RZ, -R158 ;  /* 0x000000ffff9ec224 */ /* 0x000fe200078e0a9e */
[C---:B------:R-:W-:Y:S01]  /*8bb0*/  ISETP.GT.U32.AND P4, PT, R2.reuse, R163, PT ;  /* 0x000000a30200720c */ /* 0x040fe20003f84070 */
[----:B------:R-:W-:Y:S01]  /*8bc0*/  @!P6 IMAD.IADD R161, R161, 0x1, -R2 ;  /* 0x00000001a1a1e824 */ /* 0x000fe200078e0a02 */
[----:B------:R-:W-:Y:S01]  /*8bd0*/  ISETP.GT.U32.AND P6, PT, R2, R165, PT ;  /* 0x000000a50200720c */ /* 0x000fe20003fc4070 */
[----:B------:R-:W-:-:S04]  /*8be0*/  IMAD.HI.U32 R3, R9, R166, RZ ;  /* 0x000000a609037227 */ /* 0x000fc800078e00ff */
[----:B------:R-:W-:Y:S01]  /*8bf0*/  @!P5 IMAD.IADD R162, R162, 0x1, -R2 ;  /* 0x00000001a2a2d824 */ /* 0x000fe200078e0a02 */
[----:B------:R-:W-:Y:S01]  /*8c00*/  ISETP.GE.AND P5, PT, R167, RZ, PT ;  /* 0x000000ffa700720c */ /* 0x000fe20003fa6270 */
[----:B------:R-:W-:-:S04]  /*8c10*/  IMAD.HI.U32 R4, R9, R6, RZ ;  /* 0x0000000609047227 */ /* 0x000fc800078e00ff */
[----:B------:R-:W-:Y:S02]  /*8c20*/  IMAD.MOV R3, RZ, RZ, -R3 ;  /* 0x000000ffff037224 */ /* 0x000fe400078e0a03 */
[----:B------:R-:W-:Y:S01]  /*8c30*/  @!P0 IMAD.MOV R159, RZ, RZ, -R159 ;  /* 0x000000ffff9f8224 */ /* 0x000fe200078e0a9f */
[C---:B------:R-:W-:Y:S01]  /*8c40*/  ISETP.GT.U32.AND P0, PT, R2.reuse, R164, PT ;  /* 0x000000a40200720c */ /* 0x040fe20003f04070 */
        /* <DEDUP_REMOVED lines=15> */
[----:B------:R-:W-:Y:S02]  /*8d40*/  VIADD R3, R0, 0x157 ;  /* 0x0000015700037836 */ /* 0x000fe40000000000 */
[----:B------:R-:W-:Y:S01]  /*8d50*/  @!P2 IMAD.MOV R160, RZ, RZ, -R160 ;  /* 0x000000ffffa0a224 */ /* 0x000fe200078e0aa0 */
[----:B------:R-:W-:Y:S01]  /*8d60*/  ISETP.GT.U32.AND P2, PT, R2, R164, PT ;  /* 0x000000a40200720c */ /* 0x000fe20003f44070 */
[----:B------:R-:W-:Y:S01]  /*8d70*/  VIADD R4, R0, 0x156 ;  /* 0x0000015600047836 */ /* 0x000fe20000000000 */
[----:B------:R-:W-:Y:S01]  /*8d80*/  IABS R168, R3 ;  /* 0x0000000300a87213 */ /* 0x000fe20000000000 */
[----:B------:R-:W-:-:S02]  /*8d90*/  @!P1 IMAD.IADD R166, R166, 0x1, -R2 ;  /* 0x00000001a6a69824 */ /* 0x000fc400078e0a02 */
[--C-:B------:R-:W-:Y:S01]  /*8da0*/  @!P3 IMAD.IADD R165, R165, 0x1, -R2.reuse ;  /* 0x00000001a5a5b824 */ /* 0x100fe200078e0a02 */
[----:B------:R-:W-:Y:S01]  /*8db0*/  ISETP.GE.AND P3, PT, R3, RZ, PT ;  /* 0x000000ff0300720c */ /* 0x000fe20003f66270 */
[--C-:B------:R-:W-:Y:S01]  /*8dc0*/  @!P5 IMAD.IADD R167, R167, 0x1, -R2.reuse ;  /* 0x00000001a7a7d824 */ /* 0x100fe200078e0a02 */
[----:B------:R-:W-:Y:S01]  /*8dd0*/  ISETP.GT.U32.AND P5, PT, R2, R166, PT ;  /* 0x000000a60200720c */ /* 0x000fe20003fa4070 */
[----:B------:R-:W-:Y:S01]  /*8de0*/  IMAD.HI.U32 R3, R9, R168, RZ ;  /* 0x000000a809037227 */ /* 0x000fe200078e00ff */
[----:B------:R-:W-:Y:S02]  /*8df0*/  IABS R169, R4 ;  /* 0x0000000400a97213 */ /* 0x000fe40000000000 */
[----:B------:R-:W-:Y:S01]  /*8e00*/  ISETP.GE.AND P1, PT, R4, RZ, PT ;  /* 0x000000ff0400720c */ /* 0x000fe20003f26270 */
[----:B------:R-:W-:Y:S02]  /*8e10*/  IMAD.MOV R3, RZ, RZ, -R3 ;  /* 0x000000ffff037224 */ /* 0x000fe400078e0a03 */
[----:B------:R-:W-:Y:S01]  /*8e20*/  @!P2 IMAD.IADD R164, R164, 0x1, -R2 ;  /* 0x00000001a4a4a824 */ /* 0x000fe200078e0a02 */
[----:B------:R-:W-:Y:S01]  /*8e30*/  ISETP.GE.AND P2, PT, R8, RZ, PT ;  /* 0x000000ff0800720c */ /* 0x000fe20003f46270 */
[----:B------:R-:W-:-:S02]  /*8e40*/  IMAD R168, R2, R3, R168 ;  /* 0x0000000302a87224 */ /* 0x000fc400078e02a8 */
[----:B------:R-:W-:-:S04]  /*8e50*/  IMAD.HI.U32 R4, R9, R169, RZ ;  /* 0x000000a909047227 */ /* 0x000fc800078e00ff */
[----:B------:R-:W-:Y:S01]  /*8e60*/  @!P4 IMAD.MOV R164, RZ, RZ, -R164 ;  /* 0x000000ffffa4c224 */ /* 0x000fe200078e0aa4 */
[----:B------:R-:W-:Y:S01]  /*8e70*/  ISETP.GT.U32.AND P4, PT, R2, R167, PT ;  /* 0x000000a70200720c */ /* 0x000fe20003f84070 */
        /* <DEDUP_REMOVED lines=15> */
[----:B------:R-:W-:Y:S02]  /*8f70*/  VIADD R4, R0, 0x153 ;  /* 0x0000015300047836 */ /* 0x000fe40000000000 */
[----:B------:R-:W-:Y:S02]  /*8f80*/  IMAD.MOV R7, RZ, RZ, -R3 ;  /* 0x000000ffff077224 */ /* 0x000fe400078e0a03 */
[----:B------:R-:W-:Y:S01]  /*8f90*/  IMAD.HI.U32 R3, R9, R171, RZ ;  /* 0x000000ab09037227 */ /* 0x000fe200078e00ff */
[----:B------:R-:W-:-:S03]  /*8fa0*/  IABS R172, R4 ;  /* 0x0000000400ac7213 */ /* 0x000fc60000000000 */
[----:B------:R-:W-:Y:S01]  /*8fb0*/  @!P0 IMAD.MOV R165, RZ, RZ, -R165 ;  /* 0x000000ffffa58224 */ /* 0x000fe200078e0aa5 */
[----:B------:R-:W-:Y:S01]  /*8fc0*/  ISETP.GE.AND P0, PT, R6, RZ, PT ;  /* 0x000000ff0600720c */ /* 0x000fe20003f06270 */
[----:B------:R-:W-:Y:S02]  /*8fd0*/  VIADD R6, R0, 0x152 ;  /* 0x0000015200067836 */ /* 0x000fe40000000000 */
[----:B------:R-:W-:Y:S02]  /*8fe0*/  @!P6 IMAD.IADD R169, R169, 0x1, -R2 ;  /* 0x00000001a9a9e824 */ /* 0x000fe400078e0a02 */
[----:B------:R-:W-:Y:S01]  /*8ff0*/  IMAD.MOV R3, RZ, RZ, -R3 ;  /* 0x000000ffff037224 */ /* 0x000fe200078e0a03 */
[----:B------:R-:W-:Y:S01]  /*9000*/  IABS R173, R6 ;  /* 0x0000000600ad7213 */ /* 0x000fe20000000000 */
[C---:B------:R-:W-:Y:S01]  /*9010*/  IMAD R170, R2.reuse, R7, R170 ;  /* 0x0000000702aa7224 */ /* 0x040fe200078e02aa */
[C---:B------:R-:W-:Y:S01]  /*9020*/  ISETP.GT.U32.AND P6, PT, R2.reuse, R169, PT ;  /* 0x000000a90200720c */ /* 0x040fe20003fc4070 */
[----:B------:R-:W-:-:S02]  /*9030*/  IMAD R171, R2, R3, R171 ;  /* 0x0000000302ab7224 */ /* 0x000fc400078e02ab */
        /* <DEDUP_REMOVED lines=9> */
[C---:B------:R-:W-:Y:S02]  /*90d0*/  IMAD R173, R2.reuse, R4, R173 ;  /* 0x0000000402ad7224 */ /* 0x040fe400078e02ad */
[----:B------:R-:W-:Y:S01]  /*90e0*/  @!P6 IMAD.IADD R169, R169, 0x1, -R2 ;  /* 0x00000001a9a9e824 */ /* 0x000fe200078e0a02 */
[----:B------:R-:W-:Y:S01]  /*90f0*/  ISETP.GT.U32.AND P6, PT, R2, R172, PT ;  /* 0x000000ac0200720c */ /* 0x000fe20003fc4070 */
[----:B------:R-:W-:-:S02]  /*9100*/  VIADD R8, R0, 0x151 ;  /* 0x0000015100087836 */ /* 0x000fc40000000000 */
[----:B------:R-:W-:Y:S01]  /*9110*/  @!P5 IMAD.IADD R170, R170, 0x1, -R2 ;  /* 0x00000001aaaad824 */ /* 0x000fe200078e0a02 */
[----:B------:R-:W-:Y:S01]  /*9120*/  ISETP.GT.U32.AND P5, PT, R2, R173, PT ;  /* 0x000000ad0200720c */ /* 0x000fe20003fa4070 */
[----:B------:R-:W-:Y:S01]  /*9130*/  VIADD R10, R0, 0x150 ;  /* 0x00000150000a7836 */ /* 0x000fe20000000000 */
[----:B------:R-:W-:Y:S01]  /*9140*/  IABS R174, R8 ;  /* 0x0000000800ae7213 */ /* 0x000fe20000000000 */
[----:B------:R-:W-:Y:S01]  /*9150*/  @!P3 IMAD.MOV R168, RZ, RZ, -R168 ;  /* 0x000000ffffa8b224 */ /* 0x000fe200078e0aa8 */
[----:B------:R-:W-:Y:S01]  /*9160*/  ISETP.GT.U32.AND P3, PT, R2, R171, PT ;  /* 0x000000ab0200720c */ /* 0x000fe20003f64070 */
[----:B------:R-:W-:Y:S01]  /*9170*/  VIADD R4, R0, 0x14e ;  /* 0x0000014e00047836 */ /* 0x000fe20000000000 */
[----:B------:R-:W-:Y:S01]  /*9180*/  IABS R177, R10 ;  /* 0x0000000a00b17213 */ /* 0x000fe20000000000 */
[----:B------:R-:W-:-:S03]  /*9190*/  IMAD.HI.U32 R3, R9, R174, RZ ;  /* 0x000000ae09037227 */ /* 0x000fc600078e00ff */
[----:B------:R-:W-:Y:S01]  /*91a0*/  IABS R180, R4 ;  /* 0x0000000400b47213 */ /* 0x000fe20000000000 */
[--C-:B------:R-:W-:Y:S02]  /*91b0*/  @!P6 IMAD.IADD R172, R172, 0x1, -R2.reuse ;  /* 0x00000001acace824 */ /* 0x100fe400078e0a02 */
[----:B------:R-:W-:Y:S02]  /*91c0*/  IMAD.MOV R3, RZ, RZ, -R3 ;  /* 0x000000ffff037224 */ /* 0x000fe400078e0a03 */
[----:B------:R-:W-:Y:S01]  /*91d0*/  @!P5 IMAD.IADD R173, R173, 0x1, -R2 ;  /* 0x00000001adadd824 */ /* 0x000fe200078e0a02 */
[C---:B------:R-:W-:Y:S01]  /*91e0*/  ISETP.GT.U32.AND P5, PT, R2.reuse, R172, PT ;  /* 0x000000ac0200720c */ /* 0x040fe20003fa4070 */
[----:B------:R-:W-:Y:S02]  /*91f0*/  IMAD R174, R2, R3, R174 ;  /* 0x0000000302ae7224 */ /* 0x000fe400078e02ae */
[----:B------:R-:W-:-:S04]  /*9200*/  IMAD.HI.U32 R3, R9, R177, RZ ;  /* 0x000000b109037227 */ /* 0x000fc800078e00ff */
[----:B------:R-:W-:Y:S02]  /*9210*/  IMAD.MOV R3, RZ, RZ, -R3 ;  /* 0x000000ffff037224 */ /* 0x000fe400078e0a03 */
[--C-:B------:R-:W-:Y:S01]  /*9220*/  @!P3 IMAD.IADD R171, R171, 0x1, -R2.reuse ;  /* 0x00000001ababb824 */ /* 0x100fe200078e0a02 */
[C---:B------:R-:W-:Y:S01]  /*9230*/  ISETP.GT.U32.AND P3, PT, R2.reuse, R170, PT ;  /* 0x000000aa0200720c */ /* 0x040fe20003f64070 */
[----:B------:R-:W-:Y:S02]  /*9240*/  IMAD R177, R2, R3, R177 ;  /* 0x0000000302b17224 */ /* 0x000fe400078e02b1 */
[----:B------:R-:W-:Y:S01]  /*9250*/  @!P5 IMAD.IADD R172, R172, 0x1, -R2 ;  /* 0x00000001acacd824 */ /* 0x000fe200078e0a02 */
[C---:B------:R-:W-:Y:S01]  /*9260*/  ISETP.GT.U32.AND P6, PT, R2.reuse, R171, PT ;  /* 0x000000ab0200720c */ /* 0x040fe20003fc4070 */
[----:B------:R-:W-:Y:S01]  /*9270*/  @!P1 IMAD.MOV R169, RZ, RZ, -R169 ;  /* 0x000000ffffa99224 */ /* 0x000fe200078e0aa9 */
[----:B------:R-:W-:Y:S01]  /*9280*/  ISETP.GT.U32.AND P5, PT, R2, R177, PT ;  /* 0x000000b10200720c */ /* 0x000fe20003fa4070 */
[----:B------:R-:W-:Y:S01]  /*9290*/  VIADD R3, R0, 0x14d ;  /* 0x0000014d00037836 */ /* 0x000fe20000000000 */
[----:B------:R-:W-:Y:S01]  /*92a0*/  ISETP.GT.U32.AND P1, PT, R2, R173, PT ;  /* 0x000000ad0200720c */ /* 0x000fe20003f24070 */
[----:B------:R-:W-:-:S03]  /*92b0*/  IMAD.HI.U32 R11, R9, R180, RZ ;  /* 0x000000b4090b7227 */ /* 0x000fc600078e00ff */
[----:B------:R-:W-:Y:S01]  /*92c0*/  IABS R178, R3 ;  /* 0x0000000300b27213 */ /* 0x000fe20000000000 */
[--C-:B------:R-:W-:Y:S01]  /*92d0*/  @!P3 IMAD.IADD R170, R170, 0x1, -R2.reuse ;  /* 0x00000001aaaab824 */ /* 0x100fe200078e0a02 */
[----:B------:R-:W-:Y:S01]  /*92e0*/  ISETP.GT.U32.AND P3, PT, R2, R174, PT ;  /* 0x000000ae0200720c */ /* 0x000fe20003f64070 */
[----:B------:R-:W-:Y:S02]  /*92f0*/  VIADD R7, R0, 0x14f ;  /* 0x0000014f00077836 */ /* 0x000fe40000000000 */
[--C-:B------:R-:W-:Y:S01]  /*9300*/  @!P6 IMAD.IADD R171, R171, 0x1, -R2.reuse ;  /* 0x00000001ababe824 */ /* 0x100fe200078e0a02 */
[----:B------:R-:W-:Y:S01]  /*9310*/  ISETP.GE.AND P6, PT, R6, RZ, PT ;  /* 0x000000ff0600720c */ /* 0x000fe20003fc6270 */
[--C-:B------:R-:W-:Y:S01]  /*9320*/  @!P5 IMAD.IADD R177, R177, 0x1, -R2.reuse ;  /* 0x00000001b1b1d824 */ /* 0x100fe200078e0a02 */
[----:B------:R-:W-:Y:S01]  /*9330*/  IABS R181, R7 ;  /* 0x0000000700b57213 */ /* 0x000fe20000000000 */
[----:B------:R-:W-:Y:S01]  /*9340*/  @!P1 IMAD.IADD R173, R173, 0x1, -R2 ;  /* 0x00000001adad9824 */ /* 0x000fe200078e0a02 */
[----:B------:R-:W-:Y:S01]  /*9350*/  ISETP.GE.AND P1, PT, R8, RZ, PT ;  /* 0x000000ff0800720c */ /* 0x000fe20003f26270 */
[----:B------:R-:W-:Y:S01]  /*9360*/  IMAD.MOV R11, RZ, RZ, -R11 ;  /* 0x000000ffff0b7224 */ /* 0x000fe200078e0a0b */
[----:B------:R-:W-:Y:S01]  /*9370*/  ISETP.GT.U32.AND P5, PT, R2, R177, PT ;  /* 0x000000b10200720c */ /* 0x000fe20003fa4070 */
[----:B------:R-:W-:-:S04]  /*9380*/  IMAD.HI.U32 R8, R9, R178, RZ ;  /* 0x000000b209087227 */ /* 0x000fc800078e00ff */
[----:B------:R-:W-:Y:S01]  /*9390*/  @!P3 IMAD.IADD R174, R174, 0x1, -R2 ;  /* 0x00000001aeaeb824 */ /* 0x000fe200078e0a02 */
[----:B------:R-:W-:Y:S01]  /*93a0*/  ISETP.GE.AND P3, PT, R10, RZ, PT ;  /* 0x000000ff0a00720c */ /* 0x000fe20003f66270 */
[----:B------:R-:W-:Y:S02]  /*93b0*/  IMAD R180, R2, R11, R180 ;  /* 0x0000000b02b47224 */ /* 0x000fe400078e02b4 */
[----:B------:R-:W-:Y:S02]  /*93c0*/  IMAD.MOV R11, RZ, RZ, -R8 ;  /* 0x000000ffff0b7224 */ /* 0x000fe400078e0a08 */
[----:B------:R-:W-:-:S04]  /*93d0*/  IMAD.HI.U32 R6, R9, R181, RZ ;  /* 0x000000b509067227 */ /* 0x000fc800078e00ff */
[----:B------:R-:W-:Y:S01]  /*93e0*/  @!P0 IMAD.MOV R170, RZ, RZ, -R170 ;  /* 0x000000ffffaa8224 */ /* 0x000fe200078e0aaa */
[C---:B------:R-:W-:Y:S01]  /*93f0*/  ISETP.GT.U32.AND P0, PT, R2.reuse, R174, PT ;  /* 0x000000ae0200720c */ /* 0x040fe20003f04070 */
[----:B------:R-:W-:Y:S01]  /*9400*/  @!P6 IMAD.MOV R173, RZ, RZ, -R173 ;  /* 0x000000ffffade224 */ /* 0x000fe200078e0aad */
[C---:B------:R-:W-:Y:S01]  /*9410*/  ISETP.GT.U32.AND P6, PT, R2.reuse, R180, PT ;  /* 0x000000b40200720c */ /* 0x040fe20003fc4070 */
[C---:B------:R-:W-:Y:S02]  /*9420*/  IMAD R178, R2.reuse, R11, R178 ;  /* 0x0000000b02b27224 */ /* 0x040fe400078e02b2 */
[----:B------:R-:W-:Y:S02]  /*9430*/  IMAD.MOV R6, RZ, RZ, -R6 ;  /* 0x000000ffff067224 */ /* 0x000fe400078e0a06 */
[----:B------:R-:W-:Y:S01]  /*9440*/  @!P5 IMAD.IADD R177, R177, 0x1, -R2 ;  /* 0x00000001b1b1d824 */ /* 0x000fe200078e0a02 */
[C---:B------:R-:W-:Y:S01]  /*9450*/  ISETP.GT.U32.AND P5, PT, R2.reuse, R178, PT ;  /* 0x000000b20200720c */ /* 0x040fe20003fa4070 */
[----:B------:R-:W-:-:S02]  /*9460*/  IMAD R181, R2, R6, R181 ;  /* 0x0000000602b57224 */ /* 0x000fc400078e02b5 */
[----:B------:R-:W-:Y:S02]  /*9470*/  @!P4 IMAD.MOV R171, RZ, RZ, -R171 ;  /* 0x000000ffffabc224 */ /* 0x000fe400078e0aab */
[----:B------:R-:W-:Y:S01]  /*9480*/  @!P2 IMAD.MOV R172, RZ, RZ, -R172 ;  /* 0x000000ffffaca224 */ /* 0x000fe200078e0aac */
[----:B------:R-:W-:Y:S01]  /*9490*/  ISETP.GT.U32.AND P4, PT, R2, R181, PT ;  /* 0x000000b50200720c */ /* 0x000fe20003f84070 */
[--C-:B------:R-:W-:Y:S01]  /*94a0*/  @!P0 IMAD.IADD R174, R174, 0x1, -R2.reuse ;  /* 0x00000001aeae8824 */ /* 0x100fe200078e0a02 */
[----:B------:R-:W-:Y:S01]  /*94b0*/  ISETP.GE.AND P2, PT, R7, RZ, PT ;  /* 0x000000ff0700720c */ /* 0x000fe20003f46270 */
[----:B------:R-:W-:Y:S01]  /*94c0*/  @!P6 IMAD.IADD R180, R180, 0x1, -R2 ;  /* 0x00000001b4b4e824 */ /* 0x000fe200078e0a02 */
[----:B------:R-:W-:Y:S01]  /*94d0*/  ISETP.GE.AND P0, PT, R4, RZ, PT ;  /* 0x000000ff0400720c */ /* 0x000fe20003f06270 */
[----:B------:R-:W-:Y:S02]  /*94e0*/  VIADD R7, R0, 0x14b ;  /* 0x0000014b00077836 */ /* 0x000fe40000000000 */
[----:B------:R-:W-:Y:S01]  /*94f0*/  @!P1 IMAD.MOV R174, RZ, RZ, -R174 ;  /* 0x000000ffffae9224 */ /* 0x000fe200078e0aae */
[----:B------:R-:W-:Y:S01]  /*9500*/  ISETP.GT.U32.AND P1, PT, R2, R180, PT ;  /* 0x000000b40200720c */ /* 0x000fe20003f24070 */
[----:B------:R-:W-:Y:S01]  /*9510*/  @!P5 IMAD.IADD R178, R178, 0x1, -R2 ;  /* 0x00000001b2b2d824 */ /* 0x000fe200078e0a02 */
[----:B------:R-:W-:Y:S01]  /*9520*/  IABS R8, R7 ;  /* 0x0000000700087213 */ /* 0x000fe20000000000 */
[----:B------:R-:W-:-:S02]  /*9530*/  VIADD R6, R0, 0x14c ;  /* 0x0000014c00067836 */ /* 0x000fc40000000000 */
[----:B------:R-:W-:Y:S01]  /*9540*/  @!P4 IMAD.IADD R181, R181, 0x1, -R2 ;  /* 0x00000001b5b5c824 */ /* 0x000fe200078e0a02 */
[C---:B------:R-:W-:Y:S01]  /*9550*/  ISETP.GT.U32.AND P5, PT, R2.reuse, R178, PT ;  /* 0x000000b20200720c */ /* 0x040fe20003fa4070 */
[----:B------:R-:W-:Y:S01]  /*9560*/  IMAD.HI.U32 R10, R9, R8, RZ ;  /* 0x00000008090a7227 */ /* 0x000fe200078e00ff */
[----:B------:R-:W-:Y:S02]  /*9570*/  IABS R176, R6 ;  /* 0x0000000600b07213 */ /* 0x000fe40000000000 */
[----:B------:R-:W-:Y:S01]  /*9580*/  ISETP.GT.U32.AND P6, PT, R2, R181, PT ;  /* 0x000000b50200720c */ /* 0x000fe20003fc4070 */
[----:B------:R-:W-:Y:S01]  /*9590*/  IMAD.MOV R10, RZ, RZ, -R10 ;  /* 0x000000ffff0a7224 */ /* 0x000fe200078e0a0a */
[----:B------:R-:W-:Y:S01]  /*95a0*/  ISETP.GE.AND P4, PT, R3, RZ, PT ;  /* 0x000000ff0300720c */ /* 0x000fe20003f86270 */
[----:B------:R-:W-:-:S04]  /*95b0*/  IMAD.HI.U32 R4, R9, R176, RZ ;  /* 0x000000b009047227 */ /* 0x000fc800078e00ff */
[----:B------:R-:W-:Y:S01]  /*95c0*/  @!P1 IMAD.IADD R180, R180, 0x1, -R2 ;  /* 0x00000001b4b49824 */ /* 0x000fe200078e0a02 */
[----:B------:R-:W-:Y:S01]  /*95d0*/  ISETP.GE.AND P1, PT, R6, RZ, PT ;  /* 0x000000ff0600720c */ /* 0x000fe20003f26270 */
[----:B------:R-:W-:Y:S02]  /*95e0*/  IMAD R6, R2, R10, R8 ;  /* 0x0000000a02067224 */ /* 0x000fe400078e0208 */
[----:B------:R-:W-:Y:S02]  /*95f0*/  IMAD.MOV R4, RZ, RZ, -R4 ;  /* 0x000000ffff047224 */ /* 0x000fe400078e0a04 */
[----:B------:R-:W-:Y:S01]  /*9600*/  @!P5 IMAD.IADD R178, R178, 0x1, -R2 ;  /* 0x00000001b2b2d824 */ /* 0x000fe200078e0a02 */
[C---:B------:R-:W-:Y:S01]  /*9610*/  ISETP.GT.U32.AND P5, PT, R2.reuse, R6, PT ;  /* 0x000000060200720c */ /* 0x040fe20003fa4070 */
[----:B------:R-:W-:Y:S02]  /*9620*/  IMAD R176, R2, R4, R176 ;  /* 0x0000000402b07224 */ /* 0x000fe400078e02b0 */
[----:B------:R-:W-:-:S02]  /*9630*/  @!P6 IMAD.IADD R181, R181, 0x1, -R2 ;  /* 0x00000001b5b5e824 */ /* 0x000fc400078e0a02 */
[----:B------:R-:W-:Y:S01]  /*9640*/  VIADD R8, R0, 0x148 ;  /* 0x0000014800087836 */ /* 0x000fe20000000000 */
[----:B------:R-:W-:Y:S01]  /*9650*/  ISETP.GT.U32.AND P6, PT, R2, R176, PT ;  /* 0x000000b00200720c */ /* 0x000fe20003fc4070 */
[----:B------:R-:W-:Y:S02]  /*9660*/  VIADD R11, R0, 0x14a ;  /* 0x0000014a000b7836 */ /* 0x000fe40000000000 */
[----:B------:R-:W-:Y:S01]  /*9670*/  IMAD.MOV.U32 R184, RZ, RZ, R177 ;  /* 0x000000ffffb87224 */ /* 0x000fe200078e00b1 */
[----:B------:R-:W-:Y:S01]  /*9680*/  IABS R175, R8 ;  /* 0x0000000800af7213 */ /* 0x000fe20000000000 */
[----:B-1----:R-:W-:Y:S01]  /*9690*/  IMAD.MOV.U32 R13, RZ, RZ, R180 ;  /* 0x000000ffff0d7224 */ /* 0x002fe200078e00b4 */
[----:B------:R-:W-:Y:S01]  /*96a0*/  IABS R179, R11 ;  /* 0x0000000b00b37213 */ /* 0x000fe20000000000 */
[----:B------:R-:W-:Y:S02]  /*96b0*/  @!P5 IMAD.IADD R6, R6, 0x1, -R2 ;  /* 0x000000010606d824 */ /* 0x000fe400078e0a02 */
[----:B------:R-:W-:-:S02]  /*96c0*/  @!P3 IMAD.MOV R184, RZ, RZ, -R184 ;  /* 0x000000ffffb8b224 */ /* 0x000fc400078e0ab8 */
[----:B------:R-:W-:Y:S01]  /*96d0*/  IMAD.HI.U32 R177, R9, R175, RZ ;  /* 0x000000af09b17227 */ /* 0x000fe200078e00ff */
[----:B------:R-:W-:Y:S02]  /*96e0*/  ISETP.GT.U32.AND P3, PT, R2, R6, PT ;  /* 0x000000060200720c */ /* 0x000fe40003f64070 */
[----:B------:R-:W-:Y:S01]  /*96f0*/  STL [R1+0x150], R184 ;  /* 0x000150b801007387 */ /* 0x000fe20000100800 */
[----:B------:R-:W-:Y:S01]  /*9700*/  @!P6 IMAD.IADD R176, R176, 0x1, -R2 ;  /* 0x00000001b0b0e824 */ /* 0x000fe200078e0a02 */
[----:B------:R-:W-:Y:S01]  /*9710*/  ISETP.GE.AND P6, PT, R7, RZ, PT ;  /* 0x000000ff0700720c */ /* 0x000fe20003fc6270 */
[----:B------:R-:W-:-:S03]  /*9720*/  IMAD.HI.U32 R182, R9, R179, RZ ;  /* 0x000000b309b67227 */ /* 0x000fc600078e00ff */
[----:B------:R-:W-:Y:S01]  /*9730*/  ISETP.GT.U32.AND P5, PT, R2, R176, PT ;  /* 0x000000b00200720c */ /* 0x000fe20003fa4070 */
[----:B------:R-:W-:Y:S02]  /*9740*/  VIADD R3, R0, 0x149 ;  /* 0x0000014900037836 */ /* 0x000fe40000000000 */
[----:B------:R-:W-:Y:S02]  /*9750*/  IMAD.MOV R177, RZ, RZ, -R177 ;  /* 0x000000ffffb17224 */ /* 0x000fe400078e0ab1 */
[----:B------:R-:W-:Y:S01]  /*9760*/  IMAD.MOV R182, RZ, RZ, -R182 ;  /* 0x000000ffffb67224 */ /* 0x000fe200078e0ab6 */
[----:B------:R-:W-:Y:S01]  /*9770*/  IABS R4, R3 ;  /* 0x0000000300047213 */ /* 0x000fe20000000000 */
[----:B------:R-:W-:Y:S01]  /*9780*/  @!P0 IMAD.MOV R13, RZ, RZ, -R13 ;  /* 0x000000ffff0d8224 */ /* 0x000fe200078e0a0d */
[----:B------:R-:W-:Y:S01]  /*9790*/  ISETP.GE.AND P0, PT, R11, RZ, PT ;  /* 0x000000ff0b00720c */ /* 0x000fe20003f06270 */
[----:B------:R-:W-:Y:S02]  /*97a0*/  IMAD R11, R2, R177, R175 ;  /* 0x000000b1020b7224 */ /* 0x000fe400078e02af */
[----:B------:R-:W-:-:S02]  /*97b0*/  IMAD.MOV.U32 R183, RZ, RZ, R181 ;  /* 0x000000ffffb77224 */ /* 0x000fc400078e00b5 */
[----:B------:R-:W-:Y:S02]  /*97c0*/  IMAD R179, R2, R182, R179 ;  /* 0x000000b602b37224 */ /* 0x000fe400078e02b3 */
[----:B------:R-:W-:Y:S02]  /*97d0*/  IMAD.MOV.U32 R12, RZ, RZ, R178 ;  /* 0x000000ffff0c7224 */ /* 0x000fe400078e00b2 */
[----:B------:R-:W-:Y:S01]  /*97e0*/  @!P3 IMAD.IADD R6, R6, 0x1, -R2 ;  /* 0x000000010606b824 */ /* 0x000fe200078e0a02 */
[----:B------:R-:W-:Y:S01]  /*97f0*/  ISETP.GT.U32.AND P3, PT, R2, R11, PT ;  /* 0x0000000b0200720c */ /* 0x000fe20003f64070 */
[----:B------:R-:W-:-:S04]  /*9800*/  IMAD.HI.U32 R10, R9, R4, RZ ;  /* 0x00000004090a7227 */ /* 0x000fc800078e00ff */
[----:B------:R-:W-:Y:S01]  /*9810*/  @!P2 IMAD.MOV R183, RZ, RZ, -R183 ;  /* 0x000000ffffb7a224 */ /* 0x000fe200078e0ab7 */
[----:B------:R-:W-:Y:S01]  /*9820*/  ISETP.GT.U32.AND P2, PT, R2, R179, PT ;  /* 0x000000b30200720c */ /* 0x000fe20003f44070 */
[----:B------:R-:W-:Y:S02]  /*9830*/  @!P4 IMAD.MOV R12, RZ, RZ, -R12 ;  /* 0x000000ffff0cc224 */ /* 0x000fe400078e0a0c */
[----:B------:R-:W-:Y:S01]  /*9840*/  IMAD.MOV R10, RZ, RZ, -R10 ;  /* 0x000000ffff0a7224 */ /* 0x000fe200078e0a0a */
[----:B------:R-:W-:Y:S01]  /*9850*/  STL [R1+0x154], R183 ;  /* 0x000154b701007387 */ /* 0x000fe20000100800 */
[----:B------:R-:W-:Y:S01]  /*9860*/  @!P5 IMAD.IADD R176, R176, 0x1, -R2 ;  /* 0x00000001b0b0d824 */ /* 0x000fe200078e0a02 */
[----:B------:R-:W-:Y:S01]  /*9870*/  ISETP.GE.AND P5, PT, R3, RZ, PT ;  /* 0x000000ff0300720c */ /* 0x000fe20003fa6270 */
[----:B------:R-:W-:Y:S01]  /*9880*/  IMAD R4, R2, R10, R4 ;  /* 0x0000000a02047224 */ /* 0x000fe200078e0204 */
[----:B------:R-:W-:Y:S01]  /*9890*/  STL [R1+0x158], R13 ;  /* 0x0001580d01007387 */ /* 0x000fe20000100800 */
[----:B------:R-:W-:-:S02]  /*98a0*/  VIADD R3, R0, 0x146 ;  /* 0x0000014600037836 */ /* 0x000fc40000000000 */
[----:B------:R-:W-:Y:S01]  /*98b0*/  VIADD R7, R0, 0x147 ;  /* 0x0000014700077836 */ /* 0x000fe20000000000 */
[----:B------:R0:W-:Y:S01]  /*98c0*/  STL [R1+0x168], R12 ;  /* 0x0001680c01007387 */ /* 0x0001e20000100800 */
[----:B------:R-:W-:Y:S01]  /*98d0*/  ISETP.GT.U32.AND P4, PT, R2, R4, PT ;  /* 0x000000040200720c */ /* 0x000fe20003f84070 */
[--C-:B------:R-:W-:Y:S01]  /*98e0*/  @!P3 IMAD.IADD R11, R11, 0x1, -R2.reuse ;  /* 0x000000010b0bb824 */ /* 0x100fe200078e0a02 */
[----:B------:R-:W-:Y:S01]  /*98f0*/  IABS R177, R3 ;  /* 0x0000000300b17213 */ /* 0x000fe20000000000 */
[----:B------:R-:W-:Y:S01]  /*9900*/  @!P2 IMAD.IADD R179, R179, 0x1, -R2 ;  /* 0x00000001b3b3a824 */ /* 0x000fe200078e0a02 */
[----:B------:R-:W-:Y:S01]  /*9910*/  IABS R10, R7 ;  /* 0x00000007000a7213 */ /* 0x000fe20000000000 */
[----:B------:R-:W-:Y:S01]  /*9920*/  VIADD R182, R0, 0x132 ;  /* 0x0000013200b67836 */ /* 0x000fe20000000000 */
[----:B------:R-:W-:Y:S01]  /*9930*/  ISETP.GT.U32.AND P3, PT, R2, R11, PT ;  /* 0x0000000b0200720c */ /* 0x000fe20003f64070 */
[----:B--2---:R-:W-:Y:S01]  /*9940*/  VIADD R18, R0, 0x6 ;  /* 0x0000000600127836 */ /* 0x004fe20000000000 */
[----:B------:R-:W-:Y:S01]  /*9950*/  ISETP.GE.AND P2, PT, R8, RZ, PT ;  /* 0x000000ff0800720c */ /* 0x000fe20003f46270 */
[----:B0-----:R-:W-:Y:S01]  /*9960*/  IMAD.MOV.U32 R12, RZ, RZ, R176 ;  /* 0x000000ffff0c7224 */ /* 0x001fe200078e00b0 */
[----:B------:R-:W-:Y:S01]  /*9970*/  IABS R183, R182 ;  /* 0x000000b600b77213 */ /* 0x000fe20000000000 */
[----:B------:R-:W-:-:S04]  /*9980*/  IMAD.HI.U32 R175, R9, R10, RZ ;  /* 0x0000000a09af7227 */ /* 0x000fc800078e00ff */
[----:B------:R-:W-:Y:S01]  /*9990*/  @!P1 IMAD.MOV R12, RZ, RZ, -R12 ;  /* 0x000000ffff0c9224 */ /* 0x000fe200078e0a0c */
[----:B------:R-:W-:Y:S01]  /*99a0*/  ISETP.GT.U32.AND P1, PT, R2, R179, PT ;  /* 0x000000b30200720c */ /* 0x000fe20003f24070 */
[----:B------:R-:W-:Y:S02]  /*99b0*/  IMAD.MOV R175, RZ, RZ, -R175 ;  /* 0x000000ffffaf7224 */ /* 0x000fe400078e0aaf */
[----:B------:R-:W-:Y:S01]  /*99c0*/  @!P4 IMAD.IADD R4, R4, 0x1, -R2 ;  /* 0x000000010404c824 */ /* 0x000fe200078e0a02 */
[----:B------:R0:W-:Y:S01]  /*99d0*/  STL [R1+0x188], R12 ;  /* 0x0001880c01007387 */ /* 0x0001e20000100800 */
[----:B------:R-:W-:Y:S02]  /*99e0*/  IMAD R10, R2, R175, R10 ;  /* 0x000000af020a7224 */ /* 0x000fe400078e020a */
[----:B------:R-:W-:Y:S01]  /*99f0*/  VIADD R8, R0, 0x145 ;  /* 0x0000014500087836 */ /* 0x000fe20000000000 */
[----:B------:R-:W-:Y:S01]  /*9a00*/  ISETP.GT.U32.AND P4, PT, R2, R4, PT ;  /* 0x000000040200720c */ /* 0x000fe20003f84070 */
[----:B------:R-:W-:-:S02]  /*9a10*/  @!P3 IMAD.IADD R11, R11, 0x1, -R2 ;  /* 0x000000010b0bb824 */ /* 0x000fc400078e0a02 */
[----:B------:R-:W-:Y:S01]  /*9a20*/  IMAD.HI.U32 R186, R9, R183, RZ ;  /* 0x000000b709ba7227 */ /* 0x000fe200078e00ff */
[----:B------:R-:W-:-:S03]  /*9a30*/  IABS R175, R8 ;  /* 0x0000000800af7213 */ /* 0x000fc60000000000 */
[----:B0-----:R-:W-:Y:S02]  /*9a40*/  IMAD.MOV.U32 R12, RZ, RZ, R6 ;  /* 0x000000ffff0c7224 */ /* 0x001fe400078e0006 */
[----:B------:R-:W-:-:S04]  /*9a50*/  IMAD.HI.U32 R6, R9, R177, RZ ;  /* 0x000000b109067227 */ /* 0x000fc800078e00ff */
[----:B------:R-:W-:Y:S02]  /*9a60*/  IMAD.MOV R6, RZ, RZ, -R6 ;  /* 0x000000ffff067224 */ /* 0x000fe400078e0a06 */
[----:B------:R-:W-:Y:S01]  /*9a70*/  @!P6 IMAD.MOV R12, RZ, RZ, -R12 ;  /* 0x000000ffff0ce224 */ /* 0x000fe200078e0a0c */
[----:B------:R-:W-:Y:S01]  /*9a80*/  ISETP.GE.AND P6, PT, R7, RZ, PT ;  /* 0x000000ff0700720c */ /* 0x000fe20003fc6270 */
[C---:B------:R-:W-:Y:S02]  /*9a90*/  IMAD R177, R2.reuse, R6, R177 ;  /* 0x0000000602b17224 */ /* 0x040fe400078e02b1 */
[----:B------:R-:W-:Y:S01]  /*9aa0*/  @!P1 IMAD.IADD R179, R179, 0x1, -R2 ;  /* 0x00000001b3b39824 */ /* 0x000fe200078e0a02 */
[C---:B------:R-:W-:Y:S01]  /*9ab0*/  ISETP.GT.U32.AND P1, PT, R2.reuse, R10, PT ;  /* 0x0000000a0200720c */ /* 0x040fe20003f24070 */
[----:B------:R0:W-:Y:S01]  /*9ac0*/  STL [R1+0x1b4], R12 ;  /* 0x0001b40c01007387 */ /* 0x0001e20000100800 */
[----:B------:R-:W-:Y:S01]  /*9ad0*/  ISETP.GT.U32.AND P3, PT, R2, R177, PT ;  /* 0x000000b10200720c */ /* 0x000fe20003f64070 */
[----:B------:R-:W-:-:S02]  /*9ae0*/  VIADD R6, R0, 0x144 ;  /* 0x0000014400067836 */ /* 0x000fc40000000000 */
[----:B------:R-:W-:-:S04]  /*9af0*/  IMAD.HI.U32 R178, R9, R175, RZ ;  /* 0x000000af09b27227 */ /* 0x000fc800078e00ff */
[----:B------:R-:W-:Y:S01]  /*9b00*/  @!P4 IMAD.IADD R4, R4, 0x1, -R2 ;  /* 0x000000010404c824 */ /* 0x000fe200078e0a02 */
[----:B------:R-:W-:Y:S01]  /*9b10*/  ISETP.GE.AND P4, PT, R3, RZ, PT ;  /* 0x000000ff0300720c */ /* 0x000fe20003f86270 */
[----:B0-----:R-:W-:Y:S01]  /*9b20*/  IMAD.MOV.U32 R12, RZ, RZ, R179 ;  /* 0x000000ffff0c7224 */ /* 0x001fe200078e00b3 */
[----:B------:R-:W-:Y:S01]  /*9b30*/  IABS R3, R6 ;  /* 0x0000000600037213 */ /* 0x000fe20000000000 */
[----:B------:R-:W-:Y:S02]  /*9b40*/  IMAD.MOV R178, RZ, RZ, -R178 ;  /* 0x000000ffffb27224 */ /* 0x000fe400078e0ab2 */
[----:B------:R-:W-:Y:S02]  /*9b50*/  @!P0 IMAD.MOV R12, RZ, RZ, -R12 ;  /* 0x000000ffff0c8224 */ /* 0x000fe400078e0a0c */
[--C-:B------:R-:W-:Y:S02]  /*9b60*/  @!P3 IMAD.IADD R177, R177, 0x1, -R2.reuse ;  /* 0x00000001b1b1b824 */ /* 0x100fe400078e0a02 */
[----:B------:R-:W-:Y:S01]  /*9b70*/  @!P1 IMAD.IADD R10, R10, 0x1, -R2 ;  /* 0x000000010a0a9824 */ /* 0x000fe200078e0a02 */
[----:B------:R0:W-:Y:S01]  /*9b80*/  STL [R1+0x194], R12 ;  /* 0x0001940c01007387 */ /* 0x0001e20000100800 */
[----:B------:R-:W-:Y:S01]  /*9b90*/  IMAD R175, R2, R178, R175 ;  /* 0x000000b202af7224 */ /* 0x000fe200078e02af */
[----:B------:R-:W-:Y:S01]  /*9ba0*/  ISETP.GE.AND P1, PT, R8, RZ, PT ;  /* 0x000000ff0800720c */ /* 0x000fe20003f26270 */
[----:B------:R-:W-:Y:S01]  /*9bb0*/  VIADD R7, R0, 0x143 ;  /* 0x0000014300077836 */ /* 0x000fe20000000000 */
[C---:B------:R-:W-:Y:S01]  /*9bc0*/  ISETP.GT.U32.AND P3, PT, R2.reuse, R177, PT ;  /* 0x000000b10200720c */ /* 0x040fe20003f64070 */
[----:B------:R-:W-:Y:S01]  /*9bd0*/  IMAD.HI.U32 R8, R9, R3, RZ ;  /* 0x0000000309087227 */ /* 0x000fe200078e00ff */
[----:B------:R-:W-:-:S02]  /*9be0*/  ISETP.GT.U32.AND P0, PT, R2, R10, PT ;  /* 0x0000000a0200720c */ /* 0x000fc40003f04070 */
[----:B------:R-:W-:Y:S01]  /*9bf0*/  IABS R176, R7 ;  /* 0x0000000700b07213 */ /* 0x000fe20000000000 */
[----:B------:R-:W-:Y:S01]  /*9c00*/  @!P2 IMAD.MOV R11, RZ, RZ, -R11 ;  /* 0x000000ffff0ba224 */ /* 0x000fe200078e0a0b */
[----:B------:R-:W-:Y:S01]  /*9c10*/  ISETP.GE.AND P2, PT, R6, RZ, PT ;  /* 0x000000ff0600720c */ /* 0x000fe20003f46270 */
[----:B0-----:R-:W-:Y:S02]  /*9c20*/  IMAD.MOV.U32 R12, RZ, RZ, R4 ;  /* 0x000000ffff0c7224 */ /* 0x001fe400078e0004 */
[----:B------:R-:W-:Y:S02]  /*9c30*/  IMAD.MOV R6, RZ, RZ, -R8 ;  /* 0x000000ffff067224 */ /* 0x000fe400078e0a08 */
[----:B------:R-:W-:Y:S01]  /*9c40*/  @!P5 IMAD.MOV R12, RZ, RZ, -R12 ;  /* 0x000000ffff0cd224 */ /* 0x000fe200078e0a0c */
[C---:B------:R-:W-:Y:S01]  /*9c50*/  ISETP.GT.U32.AND P5, PT, R2.reuse, R175, PT ;  /* 0x000000af0200720c */ /* 0x040fe20003fa4070 */
[C---:B------:R-:W-:Y:S02]  /*9c60*/  IMAD R3, R2.reuse, R6, R3 ;  /* 0x0000000602037224 */ /* 0x040fe400078e0203 */
[----:B------:R-:W-:Y:S01]  /*9c70*/  IMAD.HI.U32 R4, R9, R176, RZ ;  /* 0x000000b009047227 */ /* 0x000fe200078e00ff */
[----:B------:R0:W-:Y:S03]  /*9c80*/  STL [R1+0x198], R12 ;  /* 0x0001980c01007387 */ /* 0x0001e60000100800 */
[----:B------:R-:W-:Y:S01]  /*9c90*/  @!P3 IMAD.IADD R177, R177, 0x1, -R2 ;  /* 0x00000001b1b1b824 */ /* 0x000fe200078e0a02 */
[----:B------:R-:W-:Y:S01]  /*9ca0*/  ISETP.GT.U32.AND P3, PT, R2, R3, PT ;  /* 0x000000030200720c */ /* 0x000fe20003f64070 */
[----:B------:R-:W-:Y:S01]  /*9cb0*/  IMAD.MOV R4, RZ, RZ, -R4 ;  /* 0x000000ffff047224 */ /* 0x000fe200078e0a04 */
[----:B------:R1:W-:Y:S01]  /*9cc0*/  STL [R1+0x1b0], R11 ;  /* 0x0001b00b01007387 */ /* 0x0003e20000100800 */
[--C-:B------:R-:W-:Y:S01]  /*9cd0*/  @!P0 IMAD.IADD R10, R10, 0x1, -R2.reuse ;  /* 0x000000010a0a8824 */ /* 0x100fe200078e0a02 */
[----:B------:R-:W-:Y:S01]  /*9ce0*/  ISETP.GE.AND P0, PT, R7, RZ, PT ;  /* 0x000000ff0700720c */ /* 0x000fe20003f06270 */
[----:B------:R-:W-:-:S02]  /*9cf0*/  @!P5 IMAD.IADD R175, R175, 0x1, -R2 ;  /* 0x00000001afafd824 */ /* 0x000fc400078e0a02 */
[C---:B------:R-:W-:Y:S02]  /*9d00*/  IMAD R176, R2.reuse, R4, R176 ;  /* 0x0000000402b07224 */ /* 0x040fe400078e02b0 */
[----:B------:R-:W-:Y:S01]  /*9d10*/  IMAD.MOV.U32 R13, RZ, RZ, R10 ;  /* 0x000000ffff0d7224 */ /* 0x000fe200078e000a */
[C---:B------:R-:W-:Y:S01]  /*9d20*/  ISETP.GT.U32.AND P5, PT, R2.reuse, R175, PT ;  /* 0x000000af0200720c */ /* 0x040fe20003fa4070 */
[----:B0-----:R-:W-:Y:S02]  /*9d30*/  IMAD.MOV.U32 R12, RZ, RZ, R177 ;  /* 0x000000ffff0c7224 */ /* 0x001fe400078e00b1 */
[----:B------:R-:W-:Y:S01]  /*9d40*/  @!P6 IMAD.MOV R13, RZ, RZ, -R13 ;  /* 0x000000ffff0de224 */ /* 0x000fe200078e0a0d */
[----:B------:R-:W-:Y:S01]  /*9d50*/  ISETP.GT.U32.AND P6, PT, R2, R176, PT ;  /* 0x000000b00200720c */ /* 0x000fe20003fc4070 */
[----:B------:R-:W-:Y:S02]  /*9d60*/  @!P3 IMAD.IADD R3, R3, 0x1, -R2 ;  /* 0x000000010303b824 */ /* 0x000fe400078e0a02 */
[C---:B-1----:R-:W-:Y:S01]  /*9d70*/  VIADD R11, R0.reuse, 0x142 ;  /* 0x00000142000b7836 */ /* 0x042fe20000000000 */
[----:B------:R-:W-:Y:S01]  /*9d80*/  STL [R1+0x1ac], R13 ;  /* 0x0001ac0d01007387 */ /* 0x000fe20000100800 */
[----:B------:R-:W-:Y:S01]  /*9d90*/  VIADD R8, R0, 0x141 ;  /* 0x0000014100087836 */ /* 0x000fe20000000000 */
[----:B------:R-:W-:Y:S01]  /*9da0*/  ISETP.GT.U32.AND P3, PT, R2, R3, PT ;  /* 0x000000030200720c */ /* 0x000fe20003f64070 */
[----:B------:R-:W-:Y:S01]  /*9db0*/  @!P4 IMAD.MOV R12, RZ, RZ, -R12 ;  /* 0x000000ffff0cc224 */ /* 0x000fe200078e0a0c */
[----:B------:R-:W-:Y:S01]  /*9dc0*/  IABS R4, R11 ;  /* 0x0000000b00047213 */ /* 0x000fe20000000000 */
[--C-:B------:R-:W-:Y:S01]  /*9dd0*/  @!P5 IMAD.IADD R175, R175, 0x1, -R2.reuse ;  /* 0x00000001afafd824 */ /* 0x100fe200078e0a02 */
[----:B------:R-:W-:Y:S01]  /*9de0*/  IABS R7, R8 ;  /* 0x0000000800077213 */ /* 0x000fe20000000000 */
[----:B------:R-:W-:Y:S01]  /*9df0*/  VIADD R6, R0, 0x140 ;  /* 0x0000014000067836 */ /* 0x000fe20000000000 */
[----:B------:R0:W-:Y:S01]  /*9e00*/  STL [R1+0x1a8], R12 ;  /* 0x0001a80c01007387 */ /* 0x0001e20000100800 */
[----:B------:R-:W-:Y:S01]  /*9e10*/  @!P6 IMAD.IADD R176, R176, 0x1, -R2 ;  /* 0x00000001b0b0e824 */ /* 0x000fe200078e0a02 */
[----:B------:R-:W-:Y:S01]  /*9e20*/  ISETP.GE.AND P5, PT, R8, RZ, PT ;  /* 0x000000ff0800720c */ /* 0x000fe20003fa6270 */
[----:B------:R-:W-:Y:S01]  /*9e30*/  IMAD.HI.U32 R177, R9, R4, RZ ;  /* 0x0000000409b17227 */ /* 0x000fe200078e00ff */
[----:B------:R-:W-:-:S02]  /*9e40*/  IABS R10, R6 ;  /* 0x00000006000a7213 */ /* 0x000fc40000000000 */
[----:B------:R-:W-:Y:S01]  /*9e50*/  ISETP.GT.U32.AND P6, PT, R2, R176, PT ;  /* 0x000000b00200720c */ /* 0x000fe20003fc4070 */
[----:B------:R-:W-:Y:S01]  /*9e60*/  IMAD.HI.U32 R8, R9, R7, RZ ;  /* 0x0000000709087227 */ /* 0x000fe200078e00ff */
[----:B------:R-:W-:-:S03]  /*9e70*/  ISETP.GE.AND P4, PT, R11, RZ, PT ;  /* 0x000000ff0b00720c */ /* 0x000fc60003f86270 */
[----:B0-----:R-:W-:Y:S02]  /*9e80*/  IMAD.MOV.U32 R12, RZ, RZ, R175 ;  /* 0x000000ffff0c7224 */ /* 0x001fe400078e00af */
[----:B------:R-:W-:Y:S02]  /*9e90*/  IMAD.MOV R177, RZ, RZ, -R177 ;  /* 0x000000ffffb17224 */ /* 0x000fe400078e0ab1 */
[----:B------:R-:W-:Y:S01]  /*9ea0*/  @!P1 IMAD.MOV R12, RZ, RZ, -R12 ;  /* 0x000000ffff0c9224 */ /* 0x000fe200078e0a0c */
[----:B------:R-:W-:Y:S01]  /*9eb0*/  ISETP.GE.AND P1, PT, R6, RZ, PT ;  /* 0x000000ff0600720c */ /* 0x000fe20003f26270 */
[----:B------:R-:W-:Y:S02]  /*9ec0*/  IMAD.MOV R8, RZ, RZ, -R8 ;  /* 0x000000ffff087224 */ /* 0x000fe400078e0a08 */
[----:B------:R-:W-:Y:S01]  /*9ed0*/  @!P3 IMAD.IADD R3, R3, 0x1, -R2 ;  /* 0x000000010303b824 */ /* 0x000fe200078e0a02 */
[----:B------:R0:W-:Y:S01]  /*9ee0*/  STL [R1+0x1a0], R12 ;  /* 0x0001a00c01007387 */ /* 0x0001e20000100800 */
[----:B------:R-:W-:-:S02]  /*9ef0*/  IMAD R4, R2, R177, R4 ;  /* 0x000000b102047224 */ /* 0x000fc400078e0204 */
[C---:B------:R-:W-:Y:S02]  /*9f00*/  IMAD R6, R2.reuse, R8, R7 ;  /* 0x0000000802067224 */ /* 0x040fe400078e0207 */
[----:B------:R-:W-:Y:S01]  /*9f10*/  IMAD.HI.U32 R11, R9, R10, RZ ;  /* 0x0000000a090b7227 */ /* 0x000fe200078e00ff */
[----:B------:R-:W-:-:S03]  /*9f20*/  ISETP.GT.U32.AND P3, PT, R2, R4, PT ;  /* 0x000000040200720c */ /* 0x000fc60003f64070 */
[----:B------:R-:W-:Y:S02]  /*9f30*/  IMAD.MOV R11, RZ, RZ, -R11 ;  /* 0x000000ffff0b7224 */ /* 0x000fe400078e0a0b */
[----:B0-----:R-:W-:Y:S02]  /*9f40*/  IMAD.MOV.U32 R12, RZ, RZ, R3 ;  /* 0x000000ffff0c7224 */ /* 0x001fe400078e0003 */
[----:B------:R-:W-:Y:S02]  /*9f50*/  @!P6 IMAD.IADD R176, R176, 0x1, -R2 ;  /* 0x00000001b0b0e824 */ /* 0x000fe400078e0a02 */
[----:B------:R-:W-:Y:S01]  /*9f60*/  @!P2 IMAD.MOV R12, RZ, RZ, -R12 ;  /* 0x000000ffff0ca224 */ /* 0x000fe200078e0a0c */
[C---:B------:R-:W-:Y:S01]  /*9f70*/  ISETP.GT.U32.AND P2, PT, R2.reuse, R6, PT ;  /* 0x000000060200720c */ /* 0x040fe20003f44070 */
[----:B------:R-:W-:Y:S02]  /*9f80*/  IMAD R10, R2, R11, R10 ;  /* 0x0000000b020a7224 */ /* 0x000fe400078e020a */
[----:B------:R-:W-:Y:S01]  /*9f90*/  @!P3 IMAD.IADD R4, R4, 0x1, -R2 ;  /* 0x000000010404b824 */ /* 0x000fe200078e0a02 */
[----:B------:R0:W-:Y:S01]  /*9fa0*/  STL [R1+0x1a4], R12 ;  /* 0x0001a40c01007387 */ /* 0x0001e20000100800 */
[----:B------:R-:W-:-:S02]  /*9fb0*/  VIADD R179, R0, 0x13f ;  /* 0x0000013f00b37836 */ /* 0x000fc40000000000 */
[----:B------:R-:W-:Y:S01]  /*9fc0*/  VIADD R175, R0, 0x13e ;  /* 0x0000013e00af7836 */ /* 0x000fe20000000000 */
[----:B------:R-:W-:Y:S01]  /*9fd0*/  ISETP.GT.U32.AND P3, PT, R2, R4, PT ;  /* 0x000000040200720c */ /* 0x000fe20003f64070 */
[C---:B------:R-:W-:Y:S01]  /*9fe0*/  VIADD R7, R0.reuse, 0x13d ;  /* 0x0000013d00077836 */ /* 0x040fe20000000000 */
[----:B------:R-:W-:Y:S01]  /*9ff0*/  ISETP.GE.AND P6, PT, R179, RZ, PT ;  /* 0x000000ffb300720c */ /* 0x000fe20003fc6270 */
[----:B------:R-:W-:Y:S01]  /*a000*/  VIADD R11, R0, 0x13c ;  /* 0x0000013c000b7836 */ /* 0x000fe20000000000 */
[----:B------:R-:W-:Y:S01]  /*a010*/  IABS R179, R179 ;  /* 0x000000b300b37213 */ /* 0x000fe20000000000 */
[----:B------:R-:W-:Y:S01]  /*a020*/  @!P2 IMAD.IADD R6, R6, 0x1, -R2 ;  /* 0x000000010606a824 */ /* 0x000fe200078e0a02 */
[----:B------:R-:W-:Y:S01]  /*a030*/  IABS R177, R175 ;  /* 0x000000af00b17213 */ /* 0x000fe20000000000 */
[----:B0-----:R-:W-:Y:S01]  /*a040*/  IMAD.MOV.U32 R12, RZ, RZ, R176 ;  /* 0x000000ffff0c7224 */ /* 0x001fe200078e00b0 */
[----:B------:R-:W-:Y:S01]  /*a050*/  IABS R8, R7 ;  /* 0x0000000700087213 */ /* 0x000fe20000000000 */
[----:B------:R-:W-:Y:S01]  /*a060*/  IMAD.HI.U32 R180, R9, R179, RZ ;  /* 0x000000b309b47227 */ /* 0x000fe200078e00ff */
[----:B------:R-:W-:-:S02]  /*a070*/  ISETP.GT.U32.AND P2, PT, R2, R6, PT ;  /* 0x000000060200720c */ /* 0x000fc40003f44070 */
[----:B------:R-:W-:Y:S01]  /*a080*/  IABS R3, R11 ;  /* 0x0000000b00037213 */ /* 0x000fe20000000000 */
[----:B------:R-:W-:Y:S01]  /*a090*/  @!P0 IMAD.MOV R12, RZ, RZ, -R12 ;  /* 0x000000ffff0c8224 */ /* 0x000fe200078e0a0c */
[----:B------:R-:W-:Y:S01]  /*a0a0*/  ISETP.GT.U32.AND P0, PT, R2, R10, PT ;  /* 0x0000000a0200720c */ /* 0x000fe20003f04070 */
[----:B------:R-:W-:-:S03]  /*a0b0*/  IMAD.HI.U32 R178, R9, R177, RZ ;  /* 0x000000b109b27227 */ /* 0x000fc600078e00ff */
[----:B------:R0:W-:Y:S01]  /*a0c0*/  STL [R1+0x19c], R12 ;  /* 0x00019c0c01007387 */ /* 0x0001e20000100800 */
[----:B------:R-:W-:Y:S02]  /*a0d0*/  IMAD.MOV R180, RZ, RZ, -R180 ;  /* 0x000000ffffb47224 */ /* 0x000fe400078e0ab4 */
[----:B------:R-:W-:Y:S01]  /*a0e0*/  @!P3 IMAD.IADD R4, R4, 0x1, -R2 ;  /* 0x000000010404b824 */ /* 0x000fe200078e0a02 */
[----:B------:R-:W-:Y:S01]  /*a0f0*/  ISETP.GE.AND P3, PT, R175, RZ, PT ;  /* 0x000000ffaf00720c */ /* 0x000fe20003f66270 */
[----:B------:R-:W-:Y:S02]  /*a100*/  IMAD.MOV R178, RZ, RZ, -R178 ;  /* 0x000000ffffb27224 */ /* 0x000fe400078e0ab2 */
[----:B------:R-:W-:Y:S02]  /*a110*/  IMAD R175, R2, R180, R179 ;  /* 0x000000b402af7224 */ /* 0x000fe400078e02b3 */
[--C-:B------:R-:W-:Y:S02]  /*a120*/  @!P0 IMAD.IADD R10, R10, 0x1, -R2.reuse ;  /* 0x000000010a0a8824 */ /* 0x100fe400078e0a02 */
[----:B------:R-:W-:Y:S01]  /*a130*/  @!P2 IMAD.IADD R6, R6, 0x1, -R2 ;  /* 0x000000010606a824 */ /* 0x000fe200078e0a02 */
[C---:B------:R-:W-:Y:S01]  /*a140*/  ISETP.GT.U32.AND P2, PT, R2.reuse, R175, PT ;  /* 0x000000af0200720c */ /* 0x040fe20003f44070 */
[----:B------:R-:W-:Y:S01]  /*a150*/  IMAD.MOV.U32 R13, RZ, RZ, R4 ;  /* 0x000000ffff0d7224 */ /* 0x000fe200078e0004 */
[C---:B------:R-:W-:Y:S01]  /*a160*/  ISETP.GT.U32.AND P0, PT, R2.reuse, R10, PT ;  /* 0x0000000a0200720c */ /* 0x040fe20003f04070 */
[----:B------:R-:W-:-:S02]  /*a170*/  IMAD R177, R2, R178, R177 ;  /* 0x000000b202b17224 */ /* 0x000fc400078e02b1 */
[----:B0-----:R-:W-:Y:S02]  /*a180*/  IMAD.MOV.U32 R12, RZ, RZ, R6 ;  /* 0x000000ffff0c7224 */ /* 0x001fe400078e0006 */
[----:B------:R-:W-:-:S04]  /*a190*/  IMAD.HI.U32 R176, R9, R8, RZ ;  /* 0x0000000809b07227 */ /* 0x000fc800078e00ff */
[----:B------:R-:W-:-:S04]  /*a1a0*/  IMAD.HI.U32 R179, R9, R3, RZ ;  /* 0x0000000309b37227 */ /* 0x000fc800078e00ff */
[----:B------:R-:W-:Y:S01]  /*a1b0*/  @!P4 IMAD.MOV R13, RZ, RZ, -R13 ;  /* 0x000000ffff0dc224 */ /* 0x000fe200078e0a0d */
[----:B------:R-:W-:Y:S01]  /*a1c0*/  ISETP.GT.U32.AND P4, PT, R2, R177, PT ;  /* 0x000000b10200720c */ /* 0x000fe20003f84070 */
[----:B------:R-:W-:Y:S01]  /*a1d0*/  @!P5 IMAD.MOV R12, RZ, RZ, -R12 ;  /* 0x000000ffff0cd224 */ /* 0x000fe200078e0a0c */
[----:B------:R-:W-:Y:S01]  /*a1e0*/  ISETP.GE.AND P5, PT, R7, RZ, PT ;  /* 0x000000ff0700720c */ /* 0x000fe20003fa6270 */
[----:B------:R-:W-:Y:S01]  /*a1f0*/  IMAD.MOV R178, RZ, RZ, -R176 ;  /* 0x000000ffffb27224 */ /* 0x000fe200078e0ab0 */
[----:B------:R-:W-:Y:S01]  /*a200*/  STL [R1+0x190], R13 ;  /* 0x0001900d01007387 */ /* 0x000fe20000100800 */
[----:B------:R-:W-:Y:S02]  /*a210*/  IMAD.MOV R176, RZ, RZ, -R179 ;  /* 0x000000ffffb07224 */ /* 0x000fe400078e0ab3 */
[----:B------:R-:W-:Y:S01]  /*a220*/  @!P0 IMAD.IADD R10, R10, 0x1, -R2 ;  /* 0x000000010a0a8824 */ /* 0x000fe200078e0a02 */
[----:B------:R0:W-:Y:S01]  /*a230*/  STL [R1+0x18c], R12 ;  /* 0x00018c0c01007387 */ /* 0x0001e20000100800 */
[----:B------:R-:W-:-:S02]  /*a240*/  IMAD R3, R2, R176, R3 ;  /* 0x000000b002037224 */ /* 0x000fc400078e0203 */
[----:B------:R-:W-:Y:S02]  /*a250*/  VIADD R6, R0, 0x13b ;  /* 0x0000013b00067836 */ /* 0x000fe40000000000 */
[----:B------:R-:W-:Y:S02]  /*a260*/  @!P2 IMAD.IADD R175, R175, 0x1, -R2 ;  /* 0x00000001afafa824 */ /* 0x000fe400078e0a02 */
[C---:B------:R-:W-:Y:S01]  /*a270*/  IMAD R4, R2.reuse, R178, R8 ;  /* 0x000000b202047224 */ /* 0x040fe200078e0208 */
[----:B------:R-:W-:Y:S01]  /*a280*/  IABS R178, R6 ;  /* 0x0000000600b27213 */ /* 0x000fe20000000000 */
[----:B------:R-:W-:Y:S01]  /*a290*/  @!P4 IMAD.IADD R177, R177, 0x1, -R2 ;  /* 0x00000001b1b1c824 */ /* 0x000fe200078e0a02 */
[C---:B------:R-:W-:Y:S01]  /*a2a0*/  ISETP.GT.U32.AND P2, PT, R2.reuse, R175, PT ;  /* 0x000000af0200720c */ /* 0x040fe20003f44070 */
[----:B0-----:R-:W-:Y:S01]  /*a2b0*/  IMAD.MOV.U32 R12, RZ, RZ, R10 ;  /* 0x000000ffff0c7224 */ /* 0x001fe200078e000a */
[----:B------:R-:W-:Y:S01]  /*a2c0*/  ISETP.GT.U32.AND P0, PT, R2, R4, PT ;  /* 0x000000040200720c */ /* 0x000fe20003f04070 */
[----:B------:R-:W-:Y:S01]  /*a2d0*/  VIADD R7, R0, 0x13a ;  /* 0x0000013a00077836 */ /* 0x000fe20000000000 */
[C---:B------:R-:W-:Y:S01]  /*a2e0*/  ISETP.GT.U32.AND P4, PT, R2.reuse, R177, PT ;  /* 0x000000b10200720c */ /* 0x040fe20003f84070 */
[----:B------:R-:W-:Y:S01]  /*a2f0*/  @!P1 IMAD.MOV R12, RZ, RZ, -R12 ;  /* 0x000000ffff0c9224 */ /* 0x000fe200078e0a0c */
[----:B------:R-:W-:Y:S01]  /*a300*/  ISETP.GT.U32.AND P1, PT, R2, R3, PT ;  /* 0x000000030200720c */ /* 0x000fe20003f24070 */
[----:B------:R-:W-:Y:S01]  /*a310*/  IMAD.HI.U32 R179, R9, R178, RZ ;  /* 0x000000b209b37227 */ /* 0x000fe200078e00ff */
[----:B------:R-:W-:-:S02]  /*a320*/  IABS R176, R7 ;  /* 0x0000000700b07213 */ /* 0x000fc40000000000 */
[----:B------:R0:W-:Y:S01]  /*a330*/  STL [R1+0x16c], R12 ;  /* 0x00016c0c01007387 */ /* 0x0001e20000100800 */
[----:B------:R-:W-:Y:S02]  /*a340*/  IMAD.MOV R179, RZ, RZ, -R179 ;  /* 0x000000ffffb37224 */ /* 0x000fe400078e0ab3 */
[----:B------:R-:W-:Y:S01]  /*a350*/  @!P2 IMAD.IADD R175, R175, 0x1, -R2 ;  /* 0x00000001afafa824 */ /* 0x000fe200078e0a02 */
[----:B------:R-:W-:Y:S01]  /*a360*/  ISETP.GE.AND P2, PT, R11, RZ, PT ;  /* 0x000000ff0b00720c */ /* 0x000fe20003f46270 */
[----:B------:R-:W-:Y:S02]  /*a370*/  IMAD R178, R2, R179, R178 ;  /* 0x000000b302b27224 */ /* 0x000fe400078e02b2 */
[----:B------:R-:W-:-:S04]  /*a380*/  IMAD.HI.U32 R11, R9, R176, RZ ;  /* 0x000000b0090b7227 */ /* 0x000fc800078e00ff */
[--C-:B------:R-:W-:Y:S02]  /*a390*/  @!P1 IMAD.IADD R3, R3, 0x1, -R2.reuse ;  /* 0x0000000103039824 */ /* 0x100fe400078e0a02 */
[--C-:B------:R-:W-:Y:S01]  /*a3a0*/  @!P4 IMAD.IADD R177, R177, 0x1, -R2.reuse ;  /* 0x00000001b1b1c824 */ /* 0x100fe200078e0a02 */
[----:B------:R-:W-:Y:S01]  /*a3b0*/  ISETP.GT.U32.AND P4, PT, R2, R178, PT ;  /* 0x000000b20200720c */ /* 0x000fe20003f84070 */
[----:B------:R-:W-:Y:S01]  /*a3c0*/  @!P0 IMAD.IADD R4, R4, 0x1, -R2 ;  /* 0x0000000104048824 */ /* 0x000fe200078e0a02 */
[----:B------:R-:W-:Y:S01]  /*a3d0*/  ISETP.GT.U32.AND P1, PT, R2, R3, PT ;  /* 0x000000030200720c */ /* 0x000fe20003f24070 */
[----:B------:R-:W-:Y:S02]  /*a3e0*/  IMAD.MOV R11, RZ, RZ, -R11 ;  /* 0x000000ffff0b7224 */ /* 0x000fe400078e0a0b */
[----:B------:R-:W-:Y:S01]  /*a3f0*/  VIADD R8, R0, 0x139 ;  /* 0x0000013900087836 */ /* 0x000fe20000000000 */
[C---:B------:R-:W-:Y:S01]  /*a400*/  ISETP.GT.U32.AND P0, PT, R2.reuse, R4, PT ;  /* 0x000000040200720c */ /* 0x040fe20003f04070 */
[----:B------:R-:W-:-:S02]  /*a410*/  IMAD R176, R2, R11, R176 ;  /* 0x0000000b02b07224 */ /* 0x000fc400078e02b0 */
[----:B------:R-:W-:Y:S01]  /*a420*/  IMAD.MOV.U32 R13, RZ, RZ, R175 ;  /* 0x000000ffff0d7224 */ /* 0x000fe200078e00af */
[----:B------:R-:W-:Y:S01]  /*a430*/  IABS R10, R8 ;  /* 0x00000008000a7213 */ /* 0x000fe20000000000 */
[----:B0-----:R-:W-:Y:S02]  /*a440*/  IMAD.MOV.U32 R12, RZ, RZ, R177 ;  /* 0x000000ffff0c7224 */ /* 0x001fe400078e00b1 */
[--C-:B------:R-:W-:Y:S02]  /*a450*/  @!P4 IMAD.IADD R178, R178, 0x1, -R2.reuse ;  /* 0x00000001b2b2c824 */ /* 0x100fe400078e0a02 */
[--C-:B------:R-:W-:Y:S01]  /*a460*/  @!P1 IMAD.IADD R3, R3, 0x1, -R2.reuse ;  /* 0x0000000103039824 */ /* 0x100fe200078e0a02 */
[----:B------:R-:W-:Y:S01]  /*a470*/  ISETP.GT.U32.AND P1, PT, R2, R176, PT ;  /* 0x000000b00200720c */ /* 0x000fe20003f24070 */
[----:B------:R-:W-:Y:S01]  /*a480*/  @!P6 IMAD.MOV R13, RZ, RZ, -R13 ;  /* 0x000000ffff0de224 */ /* 0x000fe200078e0a0d */
[----:B------:R-:W-:Y:S01]  /*a490*/  ISETP.GE.AND P6, PT, R6, RZ, PT ;  /* 0x000000ff0600720c */ /* 0x000fe20003fc6270 */
[----:B------:R-:W-:Y:S01]  /*a4a0*/  @!P0 IMAD.IADD R4, R4, 0x1, -R2 ;  /* 0x0000000104048824 */ /* 0x000fe200078e0a02 */
[----:B------:R-:W-:Y:S01]  /*a4b0*/  ISETP.GT.U32.AND P4, PT, R2, R178, PT ;  /* 0x000000b20200720c */ /* 0x000fe20003f84070 */
[----:B------:R-:W-:Y:S01]  /*a4c0*/  IMAD.HI.U32 R175, R9, R10, RZ ;  /* 0x0000000a09af7227 */ /* 0x000fe200078e00ff */
[----:B------:R0:W-:Y:S01]  /*a4d0*/  STL [R1+0x170], R13 ;  /* 0x0001700d01007387 */ /* 0x0001e20000100800 */
[----:B------:R-:W-:-:S02]  /*a4e0*/  ISETP.GE.AND P0, PT, R8, RZ, PT ;  /* 0x000000ff0800720c */ /* 0x000fc40003f06270 */
[----:B------:R-:W-:Y:S02]  /*a4f0*/  VIADD R6, R0, 0x138 ;  /* 0x0000013800067836 */ /* 0x000fe40000000000 */
[----:B------:R-:W-:Y:S01]  /*a500*/  @!P3 IMAD.MOV R12, RZ, RZ, -R12 ;  /* 0x000000ffff0cb224 */ /* 0x000fe200078e0a0c */
[----:B------:R-:W-:Y:S01]  /*a510*/  ISETP.GE.AND P3, PT, R7, RZ, PT ;  /* 0x000000ff0700720c */ /* 0x000fe20003f66270 */
[----:B------:R-:W-:Y:S01]  /*a520*/  IMAD.MOV R175, RZ, RZ, -R175 ;  /* 0x000000ffffaf7224 */ /* 0x000fe200078e0aaf */
[----:B------:R-:W-:Y:S01]  /*a530*/  IABS R177, R6 ;  /* 0x0000000600b17213 */ /* 0x000fe20000000000 */
[----:B------:R-:W-:Y:S01]  /*a540*/  @!P1 IMAD.IADD R176, R176, 0x1, -R2 ;  /* 0x00000001b0b09824 */ /* 0x000fe200078e0a02 */
[----:B------:R1:W-:Y:S01]  /*a550*/  STL [R1+0x17c], R12 ;  /* 0x00017c0c01007387 */ /* 0x0003e20000100800 */
[----:B0-----:R-:W-:Y:S02]  /*a560*/  IMAD.MOV.U32 R13, RZ, RZ, R4 ;  /* 0x000000ffff0d7224 */ /* 0x001fe400078e0004 */
[----:B------:R-:W-:Y:S01]  /*a570*/  VIADD R4, R0, 0x137 ;  /* 0x0000013700047836 */ /* 0x000fe20000000000 */
[C---:B------:R-:W-:Y:S01]  /*a580*/  ISETP.GT.U32.AND P1, PT, R2.reuse, R176, PT ;  /* 0x000000b00200720c */ /* 0x040fe20003f24070 */
[----:B------:R-:W-:-:S02]  /*a590*/  IMAD R10, R2, R175, R10 ;  /* 0x000000af020a7224 */ /* 0x000fc400078e020a */
[----:B------:R-:W-:Y:S01]  /*a5a0*/  IMAD.HI.U32 R175, R9, R177, RZ ;  /* 0x000000b109af7227 */ /* 0x000fe200078e00ff */
[----:B------:R-:W-:-:S03]  /*a5b0*/  IABS R11, R4 ;  /* 0x00000004000b7213 */ /* 0x000fc60000000000 */
[----:B-1----:R-:W-:Y:S02]  /*a5c0*/  IMAD.MOV.U32 R12, RZ, RZ, R3 ;  /* 0x000000ffff0c7224 */ /* 0x002fe400078e0003 */
[----:B------:R-:W-:Y:S01]  /*a5d0*/  @!P4 IMAD.IADD R178, R178, 0x1, -R2 ;  /* 0x00000001b2b2c824 */ /* 0x000fe200078e0a02 */
[----:B------:R-:W-:Y:S01]  /*a5e0*/  ISETP.GT.U32.AND P4, PT, R2, R10, PT ;  /* 0x0000000a0200720c */ /* 0x000fe20003f84070 */
[----:B------:R-:W-:Y:S01]  /*a5f0*/  @!P2 IMAD.MOV R12, RZ, RZ, -R12 ;  /* 0x000000ffff0ca224 */ /* 0x000fe200078e0a0c */
[----:B------:R-:W-:Y:S01]  /*a600*/  ISETP.GE.AND P2, PT, R4, RZ, PT ;  /* 0x000000ff0400720c */ /* 0x000fe20003f46270 */
[----:B------:R-:W-:-:S04]  /*a610*/  IMAD.HI.U32 R4, R9, R11, RZ ;  /* 0x0000000b09047227 */ /* 0x000fc800078e00ff */
[----:B------:R-:W-:Y:S02]  /*a620*/  IMAD.MOV R175, RZ, RZ, -R175 ;  /* 0x000000ffffaf7224 */ /* 0x000fe400078e0aaf */
[----:B------:R-:W-:Y:S01]  /*a630*/  @!P5 IMAD.MOV R13, RZ, RZ, -R13 ;  /* 0x000000ffff0dd224 */ /* 0x000fe200078e0a0d */
[----:B------:R-:W-:Y:S01]  /*a640*/  ISETP.GE.AND P5, PT, R6, RZ, PT ;  /* 0x000000ff0600720c */ /* 0x000fe20003fa6270 */
[----:B------:R-:W-:Y:S02]  /*a650*/  IMAD.MOV R4, RZ, RZ, -R4 ;  /* 0x000000ffff047224 */ /* 0x000fe400078e0a04 */
[C---:B------:R-:W-:Y:S01]  /*a660*/  IMAD R177, R2.reuse, R175, R177 ;  /* 0x000000af02b17224 */ /* 0x040fe200078e02b1 */
[----:B------:R0:W-:Y:S01]  /*a670*/  STL [R1+0x180], R13 ;  /* 0x0001800d01007387 */ /* 0x0001e20000100800 */
[----:B------:R-:W-:Y:S02]  /*a680*/  IMAD R11, R2, R4, R11 ;  /* 0x00000004020b7224 */ /* 0x000fe400078e020b */
[--C-:B------:R-:W-:Y:S01]  /*a690*/  @!P1 IMAD.IADD R176, R176, 0x1, -R2.reuse ;  /* 0x00000001b0b09824 */ /* 0x100fe200078e0a02 */
[----:B------:R-:W-:Y:S01]  /*a6a0*/  ISETP.GT.U32.AND P1, PT, R2, R177, PT ;  /* 0x000000b10200720c */ /* 0x000fe20003f24070 */
[----:B------:R-:W-:Y:S01]  /*a6b0*/  @!P4 IMAD.IADD R10, R10, 0x1, -R2 ;  /* 0x000000010a0ac824 */ /* 0x000fe200078e0a02 */
[----:B------:R1:W-:Y:S01]  /*a6c0*/  STL [R1+0x184], R12 ;  /* 0x0001840c01007387 */ /* 0x0003e20000100800 */
[----:B------:R-:W-:-:S02]  /*a6d0*/  VIADD R3, R0, 0x136 ;  /* 0x0000013600037836 */ /* 0x000fc40000000000 */
[----:B------:R-:W-:Y:S01]  /*a6e0*/  VIADD R8, R0, 0x135 ;  /* 0x0000013500087836 */ /* 0x000fe20000000000 */
[----:B------:R-:W-:Y:S01]  /*a6f0*/  ISETP.GT.U32.AND P4, PT, R2, R10, PT ;  /* 0x0000000a0200720c */ /* 0x000fe20003f84070 */
[----:B0-----:R-:W-:Y:S01]  /*a700*/  IMAD.MOV.U32 R13, RZ, RZ, R178 ;  /* 0x000000ffff0d7224 */ /* 0x001fe200078e00b2 */
[----:B------:R-:W-:Y:S01]  /*a710*/  IABS R7, R3 ;  /* 0x0000000300077213 */ /* 0x000fe20000000000 */
[----:B------:R-:W-:Y:S01]  /*a720*/  VIADD R178, R0, 0x130 ;  /* 0x0000013000b27836 */ /* 0x000fe20000000000 */
[----:B------:R-:W-:Y:S01]  /*a730*/  IABS R6, R8 ;  /* 0x0000000800067213 */ /* 0x000fe20000000000 */
[----:B------:R-:W-:Y:S01]  /*a740*/  @!P6 IMAD.MOV R13, RZ, RZ, -R13 ;  /* 0x000000ffff0de224 */ /* 0x000fe200078e0a0d */
[C---:B------:R-:W-:Y:S01]  /*a750*/  ISETP.GT.U32.AND P6, PT, R2.reuse, R11, PT ;  /* 0x0000000b0200720c */ /* 0x040fe20003fc4070 */
[----:B------:R-:W-:Y:S01]  /*a760*/  @!P1 IMAD.IADD R177, R177, 0x1, -R2 ;  /* 0x00000001b1b19824 */ /* 0x000fe200078e0a02 */
[----:B------:R-:W-:Y:S01]  /*a770*/  IABS R180, R178 ;  /* 0x000000b200b47213 */ /* 0x000fe20000000000 */
[----:B------:R-:W-:Y:S01]  /*a780*/  IMAD.HI.U32 R175, R9, R7, RZ ;  /* 0x0000000709af7227 */ /* 0x000fe200078e00ff */
[----:B------:R-:W-:Y:S02]  /*a790*/  STL [R1+0x174], R13 ;  /* 0x0001740d01007387 */ /* 0x000fe40000100800 */
[----:B------:R-:W-:Y:S01]  /*a7a0*/  ISETP.GT.U32.AND P1, PT, R2, R177, PT ;  /* 0x000000b10200720c */ /* 0x000fe20003f24070 */
[----:B-1----:R-:W-:-:S02]  /*a7b0*/  IMAD.MOV.U32 R12, RZ, RZ, R176 ;  /* 0x000000ffff0c7224 */ /* 0x002fc400078e00b0 */
[--C-:B------:R-:W-:Y:S01]  /*a7c0*/  @!P4 IMAD.IADD R10, R10, 0x1, -R2.reuse ;  /* 0x000000010a0ac824 */ /* 0x100fe200078e0a02 */
[----:B------:R-:W-:Y:S01]  /*a7d0*/  ISETP.GE.AND P4, PT, R8, RZ, PT ;  /* 0x000000ff0800720c */ /* 0x000fe20003f86270 */
[----:B------:R-:W-:Y:S02]  /*a7e0*/  IMAD.MOV R175, RZ, RZ, -R175 ;  /* 0x000000ffffaf7224 */ /* 0x000fe400078e0aaf */
[----:B------:R-:W-:Y:S02]  /*a7f0*/  @!P6 IMAD.IADD R11, R11, 0x1, -R2 ;  /* 0x000000010b0be824 */ /* 0x000fe400078e0a02 */
[----:B------:R-:W-:-:S03]  /*a800*/  IMAD.HI.U32 R4, R9, R6, RZ ;  /* 0x0000000609047227 */ /* 0x000fc600078e00ff */
[----:B------:R-:W-:Y:S01]  /*a810*/  ISETP.GT.U32.AND P6, PT, R2, R11, PT ;  /* 0x0000000b0200720c */ /* 0x000fe20003fc4070 */
[----:B------:R-:W-:Y:S02]  /*a820*/  VIADD R8, R0, 0x134 ;  /* 0x0000013400087836 */ /* 0x000fe40000000000 */
[----:B------:R-:W-:Y:S01]  /*a830*/  @!P3 IMAD.MOV R12, RZ, RZ, -R12 ;  /* 0x000000ffff0cb224 */ /* 0x000fe200078e0a0c */
[----:B------:R-:W-:Y:S01]  /*a840*/  ISETP.GE.AND P3, PT, R3, RZ, PT ;  /* 0x000000ff0300720c */ /* 0x000fe20003f66270 */
[----:B------:R-:W-:Y:S01]  /*a850*/  IMAD R3, R2, R175, R7 ;  /* 0x000000af02037224 */ /* 0x000fe200078e0207 */
[----:B------:R-:W-:Y:S01]  /*a860*/  IABS R175, R8 ;  /* 0x0000000800af7213 */ /* 0x000fe20000000000 */
[----:B------:R-:W-:Y:S01]  /*a870*/  IMAD.MOV R4, RZ, RZ, -R4 ;  /* 0x000000ffff047224 */ /* 0x000fe200078e0a04 */
[----:B------:R0:W-:Y:S01]  /*a880*/  STL [R1+0x178], R12 ;  /* 0x0001780c01007387 */ /* 0x0001e20000100800 */
[----:B------:R-:W-:Y:S02]  /*a890*/  VIADD R7, R0, 0x133 ;  /* 0x0000013300077836 */ /* 0x000fe40000000000 */
[----:B------:R-:W-:-:S02]  /*a8a0*/  IMAD R6, R2, R4, R6 ;  /* 0x0000000402067224 */ /* 0x000fc400078e0206 */
[----:B------:R-:W-:Y:S01]  /*a8b0*/  @!P1 IMAD.IADD R177, R177, 0x1, -R2 ;  /* 0x00000001b1b19824 */ /* 0x000fe200078e0a02 */
[----:B------:R-:W-:Y:S01]  /*a8c0*/  IABS R185, R7 ;  /* 0x0000000700b97213 */ /* 0x000fe20000000000 */
[----:B------:R-:W-:Y:S01]  /*a8d0*/  IMAD.HI.U32 R176, R9, R175, RZ ;  /* 0x000000af09b07227 */ /* 0x000fe200078e00ff */
[----:B------:R-:W-:-:S03]  /*a8e0*/  ISETP.GT.U32.AND P1, PT, R2, R3, PT ;  /* 0x000000030200720c */ /* 0x000fc60003f24070 */
[----:B------:R-:W-:Y:S01]  /*a8f0*/  @!P6 IMAD.IADD R11, R11, 0x1, -R2 ;  /* 0x000000010b0be824 */ /* 0x000fe200078e0a02 */
[----:B------:R-:W-:Y:S01]  /*a900*/  ISETP.GT.U32.AND P6, PT, R2, R6, PT ;  /* 0x000000060200720c */ /* 0x000fe20003fc4070 */
[----:B------:R-:W-:Y:S02]  /*a910*/  IMAD.MOV R176, RZ, RZ, -R176 ;  /* 0x000000ffffb07224 */ /* 0x000fe400078e0ab0 */
[----:B------:R-:W-:-:S04]  /*a920*/  IMAD.HI.U32 R184, R9, R185, RZ ;  /* 0x000000b909b87227 */ /* 0x000fc800078e00ff */
[C---:B------:R-:W-:Y:S02]  /*a930*/  IMAD R175, R2.reuse, R176, R175 ;  /* 0x000000b002af7224 */ /* 0x040fe400078e02af */
[----:B------:R-:W-:Y:S02]  /*a940*/  IMAD.MOV R184, RZ, RZ, -R184 ;  /* 0x000000ffffb87224 */ /* 0x000fe400078e0ab8 */
[--C-:B------:R-:W-:Y:S01]  /*a950*/  @!P1 IMAD.IADD R3, R3, 0x1, -R2.reuse ;  /* 0x0000000103039824 */ /* 0x100fe200078e0a02 */
[C---:B------:R-:W-:Y:S01]  /*a960*/  ISETP.GT.U32.AND P1, PT, R2.reuse, R175, PT ;  /* 0x000000af0200720c */ /* 0x040fe20003f24070 */
[----:B------:R-:W-:Y:S02]  /*a970*/  IMAD R184, R2, R184, R185 ;  /* 0x000000b802b87224 */ /* 0x000fe400078e02b9 */
[----:B------:R-:W-:Y:S02]  /*a980*/  @!P6 IMAD.IADD R6, R6, 0x1, -R2 ;  /* 0x000000010606e824 */ /* 0x000fe400078e0a02 */
[----:B------:R-:W-:Y:S01]  /*a990*/  VIADD R4, R0, 0x131 ;  /* 0x0000013100047836 */ /* 0x000fe20000000000 */
[----:B------:R-:W-:Y:S01]  /*a9a0*/  ISETP.GT.U32.AND P6, PT, R2, R184, PT ;  /* 0x000000b80200720c */ /* 0x000fe20003fc4070 */
[----:B0-----:R-:W-:-:S02]  /*a9b0*/  IMAD.MOV.U32 R12, RZ, RZ, R10 ;  /* 0x000000ffff0c7224 */ /* 0x001fc400078e000a */
[----:B------:R-:W-:Y:S01]  /*a9c0*/  IMAD.MOV R186, RZ, RZ, -R186 ;  /* 0x000000ffffba7224 */ /* 0x000fe200078e0aba */
[----:B------:R-:W-:Y:S01]  /*a9d0*/  IABS R179, R4 ;  /* 0x0000000400b37213 */ /* 0x000fe20000000000 */
[----:B------:R-:W-:Y:S01]  /*a9e0*/  @!P0 IMAD.MOV R12, RZ, RZ, -R12 ;  /* 0x000000ffff0c8224 */ /* 0x000fe200078e0a0c */
[C---:B------:R-:W-:Y:S01]  /*a9f0*/  ISETP.GT.U32.AND P0, PT, R2.reuse, R6, PT ;  /* 0x000000060200720c */ /* 0x040fe20003f04070 */
[--C-:B------:R-:W-:Y:S01]  /*aa00*/  @!P1 IMAD.IADD R175, R175, 0x1, -R2.reuse ;  /* 0x00000001afaf9824 */ /* 0x100fe200078e0a02 */
[----:B------:R-:W-:Y:S01]  /*aa10*/  ISETP.GT.U32.AND P1, PT, R2, R3, PT ;  /* 0x000000030200720c */ /* 0x000fe20003f24070 */
[C---:B------:R-:W-:Y:S01]  /*aa20*/  IMAD.HI.U32 R176, R9.reuse, R180, RZ ;  /* 0x000000b409b07227 */ /* 0x040fe200078e00ff */
[----:B------:R0:W-:Y:S03]  /*aa30*/  STL [R1+0x164], R12 ;  /* 0x0001640c01007387 */ /* 0x0001e60000100800 */
[----:B------:R-:W-:Y:S01]  /*aa40*/  @!P6 IMAD.IADD R184, R184, 0x1, -R2 ;  /* 0x00000001b8b8e824 */ /* 0x000fe200078e0a02 */
[----:B------:R-:W-:Y:S01]  /*aa50*/  ISETP.GT.U32.AND P6, PT, R2, R175, PT ;  /* 0x000000af0200720c */ /* 0x000fe20003fc4070 */
[----:B------:R-:W-:-:S04]  /*aa60*/  IMAD.HI.U32 R181, R9, R179, RZ ;  /* 0x000000b309b57227 */ /* 0x000fc800078e00ff */
[C---:B------:R-:W-:Y:S02]  /*aa70*/  IMAD R183, R2.reuse, R186, R183 ;  /* 0x000000ba02b77224 */ /* 0x040fe400078e02b7 */
[----:B0-----:R-:W-:Y:S02]  /*aa80*/  IMAD.MOV.U32 R12, RZ, RZ, R177 ;  /* 0x000000ffff0c7224 */ /* 0x001fe400078e00b1 */
[----:B------:R-:W-:Y:S02]  /*aa90*/  IMAD.MOV R176, RZ, RZ, -R176 ;  /* 0x000000ffffb07224 */ /* 0x000fe400078e0ab0 */
[----:B------:R-:W-:Y:S02]  /*aaa0*/  IMAD.MOV R181, RZ, RZ, -R181 ;  /* 0x000000ffffb57224 */ /* 0x000fe400078e0ab5 */
[----:B------:R-:W-:Y:S01]  /*aab0*/  @!P2 IMAD.MOV R11, RZ, RZ, -R11 ;  /* 0x000000ffff0ba224 */ /* 0x000fe200078e0a0b */
[C---:B------:R-:W-:Y:S01]  /*aac0*/  ISETP.GT.U32.AND P2, PT, R2.reuse, R183, PT ;  /* 0x000000b70200720c */ /* 0x040fe20003f44070 */
[----:B------:R-:W-:Y:S01]  /*aad0*/  @!P5 IMAD.MOV R12, RZ, RZ, -R12 ;  /* 0x000000ffff0cd224 */ /* 0x000fe200078e0a0c */
[C---:B------:R-:W-:Y:S01]  /*aae0*/  ISETP.GT.U32.AND P5, PT, R2.reuse, R184, PT ;  /* 0x000000b80200720c */ /* 0x040fe20003fa4070 */
[----:B------:R-:W-:-:S02]  /*aaf0*/  IMAD R176, R2, R176, R180 ;  /* 0x000000b002b07224 */ /* 0x000fc400078e02b4 */
[----:B------:R-:W-:Y:S01]  /*ab00*/  IMAD R179, R2, R181, R179 ;  /* 0x000000b502b37224 */ /* 0x000fe200078e02b3 */
[----:B------:R-:W-:Y:S01]  /*ab10*/  STL [R1+0x160], R12 ;  /* 0x0001600c01007387 */ /* 0x000fe20000100800 */
[C---:B------:R-:W-:Y:S02]  /*ab20*/  VIADD R181, R0.reuse, 0x12f ;  /* 0x0000012f00b57836 */ /* 0x040fe40000000000 */
[----:B------:R-:W-:Y:S01]  /*ab30*/  VIADD R10, R0, 0x12e ;  /* 0x0000012e000a7836 */ /* 0x000fe20000000000 */
[----:B------:R0:W-:Y:S01]  /*ab40*/  STL [R1+0x15c], R11 ;  /* 0x00015c0b01007387 */ /* 0x0001e20000100800 */
[--C-:B------:R-:W-:Y:S01]  /*ab50*/  @!P6 IMAD.IADD R175, R175, 0x1, -R2.reuse ;  /* 0x00000001afafe824 */ /* 0x100fe200078e0a02 */
[C---:B------:R-:W-:Y:S01]  /*ab60*/  ISETP.GT.U32.AND P6, PT, R2.reuse, R176, PT ;  /* 0x000000b00200720c */ /* 0x040fe20003fc4070 */
[--C-:B------:R-:W-:Y:S01]  /*ab70*/  @!P1 IMAD.IADD R3, R3, 0x1, -R2.reuse ;  /* 0x0000000103039824 */ /* 0x100fe200078e0a02 */
[----:B------:R-:W-:Y:S01]  /*ab80*/  ISETP.GT.U32.AND P1, PT, R2, R179, PT ;  /* 0x000000b30200720c */ /* 0x000fe20003f24070 */
[--C-:B------:R-:W-:Y:S01]  /*ab90*/  @!P0 IMAD.IADD R6, R6, 0x1, -R2.reuse ;  /* 0x0000000106068824 */ /* 0x100fe200078e0a02 */
[----:B------:R-:W-:Y:S01]  /*aba0*/  IABS R180, R181 ;  /* 0x000000b500b47213 */ /* 0x000fe20000000000 */
[----:B------:R-:W-:Y:S01]  /*abb0*/  @!P2 IMAD.IADD R183, R183, 0x1, -R2 ;  /* 0x00000001b7b7a824 */ /* 0x000fe200078e0a02 */
[----:B------:R-:W-:Y:S01]  /*abc0*/  IABS R177, R10 ;  /* 0x0000000a00b17213 */ /* 0x000fe20000000000 */
[----:B------:R-:W-:Y:S01]  /*abd0*/  IMAD.MOV.U32 R13, RZ, RZ, R3 ;  /* 0x000000ffff0d7224 */ /* 0x000fe200078e0003 */
[----:B------:R-:W-:Y:S01]  /*abe0*/  ISETP.GE.AND P0, PT, R8, RZ, PT ;  /* 0x000000ff0800720c */ /* 0x000fe20003f06270 */
[----:B0-----:R-:W-:Y:S01]  /*abf0*/  IMAD.HI.U32 R11, R9, R180, RZ ;  /* 0x000000b4090b7227 */ /* 0x001fe200078e00ff */
[----:B------:R-:W-:-:S03]  /*ac00*/  ISETP.GE.AND P2, PT, R182, RZ, PT ;  /* 0x000000ffb600720c */ /* 0x000fc60003f46270 */
[----:B------:R-:W-:Y:S01]  /*ac10*/  @!P5 IMAD.IADD R184, R184, 0x1, -R2 ;  /* 0x00000001b8b8d824 */ /* 0x000fe200078e0a02 */
[----:B------:R-:W-:Y:S01]  /*ac20*/  ISETP.GE.AND P5, PT, R7, RZ, PT ;  /* 0x000000ff0700720c */ /* 0x000fe20003fa6270 */
[----:B------:R-:W-:-:S04]  /*ac30*/  IMAD.HI.U32 R8, R9, R177, RZ ;  /* 0x000000b109087227 */ /* 0x000fc800078e00ff */
[----:B------:R-:W-:Y:S01]  /*ac40*/  @!P3 IMAD.MOV R13, RZ, RZ, -R13 ;  /* 0x000000ffff0db224 */ /* 0x000fe200078e0a0d */
[----:B------:R-:W-:Y:S01]  /*ac50*/  ISETP.GT.U32.AND P3, PT, R2, R183, PT ;  /* 0x000000b70200720c */ /* 0x000fe20003f64070 */
[----:B------:R-:W-:Y:S02]  /*ac60*/  IMAD.MOV R11, RZ, RZ, -R11 ;  /* 0x000000ffff0b7224 */ /* 0x000fe400078e0a0b */
[----:B------:R-:W-:Y:S01]  /*ac70*/  IMAD.MOV R8, RZ, RZ, -R8 ;  /* 0x000000ffff087224 */ /* 0x000fe200078e0a08 */
[----:B------:R-:W-:Y:S01]  /*ac80*/  STL [R1+0x14c], R13 ;  /* 0x00014c0d01007387 */ /* 0x000fe20000100800 */
[--C-:B------:R-:W-:Y:S02]  /*ac90*/  @!P6 IMAD.IADD R176, R176, 0x1, -R2.reuse ;  /* 0x00000001b0b0e824 */ /* 0x100fe400078e0a02 */
[----:B------:R-:W-:Y:S01]  /*aca0*/  @!P1 IMAD.IADD R179, R179, 0x1, -R2 ;  /* 0x00000001b3b39824 */ /* 0x000fe200078e0a02 */
[----:B------:R-:W-:Y:S01]  /*acb0*/  ISETP.GE.AND P1, PT, R4, RZ, PT ;  /* 0x000000ff0400720c */ /* 0x000fe20003f26270 */
[C---:B------:R-:W-:Y:S01]  /*acc0*/  IMAD R7, R2.reuse, R11, R180 ;  /* 0x0000000b02077224 */ /* 0x040fe200078e02b4 */
[----:B------:R-:W-:Y:S01]  /*acd0*/  ISETP.GT.U32.AND P6, PT, R2, R176, PT ;  /* 0x000000b00200720c */ /* 0x000fe20003fc4070 */
[----:B------:R-:W-:-:S02]  /*ace0*/  IMAD.MOV.U32 R12, RZ, RZ, R6 ;  /* 0x000000ffff0c7224 */ /* 0x000fc400078e0006 */
[C---:B------:R-:W-:Y:S02]  /*acf0*/  IMAD R4, R2.reuse, R8, R177 ;  /* 0x0000000802047224 */ /* 0x040fe400078e02b1 */
[----:B------:R-:W-:Y:S02]  /*ad00*/  IMAD.MOV.U32 R11, RZ, RZ, R175 ;  /* 0x000000ffff0b7224 */ /* 0x000fe400078e00af */
[----:B------:R-:W-:Y:S02]  /*ad10*/  IMAD.MOV.U32 R8, RZ, RZ, R184 ;  /* 0x000000ffff087224 */ /* 0x000fe400078e00b8 */
[----:B------:R-:W-:Y:S01]  /*ad20*/  @!P4 IMAD.MOV R12, RZ, RZ, -R12 ;  /* 0x000000ffff0cc224 */ /* 0x000fe200078e0a0c */
[C---:B------:R-:W-:Y:S01]  /*ad30*/  ISETP.GT.U32.AND P4, PT, R2.reuse, R179, PT ;  /* 0x000000b30200720c */ /* 0x040fe20003f84070 */
[----:B------:R-:W-:Y:S01]  /*ad40*/  @!P0 IMAD.MOV R11, RZ, RZ, -R11 ;  /* 0x000000ffff0b8224 */ /* 0x000fe200078e0a0b */
[----:B------:R-:W-:Y:S01]  /*ad50*/  ISETP.GT.U32.AND P0, PT, R2, R7, PT ;  /* 0x000000070200720c */ /* 0x000fe20003f04070 */
[----:B------:R-:W-:Y:S01]  /*ad60*/  @!P5 IMAD.MOV R8, RZ, RZ, -R8 ;  /* 0x000000ffff08d224 */ /* 0x000fe200078e0a08 */
[----:B------:R-:W-:Y:S01]  /*ad70*/  STL [R1+0x148], R12 ;  /* 0x0001480c01007387 */ /* 0x000fe20000100800 */
[----:B------:R-:W-:Y:S01]  /*ad80*/  VIADD R3, R0, 0x12d ;  /* 0x0000012d00037836 */ /* 0x000fe20000000000 */
[----:B------:R-:W-:Y:S01]  /*ad90*/  ISETP.GE.AND P5, PT, R178, RZ, PT ;  /* 0x000000ffb200720c */ /* 0x000fe20003fa6270 */
[--C-:B------:R-:W-:Y:S01]  /*ada0*/  @!P3 IMAD.IADD R183, R183, 0x1, -R2.reuse ;  /* 0x00000001b7b7b824 */ /* 0x100fe200078e0a02 */
[----:B------:R0:W-:Y:S01]  /*adb0*/  STL [R1+0x144], R11 ;  /* 0x0001440b01007387 */ /* 0x0001e20000100800 */
[----:B------:R-:W-:Y:S01]  /*adc0*/  ISETP.GT.U32.AND P3, PT, R2, R4, PT ;  /* 0x000000040200720c */ /* 0x000fe20003f64070 */
[----:B------:R-:W-:Y:S01]  /*add0*/  @!P6 IMAD.IADD R176, R176, 0x1, -R2 ;  /* 0x00000001b0b0e824 */ /* 0x000fe200078e0a02 */
[----:B------:R-:W-:Y:S01]  /*ade0*/  ISETP.GE.AND P6, PT, R10, RZ, PT ;  /* 0x000000ff0a00720c */ /* 0x000fe20003fc6270 */
[----:B------:R1:W-:Y:S01]  /*adf0*/  STL [R1+0x140], R8 ;  /* 0x0001400801007387 */ /* 0x0003e20000100800 */
[----:B------:R-:W-:-:S02]  /*ae00*/  VIADD R6, R0, 0x12c ;  /* 0x0000012c00067836 */ /* 0x000fc40000000000 */
[--C-:B------:R-:W-:Y:S01]  /*ae10*/  @!P4 IMAD.IADD R179, R179, 0x1, -R2.reuse ;  /* 0x00000001b3b3c824 */ /* 0x100fe200078e0a02 */
[----:B------:R-:W-:Y:S01]  /*ae20*/  ISETP.GE.AND P4, PT, R181, RZ, PT ;  /* 0x000000ffb500720c */ /* 0x000fe20003f86270 */
[--C-:B------:R-:W-:Y:S01]  /*ae30*/  @!P0 IMAD.IADD R7, R7, 0x1, -R2.reuse ;  /* 0x0000000107078824 */ /* 0x100fe200078e0a02 */
[----:B------:R-:W-:Y:S01]  /*ae40*/  IABS R182, R6 ;  /* 0x0000000600b67213 */ /* 0x000fe20000000000 */
[----:B0-----:R-:W-:Y:S01]  /*ae50*/  IMAD.MOV.U32 R11, RZ, RZ, R183 ;  /* 0x000000ffff0b7224 */ /* 0x001fe200078e00b7 */
[----:B------:R-:W-:Y:S01]  /*ae60*/  ISETP.GE.AND P0, PT, R3, RZ, PT ;  /* 0x000000ff0300720c */ /* 0x000fe20003f06270 */
[----:B------:R-:W-:Y:S01]  /*ae70*/  IMAD.MOV.U32 R175, RZ, RZ, R179 ;  /* 0x000000ffffaf7224 */ /* 0x000fe200078e00b3 */
[----:B-1----:R-:W-:Y:S01]  /*ae80*/  IABS R8, R3 ;  /* 0x0000000300087213 */ /* 0x002fe20000000000 */
[----:B------:R-:W-:Y:S02]  /*ae90*/  @!P3 IMAD.IADD R4, R4, 0x1, -R2 ;  /* 0x000000010404b824 */ /* 0x000fe400078e0a02 */
[----:B------:R-:W-:Y:S01]  /*aea0*/  @!P2 IMAD.MOV R11, RZ, RZ, -R11 ;  /* 0x000000ffff0ba224 */ /* 0x000fe200078e0a0b */
[C---:B------:R-:W-:Y:S01]  /*aeb0*/  ISETP.GT.U32.AND P2, PT, R2.reuse, R7, PT ;  /* 0x000000070200720c */ /* 0x040fe20003f44070 */
[----:B------:R-:W-:Y:S01]  /*aec0*/  IMAD.HI.U32 R10, R9, R8, RZ ;  /* 0x00000008090a7227 */ /* 0x000fe200078e00ff */
[----:B------:R-:W-:-:S02]  /*aed0*/  ISETP.GT.U32.AND P3, PT, R2, R4, PT ;  /* 0x000000040200720c */ /* 0x000fc40003f64070 */
[----:B------:R0:W-:Y:S01]  /*aee0*/  STL [R1+0xec], R11 ;  /* 0x0000ec0b01007387 */ /* 0x0001e20000100800 */
[----:B------:R-:W-:Y:S02]  /*aef0*/  IMAD.MOV R10, RZ, RZ, -R10 ;  /* 0x000000ffff0a7224 */ /* 0x000fe400078e0a0a */
[----:B------:R-:W-:-:S04]  /*af00*/  IMAD.HI.U32 R3, R9, R182, RZ ;  /* 0x000000b609037227 */ /* 0x000fc800078e00ff */
[C---:B------:R-:W-:Y:S02]  /*af10*/  IMAD R179, R2.reuse, R10, R8 ;  /* 0x0000000a02b37224 */ /* 0x040fe400078e0208 */
[----:B------:R-:W-:Y:S02]  /*af20*/  @!P5 IMAD.MOV R176, RZ, RZ, -R176 ;  /* 0x000000ffffb0d224 */ /* 0x000fe400078e0ab0 */
[----:B------:R-:W-:Y:S01]  /*af30*/  IMAD.MOV R3, RZ, RZ, -R3 ;  /* 0x000000ffff037224 */ /* 0x000fe200078e0a03 */
[----:B------:R-:W-:Y:S01]  /*af40*/  ISETP.GT.U32.AND P5, PT, R2, R179, PT ;  /* 0x000000b30200720c */ /* 0x000fe20003fa4070 */
[----:B------:R-:W-:Y:S02]  /*af50*/  VIADD R180, R0, 0x12b ;  /* 0x0000012b00b47836 */ /* 0x000fe40000000000 */
[----:B------:R-:W-:Y:S02]  /*af60*/  IMAD R182, R2, R3, R182 ;  /* 0x0000000302b67224 */ /* 0x000fe400078e02b6 */
[--C-:B------:R-:W-:Y:S01]  /*af70*/  @!P2 IMAD.IADD R7, R7, 0x1, -R2.reuse ;  /* 0x000000010707a824 */ /* 0x100fe200078e0a02 */
[----:B------:R-:W-:Y:S01]  /*af80*/  ISETP.GE.AND P2, PT, R180, RZ, PT ;  /* 0x000000ffb400720c */ /* 0x000fe20003f46270 */
[--C-:B------:R-:W-:Y:S01]  /*af90*/  @!P3 IMAD.IADD R4, R4, 0x1, -R2.reuse ;  /* 0x000000010404b824 */ /* 0x100fe200078e0a02 */
[----:B------:R-:W-:Y:S01]  /*afa0*/  ISETP.GT.U32.AND P3, PT, R2, R182, PT ;  /* 0x000000b60200720c */ /* 0x000fe20003f64070 */
[----:B------:R-:W-:Y:S01]  /*afb0*/  IMAD.MOV.U32 R12, RZ, RZ, R7 ;  /* 0x000000ffff0c7224 */ /* 0x000fe200078e0007 */
[----:B------:R-:W-:Y:S01]  /*afc0*/  IABS R180, R180 ;  /* 0x000000b400b47213 */ /* 0x000fe20000000000 */
[----:B------:R-:W-:Y:S01]  /*afd0*/  @!P1 IMAD.MOV R175, RZ, RZ, -R175 ;  /* 0x000000ffffaf9224 */ /* 0x000fe200078e0aaf */
[----:B------:R-:W-:Y:S01]  /*afe0*/  ISETP.GE.AND P1, PT, R6, RZ, PT ;  /* 0x000000ff0600720c */ /* 0x000fe20003f26270 */
[----:B------:R-:W-:-:S02]  /*aff0*/  @!P5 IMAD.IADD R179, R179, 0x1, -R2 ;  /* 0x00000001b3b3d824 */ /* 0x000fc400078e0a02 */
[----:B------:R-:W-:Y:S02]  /*b000*/  @!P4 IMAD.MOV R12, RZ, RZ, -R12 ;  /* 0x000000ffff0cc224 */ /* 0x000fe400078e0a0c */
[----:B------:R-:W-:Y:S01]  /*b010*/  VIADD R3, R0, 0x129 ;  /* 0x0000012900037836 */ /* 0x000fe20000000000 */
[----:B------:R-:W-:Y:S01]  /*b020*/  ISETP.GT.U32.AND P4, PT, R2, R179, PT ;  /* 0x000000b30200720c */ /* 0x000fe20003f84070 */
[----:B------:R-:W-:Y:S01]  /*b030*/  IMAD.HI.U32 R10, R9, R180, RZ ;  /* 0x000000b4090a7227 */ /* 0x000fe200078e00ff */
[----:B------:R1:W-:Y:S02]  /*b040*/  STL [R1+0x100], R12 ;  /* 0x0001000c01007387 */ /* 0x0003e40000100800 */
[----:B0-----:R-:W-:Y:S01]  /*b050*/  IABS R11, R3 ;  /* 0x00000003000b7213 */ /* 0x001fe20000000000 */
[----:B------:R-:W-:Y:S02]  /*b060*/  VIADD R6, R0, 0x12a ;  /* 0x0000012a00067836 */ /* 0x000fe40000000000 */
[----:B------:R-:W-:-:S02]  /*b070*/  IMAD.MOV R10, RZ, RZ, -R10 ;  /* 0x000000ffff0a7224 */ /* 0x000fc400078e0a0a */
[----:B------:R-:W-:Y:S01]  /*b080*/  @!P3 IMAD.IADD R182, R182, 0x1, -R2 ;  /* 0x00000001b6b6b824 */ /* 0x000fe200078e0a02 */
[----:B------:R-:W-:Y:S01]  /*b090*/  IABS R8, R6 ;  /* 0x0000000600087213 */ /* 0x000fe20000000000 */
[----:B------:R-:W-:Y:S01]  /*b0a0*/  IMAD R180, R2, R10, R180 ;  /* 0x0000000a02b47224 */ /* 0x000fe200078e02b4 */
[----:B------:R-:W-:Y:S01]  /*b0b0*/  ISETP.GE.AND P5, PT, R6, RZ, PT ;  /* 0x000000ff0600720c */ /* 0x000fe20003fa6270 */
[----:B------:R-:W-:Y:S01]  /*b0c0*/  IMAD.HI.U32 R6, R9, R11, RZ ;  /* 0x0000000b09067227 */ /* 0x000fe200078e00ff */
[----:B------:R-:W-:-:S03]  /*b0d0*/  ISETP.GT.U32.AND P3, PT, R2, R182, PT ;  /* 0x000000b60200720c */ /* 0x000fc60003f64070 */
[----:B------:R-:W-:-:S04]  /*b0e0*/  IMAD.HI.U32 R7, R9, R8, RZ ;  /* 0x0000000809077227 */ /* 0x000fc800078e00ff */
[----:B------:R-:W-:Y:S01]  /*b0f0*/  @!P4 IMAD.IADD R179, R179, 0x1, -R2 ;  /* 0x00000001b3b3c824 */ /* 0x000fe200078e0a02 */
[C---:B------:R-:W-:Y:S01]  /*b100*/  ISETP.GT.U32.AND P4, PT, R2.reuse, R180, PT ;  /* 0x000000b40200720c */ /* 0x040fe20003f84070 */
[----:B------:R-:W-:Y:S02]  /*b110*/  IMAD.MOV R6, RZ, RZ, -R6 ;  /* 0x000000ffff067224 */ /* 0x000fe400078e0a06 */
[----:B------:R-:W-:Y:S02]  /*b120*/  IMAD.MOV R7, RZ, RZ, -R7 ;  /* 0x000000ffff077224 */ /* 0x000fe400078e0a07 */
[C---:B------:R-:W-:Y:S02]  /*b130*/  IMAD R11, R2.reuse, R6, R11 ;  /* 0x00000006020b7224 */ /* 0x040fe400078e020b */
[----:B-1----:R-:W-:Y:S02]  /*b140*/  IMAD.MOV.U32 R12, RZ, RZ, R179 ;  /* 0x000000ffff0c7224 */ /* 0x002fe400078e00b3 */
[----:B------:R-:W-:-:S02]  /*b150*/  IMAD R8, R2, R7, R8 ;  /* 0x0000000702087224 */ /* 0x000fc400078e0208 */
[----:B------:R-:W-:Y:S01]  /*b160*/  @!P6 IMAD.MOV R4, RZ, RZ, -R4 ;  /* 0x000000ffff04e224 */ /* 0x000fe200078e0a04 */
[----:B------:R-:W-:Y:S01]  /*b170*/  ISETP.GE.AND P6, PT, R3, RZ, PT ;  /* 0x000000ff0300720c */ /* 0x000fe20003fc6270 */
[----:B------:R-:W-:Y:S01]  /*b180*/  @!P0 IMAD.MOV R12, RZ, RZ, -R12 ;  /* 0x000000ffff0c8224 */ /* 0x000fe200078e0a0c */
[----:B------:R-:W-:Y:S01]  /*b190*/  ISETP.GT.U32.AND P0, PT, R2, R11, PT ;  /* 0x0000000b0200720c */ /* 0x000fe20003f04070 */
[----:B------:R-:W-:Y:S01]  /*b1a0*/  VIADD R3, R0, 0x128 ;  /* 0x0000012800037836 */ /* 0x000fe20000000000 */
[----:B------:R-:W-:Y:S01]  /*b1b0*/  STL [R1+0x13c], R4 ;  /* 0x00013c0401007387 */ /* 0x000fe20000100800 */
[--C-:B------:R-:W-:Y:S01]  /*b1c0*/  @!P3 IMAD.IADD R182, R182, 0x1, -R2.reuse ;  /* 0x00000001b6b6b824 */ /* 0x100fe200078e0a02 */
[----:B------:R-:W-:Y:S01]  /*b1d0*/  ISETP.GT.U32.AND P3, PT, R2, R8, PT ;  /* 0x000000080200720c */ /* 0x000fe20003f64070 */
[----:B------:R-:W-:Y:S01]  /*b1e0*/  @!P4 IMAD.IADD R180, R180, 0x1, -R2 ;  /* 0x00000001b4b4c824 */ /* 0x000fe200078e0a02 */
[----:B------:R-:W-:Y:S01]  /*b1f0*/  IABS R6, R3 ;  /* 0x0000000300067213 */ /* 0x000fe20000000000 */
[----:B------:R0:W-:Y:S01]  /*b200*/  STL [R1+0x138], R12 ;  /* 0x0001380c01007387 */ /* 0x0001e20000100800 */
[----:B------:R-:W-:-:S02]  /*b210*/  VIADD R10, R0, 0x126 ;  /* 0x00000126000a7836 */ /* 0x000fc40000000000 */
[C---:B------:R-:W-:Y:S01]  /*b220*/  ISETP.GT.U32.AND P4, PT, R2.reuse, R180, PT ;  /* 0x000000b40200720c */ /* 0x040fe20003f84070 */
[----:B------:R-:W-:Y:S02]  /*b230*/  IMAD.HI.U32 R179, R9, R6, RZ ;  /* 0x0000000609b37227 */ /* 0x000fe400078e00ff */
[----:B------:R-:W-:Y:S02]  /*b240*/  IABS R178, R10 ;  /* 0x0000000a00b27213 */ /* 0x000fe40000000000 */
[----:B------:R-:W-:Y:S02]  /*b250*/  @!P0 IMAD.IADD R11, R11, 0x1, -R2 ;  /* 0x000000010b0b8824 */ /* 0x000fe400078e0a02 */
[----:B0-----:R-:W-:Y:S02]  /*b260*/  IMAD.MOV.U32 R12, RZ, RZ, R182 ;  /* 0x000000ffff0c7224 */ /* 0x001fe400078e00b6 */
[----:B------:R-:W-:Y:S01]  /*b270*/  IMAD.MOV R179, RZ, RZ, -R179 ;  /* 0x000000ffffb37224 */ /* 0x000fe200078e0ab3 */
[----:B------:R-:W-:Y:S01]  /*b280*/  ISETP.GT.U32.AND P0, PT, R2, R11, PT ;  /* 0x0000000b0200720c */ /* 0x000fe20003f04070 */
[----:B------:R-:W-:-:S02]  /*b290*/  @!P3 IMAD.IADD R8, R8, 0x1, -R2 ;  /* 0x000000010808b824 */ /* 0x000fc400078e0a02 */
[----:B------:R-:W-:Y:S01]  /*b2a0*/  @!P1 IMAD.MOV R12, RZ, RZ, -R12 ;  /* 0x000000ffff0c9224 */ /* 0x000fe200078e0a0c */
[----:B------:R-:W-:Y:S01]  /*b2b0*/  ISETP.GE.AND P1, PT, R3, RZ, PT ;  /* 0x000000ff0300720c */ /* 0x000fe20003f26270 */
[----:B------:R-:W-:Y:S01]  /*b2c0*/  VIADD R177, R0, 0x127 ;  /* 0x0000012700b17836 */ /* 0x000fe20000000000 */
[----:B------:R-:W-:Y:S01]  /*b2d0*/  ISETP.GT.U32.AND P3, PT, R2, R8, PT ;  /* 0x000000080200720c */ /* 0x000fe20003f64070 */
[----:B------:R-:W-:Y:S01]  /*b2e0*/  VIADD R4, R0, 0x125 ;  /* 0x0000012500047836 */ /* 0x000fe20000000000 */
[----:B------:R0:W-:Y:S01]  /*b2f0*/  STL [R1+0x134], R12 ;  /* 0x0001340c01007387 */ /* 0x0001e20000100800 */
[----:B------:R-:W-:Y:S01]  /*b300*/  IMAD R3, R2, R179, R6 ;  /* 0x000000b302037224 */ /* 0x000fe200078e0206 */
[----:B------:R-:W-:Y:S01]  /*b310*/  IABS R181, R177 ;  /* 0x000000b100b57213 */ /* 0x000fe20000000000 */
[----:B------:R-:W-:Y:S01]  /*b320*/  @!P4 IMAD.IADD R180, R180, 0x1, -R2 ;  /* 0x00000001b4b4c824 */ /* 0x000fe200078e0a02 */
[----:B------:R-:W-:Y:S01]  /*b330*/  IABS R7, R4 ;  /* 0x0000000400077213 */ /* 0x000fe20000000000 */
[----:B------:R-:W-:Y:S01]  /*b340*/  IMAD.HI.U32 R6, R9, R178, RZ ;  /* 0x000000b209067227 */ /* 0x000fe200078e00ff */
[----:B------:R-:W-:-:S03]  /*b350*/  ISETP.GT.U32.AND P4, PT, R2, R3, PT ;  /* 0x000000030200720c */ /* 0x000fc60003f84070 */
[----:B------:R-:W-:-:S04]  /*b360*/  IMAD.HI.U32 R182, R9, R181, RZ ;  /* 0x000000b509b67227 */ /* 0x000fc800078e00ff */
[----:B0-----:R-:W-:Y:S02]  /*b370*/  IMAD.MOV.U32 R12, RZ, RZ, R180 ;  /* 0x000000ffff0c7224 */ /* 0x001fe400078e00b4 */
[----:B------:R-:W-:-:S04]  /*b380*/  IMAD.HI.U32 R179, R9, R7, RZ ;  /* 0x0000000709b37227 */ /* 0x000fc800078e00ff */
[----:B------:R-:W-:Y:S02]  /*b390*/  IMAD.MOV R6, RZ, RZ, -R6 ;  /* 0x000000ffff067224 */ /* 0x000fe400078e0a06 */
[----:B------:R-:W-:Y:S02]  /*b3a0*/  @!P2 IMAD.MOV R12, RZ, RZ, -R12 ;  /* 0x000000ffff0ca224 */ /* 0x000fe400078e0a0c */
[----:B------:R-:W-:Y:S02]  /*b3b0*/  IMAD.MOV R182, RZ, RZ, -R182 ;  /* 0x000000ffffb67224 */ /* 0x000fe400078e0ab6 */
[----:B------:R-:W-:Y:S01]  /*b3c0*/  IMAD.MOV R179, RZ, RZ, -R179 ;  /* 0x000000ffffb37224 */ /* 0x000fe200078e0ab3 */
[----:B------:R0:W-:Y:S01]  /*b3d0*/  STL [R1+0x120], R12 ;  /* 0x0001200c01007387 */ /* 0x0001e20000100800 */
[----:B------:R-:W-:Y:S02]  /*b3e0*/  IMAD R178, R2, R6, R178 ;  /* 0x0000000602b27224 */ /* 0x000fe400078e02b2 */
[----:B------:R-:W-:-:S02]  /*b3f0*/  @!P0 IMAD.IADD R11, R11, 0x1, -R2 ;  /* 0x000000010b0b8824 */ /* 0x000fc400078e0a02 */
[----:B------:R-:W-:Y:S01]  /*b400*/  VIADD R6, R0, 0x124 ;  /* 0x0000012400067836 */ /* 0x000fe20000000000 */
[----:B------:R-:W-:Y:S01]  /*b410*/  ISETP.GT.U32.AND P0, PT, R2, R178, PT ;  /* 0x000000b20200720c */ /* 0x000fe20003f04070 */
[--C-:B------:R-:W-:Y:S01]  /*b420*/  @!P3 IMAD.IADD R8, R8, 0x1, -R2.reuse ;  /* 0x000000010808b824 */ /* 0x100fe200078e0a02 */
[----:B------:R-:W-:Y:S01]  /*b430*/  ISETP.GE.AND P3, PT, R177, RZ, PT ;  /* 0x000000ffb100720c */ /* 0x000fe20003f66270 */
[C---:B------:R-:W-:Y:S02]  /*b440*/  IMAD R177, R2.reuse, R182, R181 ;  /* 0x000000b602b17224 */ /* 0x040fe400078e02b5 */
[C---:B------:R-:W-:Y:S01]  /*b450*/  IMAD R7, R2.reuse, R179, R7 ;  /* 0x000000b302077224 */ /* 0x040fe200078e0207 */
[----:B------:R-:W-:Y:S01]  /*b460*/  IABS R179, R6 ;  /* 0x0000000600b37213 */ /* 0x000fe20000000000 */
[----:B0-----:R-:W-:Y:S01]  /*b470*/  IMAD.MOV.U32 R12, RZ, RZ, R11 ;  /* 0x000000ffff0c7224 */ /* 0x001fe200078e000b */
[----:B------:R-:W-:Y:S01]  /*b480*/  ISETP.GT.U32.AND P2, PT, R2, R177, PT ;  /* 0x000000b10200720c */ /* 0x000fe20003f44070 */
[----:B------:R-:W-:-:S02]  /*b490*/  @!P4 IMAD.IADD R3, R3, 0x1, -R2 ;  /* 0x000000010303c824 */ /* 0x000fc400078e0a02 */
[----:B------:R-:W-:Y:S01]  /*b4a0*/  @!P6 IMAD.MOV R12, RZ, RZ, -R12 ;  /* 0x000000ffff0ce224 */ /* 0x000fe200078e0a0c */
[C---:B------:R-:W-:Y:S01]  /*b4b0*/  ISETP.GT.U32.AND P6, PT, R2.reuse, R7, PT ;  /* 0x000000070200720c */ /* 0x040fe20003fc4070 */
[----:B------:R-:W-:Y:S01]  /*b4c0*/  IMAD.MOV.U32 R13, RZ, RZ, R8 ;  /* 0x000000ffff0d7224 */ /* 0x000fe200078e0008 */
[----:B------:R-:W-:Y:S01]  /*b4d0*/  ISETP.GT.U32.AND P4, PT, R2, R3, PT ;  /* 0x000000030200720c */ /* 0x000fe20003f84070 */
[----:B------:R-:W-:Y:S02]  /*b4e0*/  IMAD.MOV.U32 R8, RZ, RZ, R179 ;  /* 0x000000ffff087224 */ /* 0x000fe400078e00b3 */
[----:B------:R-:W-:Y:S01]  /*b4f0*/  @!P5 IMAD.MOV R13, RZ, RZ, -R13 ;  /* 0x000000ffff0dd224 */ /* 0x000fe200078e0a0d */
[----:B------:R-:W-:Y:S01]  /*b500*/  ISETP.GE.AND P5, PT, R10, RZ, PT ;  /* 0x000000ff0a00720c */ /* 0x000fe20003fa6270 */
[----:B------:R-:W-:Y:S02]  /*b510*/  VIADD R11, R0, 0x123 ;  /* 0x00000123000b7836 */ /* 0x000fe40000000000 */
[----:B------:R-:W-:Y:S01]  /*b520*/  IMAD.HI.U32 R10, R9, R8, RZ ;  /* 0x00000008090a7227 */ /* 0x000fe200078e00ff */
[----:B------:R-:W-:Y:S02]  /*b530*/  STL [R1+0x128], R13 ;  /* 0x0001280d01007387 */ /* 0x000fe40000100800 */
[----:B------:R-:W-:Y:S01]  /*b540*/  IABS R179, R11 ;  /* 0x0000000b00b37213 */ /* 0x000fe20000000000 */
[----:B------:R-:W-:Y:S01]  /*b550*/  @!P0 IMAD.IADD R178, R178, 0x1, -R2 ;  /* 0x00000001b2b28824 */ /* 0x000fe200078e0a02 */
[----:B------:R0:W-:Y:S01]  /*b560*/  STL [R1+0x12c], R12 ;  /* 0x00012c0c01007387 */ /* 0x0001e20000100800 */
[----:B------:R-:W-:-:S02]  /*b570*/  IMAD.MOV R10, RZ, RZ, -R10 ;  /* 0x000000ffff0a7224 */ /* 0x000fc400078e0a0a */
[--C-:B------:R-:W-:Y:S01]  /*b580*/  @!P2 IMAD.IADD R177, R177, 0x1, -R2.reuse ;  /* 0x00000001b1b1a824 */ /* 0x100fe200078e0a02 */
[----:B------:R-:W-:Y:S01]  /*b590*/  ISETP.GE.AND P2, PT, R6, RZ, PT ;  /* 0x000000ff0600720c */ /* 0x000fe20003f46270 */
[--C-:B------:R-:W-:Y:S01]  /*b5a0*/  @!P6 IMAD.IADD R7, R7, 0x1, -R2.reuse ;  /* 0x000000010707e824 */ /* 0x100fe200078e0a02 */
[C---:B------:R-:W-:Y:S01]  /*b5b0*/  ISETP.GT.U32.AND P6, PT, R2.reuse, R178, PT ;  /* 0x000000b20200720c */ /* 0x040fe20003fc4070 */
[----:B------:R-:W-:Y:S01]  /*b5c0*/  @!P4 IMAD.IADD R3, R3, 0x1, -R2 ;  /* 0x000000010303c824 */ /* 0x000fe200078e0a02 */
[C---:B------:R-:W-:Y:S01]  /*b5d0*/  ISETP.GT.U32.AND P0, PT, R2.reuse, R177, PT ;  /* 0x000000b10200720c */ /* 0x040fe20003f04070 */
[----:B------:R-:W-:Y:S01]  /*b5e0*/  IMAD R8, R2, R10, R8 ;  /* 0x0000000a02087224 */ /* 0x000fe200078e0208 */
[----:B------:R-:W-:Y:S01]  /*b5f0*/  ISETP.GE.AND P4, PT, R4, RZ, PT ;  /* 0x000000ff0400720c */ /* 0x000fe20003f86270 */
[----:B------:R-:W-:-:S04]  /*b600*/  IMAD.HI.U32 R10, R9, R179, RZ ;  /* 0x000000b3090a7227 */ /* 0x000fc800078e00ff */
[----:B0-----:R-:W-:Y:S02]  /*b610*/  IMAD.MOV.U32 R12, RZ, RZ, R3 ;  /* 0x000000ffff0c7224 */ /* 0x001fe400078e0003 */
[----:B------:R-:W-:Y:S02]  /*b620*/  IMAD.MOV R10, RZ, RZ, -R10 ;  /* 0x000000ffff0a7224 */ /* 0x000fe400078e0a0a */
[----:B------:R-:W-:Y:S01]  /*b630*/  @!P1 IMAD.MOV R12, RZ, RZ, -R12 ;  /* 0x000000ffff0c9224 */ /* 0x000fe200078e0a0c */
[C---:B------:R-:W-:Y:S01]  /*b640*/  ISETP.GT.U32.AND P1, PT, R2.reuse, R7, PT ;  /* 0x000000070200720c */ /* 0x040fe20003f24070 */
[----:B------:R-:W-:Y:S02]  /*b650*/  IMAD R179, R2, R10, R179 ;  /* 0x0000000a02b37224 */ /* 0x000fe400078e02b3 */
[----:B------:R-:W-:Y:S01]  /*b660*/  @!P6 IMAD.IADD R178, R178, 0x1, -R2 ;  /* 0x00000001b2b2e824 */ /* 0x000fe200078e0a02 */
[----:B------:R0:W-:Y:S01]  /*b670*/  STL [R1+0x130], R12 ;  /* 0x0001300c01007387 */ /* 0x0001e20000100800 */
[----:B------:R-:W-:Y:S01]  /*b680*/  VIADD R4, R0, 0x120 ;  /* 0x0000012000047836 */ /* 0x000fe20000000000 */
[----:B------:R-:W-:Y:S01]  /*b690*/  ISETP.GT.U32.AND P6, PT, R2, R179, PT ;  /* 0x000000b30200720c */ /* 0x000fe20003fc4070 */
[----:B------:R-:W-:-:S02]  /*b6a0*/  VIADD R6, R0, 0x122 ;  /* 0x0000012200067836 */ /* 0x000fc40000000000 */
[--C-:B------:R-:W-:Y:S01]  /*b6b0*/  @!P0 IMAD.IADD R177, R177, 0x1, -R2.reuse ;  /* 0x00000001b1b18824 */ /* 0x100fe200078e0a02 */
[----:B------:R-:W-:Y:S01]  /*b6c0*/  ISETP.GT.U32.AND P0, PT, R2, R8, PT ;  /* 0x000000080200720c */ /* 0x000fe20003f04070 */
[----:B------:R-:W-:Y:S01]  /*b6d0*/  VIADD R3, R0, 0x121 ;  /* 0x0000012100037836 */ /* 0x000fe20000000000 */
[----:B------:R-:W-:Y:S01]  /*b6e0*/  IABS R181, R4 ;  /* 0x0000000400b57213 */ /* 0x000fe20000000000 */
[----:B------:R-:W-:Y:S01]  /*b6f0*/  @!P1 IMAD.IADD R7, R7, 0x1, -R2 ;  /* 0x0000000107079824 */ /* 0x000fe200078e0a02 */
[----:B------:R-:W-:Y:S01]  /*b700*/  IABS R180, R6 ;  /* 0x0000000600b47213 */ /* 0x000fe20000000000 */
[----:B0-----:R-:W-:Y:S01]  /*b710*/  IMAD.MOV.U32 R12, RZ, RZ, R177 ;  /* 0x000000ffff0c7224 */ /* 0x001fe200078e00b1 */
[----:B------:R-:W-:Y:S01]  /*b720*/  ISETP.GE.AND P1, PT, R11, RZ, PT ;  /* 0x000000ff0b00720c */ /* 0x000fe20003f26270 */
[----:B------:R-:W-:Y:S01]  /*b730*/  IMAD.MOV.U32 R11, RZ, RZ, R181 ;  /* 0x000000ffff0b7224 */ /* 0x000fe200078e00b5 */
[----:B------:R-:W-:Y:S01]  /*b740*/  IABS R10, R3 ;  /* 0x00000003000a7213 */ /* 0x000fe20000000000 */
[----:B------:R-:W-:-:S04]  /*b750*/  IMAD.HI.U32 R181, R9, R180, RZ ;  /* 0x000000b409b57227 */ /* 0x000fc800078e00ff */
[----:B------:R-:W-:Y:S02]  /*b760*/  @!P6 IMAD.IADD R179, R179, 0x1, -R2 ;  /* 0x00000001b3b3e824 */ /* 0x000fe400078e0a02 */
[----:B------:R-:W-:Y:S02]  /*b770*/  @!P3 IMAD.MOV R12, RZ, RZ, -R12 ;  /* 0x000000ffff0cb224 */ /* 0x000fe400078e0a0c */
[C---:B------:R-:W-:Y:S01]  /*b780*/  IMAD.HI.U32 R182, R9.reuse, R10, RZ ;  /* 0x0000000a09b67227 */ /* 0x040fe200078e00ff */
[----:B------:R-:W-:Y:S02]  /*b790*/  ISETP.GT.U32.AND P6, PT, R2, R179, PT ;  /* 0x000000b30200720c */ /* 0x000fe40003fc4070 */
[----:B------:R0:W-:Y:S01]  /*b7a0*/  STL [R1+0x124], R12 ;  /* 0x0001240c01007387 */ /* 0x0001e20000100800 */
[----:B------:R-:W-:Y:S02]  /*b7b0*/  IMAD.MOV R181, RZ, RZ, -R181 ;  /* 0x000000ffffb57224 */ /* 0x000fe400078e0ab5 */
[----:B------:R-:W-:Y:S01]  /*b7c0*/  @!P0 IMAD.IADD R8, R8, 0x1, -R2 ;  /* 0x0000000108088824 */ /* 0x000fe200078e0a02 */
[----:B------:R-:W-:Y:S01]  /*b7d0*/  ISETP.GE.AND P0, PT, R6, RZ, PT ;  /* 0x000000ff0600720c */ /* 0x000fe20003f06270 */
[----:B------:R-:W-:-:S03]  /*b7e0*/  IMAD.HI.U32 R6, R9, R11, RZ ;  /* 0x0000000b09067227 */ /* 0x000fc600078e00ff */
[C---:B------:R-:W-:Y:S01]  /*b7f0*/  ISETP.GT.U32.AND P3, PT, R2.reuse, R8, PT ;  /* 0x000000080200720c */ /* 0x040fe20003f64070 */
[----:B------:R-:W-:Y:S02]  /*b800*/  IMAD.MOV R177, RZ, RZ, -R182 ;  /* 0x000000ffffb17224 */ /* 0x000fe400078e0ab6 */
[C---:B------:R-:W-:Y:S02]  /*b810*/  IMAD R180, R2.reuse, R181, R180 ;  /* 0x000000b502b47224 */ /* 0x040fe400078e02b4 */
[----:B0-----:R-:W-:Y:S02]  /*b820*/  IMAD.MOV.U32 R12, RZ, RZ, R178 ;  /* 0x000000ffff0c7224 */ /* 0x001fe400078e00b2 */
        /* <DEDUP_REMOVED lines=9> */
[----:B------:R-:W-:Y:S01]  /*b8c0*/  VIADD R181, R0, 0x11f ;  /* 0x0000011f00b57836 */ /* 0x000fe20000000000 */
[----:B------:R-:W-:Y:S01]  /*b8d0*/  STL [R1+0x114], R12 ;  /* 0x0001140c01007387 */ /* 0x000fe20000100800 */
[--C-:B------:R-:W-:Y:S01]  /*b8e0*/  @!P3 IMAD.IADD R8, R8, 0x1, -R2.reuse ;  /* 0x000000010808b824 */ /* 0x100fe200078e0a02 */
[----:B------:R-:W-:Y:S01]  /*b8f0*/  ISETP.GE.AND P3, PT, R3, RZ, PT ;  /* 0x000000ff0300720c */ /* 0x000fe20003f66270 */
[----:B------:R-:W-:Y:S01]  /*b900*/  VIADD R3, R0, 0x11e ;  /* 0x0000011e00037836 */ /* 0x000fe20000000000 */
[----:B------:R-:W-:Y:S01]  /*b910*/  IABS R6, R181 ;  /* 0x000000b500067213 */ /* 0x000fe20000000000 */
[----:B------:R-:W-:Y:S01]  /*b920*/  @!P5 IMAD.IADD R180, R180, 0x1, -R2 ;  /* 0x00000001b4b4d824 */ /* 0x000fe200078e0a02 */
[----:B------:R0:W-:Y:S01]  /*b930*/  STL [R1+0x118], R7 ;  /* 0x0001180701007387 */ /* 0x0001e20000100800 */
[----:B------:R-:W-:Y:S01]  /*b940*/  ISETP.GE.AND P5, PT, R4, RZ, PT ;  /* 0x000000ff0400720c */ /* 0x000fe20003fa6270 */
[----:B------:R-:W-:-:S02]  /*b950*/  VIADD R4, R0, 0x11d ;  /* 0x0000011d00047836 */ /* 0x000fc40000000000 */
[--C-:B------:R-:W-:Y:S01]  /*b960*/  @!P4 IMAD.IADD R10, R10, 0x1, -R2.reuse ;  /* 0x000000010a0ac824 */ /* 0x100fe200078e0a02 */
[C---:B------:R-:W-:Y:S01]  /*b970*/  ISETP.GT.U32.AND P4, PT, R2.reuse, R180, PT ;  /* 0x000000b40200720c */ /* 0x040fe20003f84070 */
[----:B------:R-:W-:Y:S01]  /*b980*/  IMAD.HI.U32 R177, R9, R6, RZ ;  /* 0x0000000609b17227 */ /* 0x000fe200078e00ff */
[----:B------:R-:W-:Y:S02]  /*b990*/  IABS R183, R4 ;  /* 0x0000000400b77213 */ /* 0x000fe40000000000 */
[----:B0-----:R-:W-:Y:S01]  /*b9a0*/  IABS R7, R3 ;  /* 0x0000000300077213 */ /* 0x001fe20000000000 */
[----:B------:R-:W-:Y:S01]  /*b9b0*/  @!P6 IMAD.IADD R11, R11, 0x1, -R2 ;  /* 0x000000010b0be824 */ /* 0x000fe200078e0a02 */
[----:B------:R-:W-:Y:S01]  /*b9c0*/  ISETP.GT.U32.AND P6, PT, R2, R10, PT ;  /* 0x0000000a0200720c */ /* 0x000fe20003fc4070 */
[----:B------:R-:W-:Y:S02]  /*b9d0*/  IMAD.MOV.U32 R12, RZ, RZ, R8 ;  /* 0x000000ffff0c7224 */ /* 0x000fe400078e0008 */
[----:B------:R-:W-:-:S02]  /*b9e0*/  IMAD.MOV R177, RZ, RZ, -R177 ;  /* 0x000000ffffb17224 */ /* 0x000fc400078e0ab1 */
[----:B------:R-:W-:-:S04]  /*b9f0*/  IMAD.HI.U32 R8, R9, R7, RZ ;  /* 0x0000000709087227 */ /* 0x000fc800078e00ff */
[----:B------:R-:W-:Y:S02]  /*ba00*/  IMAD R6, R2, R177, R6 ;  /* 0x000000b102067224 */ /* 0x000fe400078e0206 */
[----:B------:R-:W-:Y:S02]  /*ba10*/  IMAD.MOV R8, RZ, RZ, -R8 ;  /* 0x000000ffff087224 */ /* 0x000fe400078e0a08 */
[--C-:B------:R-:W-:Y:S01]  /*ba20*/  @!P4 IMAD.IADD R180, R180, 0x1, -R2.reuse ;  /* 0x00000001b4b4c824 */ /* 0x100fe200078e0a02 */
[C---:B------:R-:W-:Y:S01]  /*ba30*/  ISETP.GT.U32.AND P4, PT, R2.reuse, R6, PT ;  /* 0x000000060200720c */ /* 0x040fe20003f84070 */
[----:B------:R-:W-:Y:S02]  /*ba40*/  IMAD R7, R2, R8, R7 ;  /* 0x0000000802077224 */ /* 0x000fe400078e0207 */
[----:B------:R-:W-:Y:S02]  /*ba50*/  @!P6 IMAD.IADD R10, R10, 0x1, -R2 ;  /* 0x000000010a0ae824 */ /* 0x000fe400078e0a02 */
[----:B------:R-:W-:Y:S01]  /*ba60*/  @!P2 IMAD.MOV R12, RZ, RZ, -R12 ;  /* 0x000000ffff0ca224 */ /* 0x000fe200078e0a0c */
[----:B------:R-:W-:Y:S01]  /*ba70*/  ISETP.GT.U32.AND P6, PT, R2, R7, PT ;  /* 0x000000070200720c */ /* 0x000fe20003fc4070 */
[----:B------:R-:W-:Y:S01]  /*ba80*/  VIADD R177, R0, 0x11c ;  /* 0x0000011c00b17836 */ /* 0x000fe20000000000 */
[----:B------:R-:W-:Y:S01]  /*ba90*/  ISETP.GT.U32.AND P2, PT, R2, R11, PT ;  /* 0x0000000b0200720c */ /* 0x000fe20003f44070 */
[----:B------:R-:W-:Y:S01]  /*baa0*/  IMAD.HI.U32 R184, R9, R183, RZ ;  /* 0x000000b709b87227 */ /* 0x000fe200078e00ff */
[----:B------:R0:W-:Y:S02]  /*bab0*/  STL [R1+0x11c], R12 ;  /* 0x00011c0c01007387 */ /* 0x0001e40000100800 */
[----:B------:R-:W-:Y:S01]  /*bac0*/  IABS R8, R177 ;  /* 0x000000b100087213 */ /* 0x000fe20000000000 */
[----:B------:R-:W-:Y:S01]  /*bad0*/  @!P4 IMAD.IADD R6, R6, 0x1, -R2 ;  /* 0x000000010606c824 */ /* 0x000fe200078e0a02 */
[----:B------:R-:W-:Y:S01]  /*bae0*/  ISETP.GE.AND P4, PT, R3, RZ, PT ;  /* 0x000000ff0300720c */ /* 0x000fe20003f86270 */
[----:B------:R-:W-:-:S02]  /*baf0*/  IMAD.MOV R184, RZ, RZ, -R184 ;  /* 0x000000ffffb87224 */ /* 0x000fc400078e0ab8 */
[----:B------:R-:W-:-:S04]  /*bb00*/  IMAD.HI.U32 R182, R9, R8, RZ ;  /* 0x0000000809b67227 */ /* 0x000fc800078e00ff */
[----:B0-----:R-:W-:Y:S02]  /*bb10*/  IMAD.MOV.U32 R12, RZ, RZ, R179 ;  /* 0x000000ffff0c7224 */ /* 0x001fe400078e00b3 */
[----:B------:R-:W-:Y:S01]  /*bb20*/  @!P6 IMAD.IADD R7, R7, 0x1, -R2 ;  /* 0x000000010707e824 */ /* 0x000fe200078e0a02 */
[C---:B------:R-:W-:Y:S01]  /*bb30*/  ISETP.GT.U32.AND P6, PT, R2.reuse, R6, PT ;  /* 0x000000060200720c */ /* 0x040fe20003fc4070 */
[----:B------:R-:W-:Y:S02]  /*bb40*/  @!P1 IMAD.MOV R12, RZ, RZ, -R12 ;  /* 0x000000ffff0c9224 */ /* 0x000fe400078e0a0c */
[----:B------:R-:W-:Y:S01]  /*bb50*/  @!P2 IMAD.IADD R11, R11, 0x1, -R2 ;  /* 0x000000010b0ba824 */ /* 0x000fe200078e0a02 */
[----:B------:R-:W-:Y:S01]  /*bb60*/  ISETP.GE.AND P2, PT, R181, RZ, PT ;  /* 0x000000ffb500720c */ /* 0x000fe20003f46270 */
[C---:B------:R-:W-:Y:S01]  /*bb70*/  IMAD R3, R2.reuse, R184, R183 ;  /* 0x000000b802037224 */ /* 0x040fe200078e02b7 */
[----:B------:R0:W-:Y:S01]  /*bb80*/  STL [R1+0x110], R12 ;  /* 0x0001100c01007387 */ /* 0x0001e20000100800 */
[----:B------:R-:W-:Y:S01]  /*bb90*/  IMAD.MOV R182, RZ, RZ, -R182 ;  /* 0x000000ffffb67224 */ /* 0x000fe200078e0ab6 */
[----:B------:R-:W-:Y:S01]  /*bba0*/  ISETP.GT.U32.AND P1, PT, R2, R7, PT ;  /* 0x000000070200720c */ /* 0x000fe20003f24070 */
[----:B------:R-:W-:-:S02]  /*bbb0*/  IMAD.MOV.U32 R13, RZ, RZ, R180 ;  /* 0x000000ffff0d7224 */ /* 0x000fc400078e00b4 */
[C---:B------:R-:W-:Y:S02]  /*bbc0*/  IMAD R8, R2.reuse, R182, R8 ;  /* 0x000000b602087224 */ /* 0x040fe400078e0208 */
[----:B------:R-:W-:Y:S01]  /*bbd0*/  @!P0 IMAD.MOV R13, RZ, RZ, -R13 ;  /* 0x000000ffff0d8224 */ /* 0x000fe200078e0a0d */
[----:B------:R-:W-:Y:S01]  /*bbe0*/  ISETP.GT.U32.AND P0, PT, R2, R3, PT ;  /* 0x000000030200720c */ /* 0x000fe20003f04070 */
[----:B------:R-:W-:Y:S01]  /*bbf0*/  @!P6 IMAD.IADD R6, R6, 0x1, -R2 ;  /* 0x000000010606e824 */ /* 0x000fe200078e0a02 */
[----:B------:R-:W-:Y:S01]  /*bc00*/  ISETP.GT.U32.AND P6, PT, R2, R8, PT ;  /* 0x000000080200720c */ /* 0x000fe20003fc4070 */
[----:B0-----:R-:W-:Y:S01]  /*bc10*/  IMAD.MOV.U32 R12, RZ, RZ, R10 ;  /* 0x000000ffff0c7224 */ /* 0x001fe200078e000a */
[----:B------:R-:W-:Y:S01]  /*bc20*/  STL [R1+0x10c], R13 ;  /* 0x00010c0d01007387 */ /* 0x000fe20000100800 */
[----:B------:R-:W-:Y:S02]  /*bc30*/  IMAD.MOV.U32 R10, RZ, RZ, R11 ;  /* 0x000000ffff0a7224 */ /* 0x000fe400078e000b */
[----:B------:R-:W-:Y:S01]  /*bc40*/  @!P3 IMAD.MOV R12, RZ, RZ, -R12 ;  /* 0x000000ffff0cb224 */ /* 0x000fe200078e0a0c */
[----:B------:R-:W-:Y:S01]  /*bc50*/  ISETP.GE.AND P3, PT, R4, RZ, PT ;  /* 0x000000ff0400720c */ /* 0x000fe20003f66270 */
[----:B------:R-:W-:Y:S01]  /*bc60*/  @!P5 IMAD.MOV R10, RZ, RZ, -R10 ;  /* 0x000000ffff0ad224 */ /* 0x000fe200078e0a0a */
[----:B------:R-:W-:Y:S01]  /*bc70*/  ISETP.GE.AND P5, PT, R177, RZ, PT ;  /* 0x000000ffb100720c */ /* 0x000fe20003fa6270 */
[----:B------:R-:W-:Y:S01]  /*bc80*/  VIADD R178, R0, 0x11b ;  /* 0x0000011b00b27836 */ /* 0x000fe20000000000 */
[----:B------:R-:W-:Y:S01]  /*bc90*/  STL [R1+0x108], R12 ;  /* 0x0001080c01007387 */ /* 0x000fe20000100800 */
[----:B------:R-:W-:-:S02]  /*bca0*/  @!P0 IMAD.IADD R3, R3, 0x1, -R2 ;  /* 0x0000000103038824 */ /* 0x000fc400078e0a02 */
[--C-:B------:R-:W-:Y:S01]  /*bcb0*/  @!P6 IMAD.IADD R8, R8, 0x1, -R2.reuse ;  /* 0x000000010808e824 */ /* 0x100fe200078e0a02 */
[----:B------:R0:W-:Y:S01]  /*bcc0*/  STL [R1+0x104], R10 ;  /* 0x0001040a01007387 */ /* 0x0001e20000100800 */
[----:B------:R-:W-:Y:S01]  /*bcd0*/  IABS R181, R178 ;  /* 0x000000b200b57213 */ /* 0x000fe20000000000 */
[----:B------:R-:W-:Y:S01]  /*bce0*/  @!P1 IMAD.IADD R7, R7, 0x1, -R2 ;  /* 0x0000000107079824 */ /* 0x000fe200078e0a02 */
[----:B------:R-:W-:Y:S01]  /*bcf0*/  ISETP.GT.U32.AND P6, PT, R2, R3, PT ;  /* 0x000000030200720c */ /* 0x000fe20003fc4070 */
[----:B------:R-:W-:Y:S01]  /*bd00*/  VIADD R11, R0, 0x119 ;  /* 0x00000119000b7836 */ /* 0x000fe20000000000 */
[----:B------:R-:W-:Y:S01]  /*bd10*/  ISETP.GE.AND P1, PT, R178, RZ, PT ;  /* 0x000000ffb200720c */ /* 0x000fe20003f26270 */
[----:B------:R-:W-:-:S03]  /*bd20*/  IMAD.HI.U32 R4, R9, R181, RZ ;  /* 0x000000b509047227 */ /* 0x000fc600078e00ff */
[----:B------:R-:W-:Y:S01]  /*bd30*/  IABS R179, R11 ;  /* 0x0000000b00b37213 */ /* 0x000fe20000000000 */
[----:B0-----:R-:W-:Y:S02]  /*bd40*/  VIADD R10, R0, 0x11a ;  /* 0x0000011a000a7836 */ /* 0x001fe40000000000 */
[----:B------:R-:W-:Y:S02]  /*bd50*/  IMAD.MOV.U32 R12, RZ, RZ, R6 ;  /* 0x000000ffff0c7224 */ /* 0x000fe400078e0006 */
[----:B------:R-:W-:Y:S01]  /*bd60*/  IMAD.MOV R4, RZ, RZ, -R4 ;  /* 0x000000ffff047224 */ /* 0x000fe200078e0a04 */
[----:B------:R-:W-:Y:S01]  /*bd70*/  IABS R183, R10 ;  /* 0x0000000a00b77213 */ /* 0x000fe20000000000 */
[----:B------:R-:W-:Y:S01]  /*bd80*/  @!P4 IMAD.MOV R7, RZ, RZ, -R7 ;  /* 0x000000ffff07c224 */ /* 0x000fe200078e0a07 */
[----:B------:R-:W-:Y:S01]  /*bd90*/  ISETP.GE.AND P0, PT, R10, RZ, PT ;  /* 0x000000ff0a00720c */ /* 0x000fe20003f06270 */
[----:B------:R-:W-:Y:S02]  /*bda0*/  IMAD R184, R2, R4, R181 ;  /* 0x0000000402b87224 */ /* 0x000fe400078e02b5 */
[----:B------:R-:W-:-:S03]  /*bdb0*/  IMAD.HI.U32 R6, R9, R183, RZ ;  /* 0x000000b709067227 */ /* 0x000fc600078e00ff */
[C---:B------:R-:W-:Y:S01]  /*bdc0*/  ISETP.GT.U32.AND P4, PT, R2.reuse, R184, PT ;  /* 0x000000b80200720c */ /* 0x040fe20003f84070 */
[----:B------:R-:W-:Y:S02]  /*bdd0*/  IMAD.MOV R6, RZ, RZ, -R6 ;  /* 0x000000ffff067224 */ /* 0x000fe400078e0a06 */
[----:B------:R-:W-:Y:S01]  /*bde0*/  @!P2 IMAD.MOV R12, RZ, RZ, -R12 ;  /* 0x000000ffff0ca224 */ /* 0x000fe200078e0a0c */
[C---:B------:R-:W-:Y:S01]  /*bdf0*/  ISETP.GT.U32.AND P2, PT, R2.reuse, R8, PT ;  /* 0x000000080200720c */ /* 0x040fe20003f44070 */
[----:B------:R-:W-:Y:S02]  /*be00*/  IMAD R183, R2, R6, R183 ;  /* 0x0000000602b77224 */ /* 0x000fe400078e02b7 */
[--C-:B------:R-:W-:Y:S01]  /*be10*/  @!P6 IMAD.IADD R3, R3, 0x1, -R2.reuse ;  /* 0x000000010303e824 */ /* 0x100fe200078e0a02 */
[----:B------:R-:W-:Y:S01]  /*be20*/  STL [R1+0xfc], R12 ;  /* 0x0000fc0c01007387 */ /* 0x000fe20000100800 */
[----:B------:R-:W-:Y:S01]  /*be30*/  VIADD R10, R0, 0x118 ;  /* 0x00000118000a7836 */ /* 0x000fe20000000000 */
[----:B------:R-:W-:Y:S01]  /*be40*/  ISETP.GT.U32.AND P6, PT, R2, R183, PT ;  /* 0x000000b70200720c */ /* 0x000fe20003fc4070 */
[----:B------:R-:W-:Y:S01]  /*be50*/  IMAD.HI.U32 R6, R9, R179, RZ ;  /* 0x000000b309067227 */ /* 0x000fe200078e00ff */
[----:B------:R0:W-:Y:S02]  /*be60*/  STL [R1+0xf8], R7 ;  /* 0x0000f80701007387 */ /* 0x0001e40000100800 */
[----:B------:R-:W-:Y:S01]  /*be70*/  IABS R182, R10 ;  /* 0x0000000a00b67213 */ /* 0x000fe20000000000 */
[--C-:B------:R-:W-:Y:S01]  /*be80*/  @!P4 IMAD.IADD R184, R184, 0x1, -R2.reuse ;  /* 0x00000001b8b8c824 */ /* 0x100fe200078e0a02 */
[----:B------:R-:W-:Y:S01]  /*be90*/  ISETP.GE.AND P4, PT, R10, RZ, PT ;  /* 0x000000ff0a00720c */ /* 0x000fe20003f86270 */
[----:B------:R-:W-:Y:S01]  /*bea0*/  @!P2 IMAD.IADD R8, R8, 0x1, -R2 ;  /* 0x000000010808a824 */ /* 0x000fe200078e0a02 */
[----:B------:R-:W-:Y:S01]  /*beb0*/  ISETP.GE.AND P2, PT, R11, RZ, PT ;  /* 0x000000ff0b00720c */ /* 0x000fe20003f46270 */
[----:B------:R-:W-:-:S02]  /*bec0*/  IMAD.MOV R11, RZ, RZ, -R6 ;  /* 0x000000ffff0b7224 */ /* 0x000fc400078e0a06 */
[----:B------:R-:W-:Y:S02]  /*bed0*/  VIADD R4, R0, 0x117 ;  /* 0x0000011700047836 */ /* 0x000fe40000000000 */
[----:B0-----:R-:W-:-:S03]  /*bee0*/  IMAD.HI.U32 R7, R9, R182, RZ ;  /* 0x000000b609077227 */ /* 0x001fc600078e00ff */
[----:B------:R-:W-:Y:S01]  /*bef0*/  IABS R181, R4 ;  /* 0x0000000400b57213 */ /* 0x000fe20000000000 */
[----:B------:R-:W-:Y:S01]  /*bf00*/  @!P6 IMAD.IADD R183, R183, 0x1, -R2 ;  /* 0x00000001b7b7e824 */ /* 0x000fe200078e0a02 */
[C---:B------:R-:W-:Y:S01]  /*bf10*/  ISETP.GT.U32.AND P6, PT, R2.reuse, R184, PT ;  /* 0x000000b80200720c */ /* 0x040fe20003fc4070 */
[----:B------:R-:W-:Y:S02]  /*bf20*/  IMAD.MOV R7, RZ, RZ, -R7 ;  /* 0x000000ffff077224 */ /* 0x000fe400078e0a07 */
[C---:B------:R-:W-:Y:S02]  /*bf30*/  IMAD R179, R2.reuse, R11, R179 ;  /* 0x0000000b02b37224 */ /* 0x040fe400078e02b3 */
[----:B------:R-:W-:Y:S02]  /*bf40*/  IMAD R182, R2, R7, R182 ;  /* 0x0000000702b67224 */ /* 0x000fe400078e02b6 */
[----:B------:R-:W-:Y:S02]  /*bf50*/  IMAD.MOV.U32 R7, RZ, RZ, R8 ;  /* 0x000000ffff077224 */ /* 0x000fe400078e0008 */
[----:B------:R-:W-:-:S02]  /*bf60*/  IMAD.MOV.U32 R12, RZ, RZ, R3 ;  /* 0x000000ffff0c7224 */ /* 0x000fc400078e0003 */
[----:B------:R-:W-:Y:S01]  /*bf70*/  @!P5 IMAD.MOV R7, RZ, RZ, -R7 ;  /* 0x000000ffff07d224 */ /* 0x000fe200078e0a07 */
[C---:B------:R-:W-:Y:S01]  /*bf80*/  ISETP.GT.U32.AND P5, PT, R2.reuse, R179, PT ;  /* 0x000000b30200720c */ /* 0x040fe20003fa4070 */
[----:B------:R-:W-:Y:S01]  /*bf90*/  @!P3 IMAD.MOV R12, RZ, RZ, -R12 ;  /* 0x000000ffff0cb224 */ /* 0x000fe200078e0a0c */
[----:B------:R-:W-:Y:S01]  /*bfa0*/  ISETP.GT.U32.AND P3, PT, R2, R183, PT ;  /* 0x000000b70200720c */ /* 0x000fe20003f64070 */
[----:B------:R-:W-:Y:S01]  /*bfb0*/  @!P6 IMAD.IADD R184, R184, 0x1, -R2 ;  /* 0x00000001b8b8e824 */ /* 0x000fe200078e0a02 */
[----:B------:R-:W-:Y:S01]  /*bfc0*/  ISETP.GT.U32.AND P6, PT, R2, R182, PT ;  /* 0x000000b60200720c */ /* 0x000fe20003fc4070 */
[----:B------:R-:W-:Y:S01]  /*bfd0*/  IMAD.HI.U32 R6, R9, R181, RZ ;  /* 0x000000b509067227 */ /* 0x000fe200078e00ff */
[----:B------:R0:W-:Y:S03]  /*bfe0*/  STL [R1+0xf0], R12 ;  /* 0x0000f00c01007387 */ /* 0x0001e60000100800 */
[----:B------:R-:W-:Y:S01]  /*bff0*/  IMAD.MOV R6, RZ, RZ, -R6 ;  /* 0x000000ffff067224 */ /* 0x000fe200078e0a06 */
[----:B------:R1:W-:Y:S01]  /*c000*/  STL [R1+0xf4], R7 ;  /* 0x0000f40701007387 */ /* 0x0003e20000100800 */
[----:B------:R-:W-:-:S02]  /*c010*/  VIADD R10, R0, 0x116 ;  /* 0x00000116000a7836 */ /* 0x000fc40000000000 */
[C---:B------:R-:W-:Y:S02]  /*c020*/  IMAD R181, R2.reuse, R6, R181 ;  /* 0x0000000602b57224 */ /* 0x040fe400078e02b5 */
[--C-:B------:R-:W-:Y:S01]  /*c030*/  @!P5 IMAD.IADD R179, R179, 0x1, -R2.reuse ;  /* 0x00000001b3b3d824 */ /* 0x100fe200078e0a02 */
[----:B------:R-:W-:Y:S01]  /*c040*/  IABS R177, R10 ;  /* 0x0000000a00b17213 */ /* 0x000fe20000000000 */
[--C-:B------:R-:W-:Y:S01]  /*c050*/  @!P3 IMAD.IADD R183, R183, 0x1, -R2.reuse ;  /* 0x00000001b7b7b824 */ /* 0x100fe200078e0a02 */
[----:B------:R-:W-:Y:S01]  /*c060*/  ISETP.GT.U32.AND P3, PT, R2, R181, PT ;  /* 0x000000b50200720c */ /* 0x000fe20003f64070 */
[----:B------:R-:W-:Y:S01]  /*c070*/  @!P6 IMAD.IADD R182, R182, 0x1, -R2 ;  /* 0x00000001b6b6e824 */ /* 0x000fe200078e0a02 */
[----:B------:R-:W-:Y:S01]  /*c080*/  ISETP.GT.U32.AND P6, PT, R2, R179, PT ;  /* 0x000000b30200720c */ /* 0x000fe20003fc4070 */
[----:B------:R-:W-:Y:S01]  /*c090*/  IMAD.HI.U32 R180, R9, R177, RZ ;  /* 0x000000b109b47227 */ /* 0x000fe200078e00ff */
[----:B------:R-:W-:-:S03]  /*c0a0*/  ISETP.GE.AND P5, PT, R4, RZ, PT ;  /* 0x000000ff0400720c */ /* 0x000fc60003fa6270 */
[C---:B------:R-:W-:Y:S02]  /*c0b0*/  VIADD R3, R0.reuse, 0x115 ;  /* 0x0000011500037836 */ /* 0x040fe40000000000 */
[----:B------:R-:W-:Y:S02]  /*c0c0*/  IMAD.MOV R180, RZ, RZ, -R180 ;  /* 0x000000ffffb47224 */ /* 0x000fe400078e0ab4 */
[----:B------:R-:W-:Y:S01]  /*c0d0*/  VIADD R178, R0, 0x113 ;  /* 0x0000011300b27836 */ /* 0x000fe20000000000 */
[----:B------:R-:W-:Y:S01]  /*c0e0*/  IABS R8, R3 ;  /* 0x0000000300087213 */ /* 0x000fe20000000000 */
[C---:B------:R-:W-:Y:S02]  /*c0f0*/  IMAD R177, R2.reuse, R180, R177 ;  /* 0x000000b402b17224 */ /* 0x040fe400078e02b1 */
[--C-:B------:R-:W-:Y:S01]  /*c100*/  @!P3 IMAD.IADD R181, R181, 0x1, -R2.reuse ;  /* 0x00000001b5b5b824 */ /* 0x100fe200078e0a02 */
[C---:B------:R-:W-:Y:S01]  /*c110*/  ISETP.GT.U32.AND P3, PT, R2.reuse, R182, PT ;  /* 0x000000b60200720c */ /* 0x040fe20003f64070 */
[----:B------:R-:W-:Y:S01]  /*c120*/  @!P6 IMAD.IADD R179, R179, 0x1, -R2 ;  /* 0x00000001b3b3e824 */ /* 0x000fe200078e0a02 */
[----:B------:R-:W-:Y:S01]  /*c130*/  ISETP.GT.U32.AND P6, PT, R2, R177, PT ;  /* 0x000000b10200720c */ /* 0x000fe20003fc4070 */
[----:B------:R-:W-:Y:S01]  /*c140*/  IMAD.HI.U32 R4, R9, R8, RZ ;  /* 0x0000000809047227 */ /* 0x000fe200078e00ff */
[----:B------:R-:W-:-:S03]  /*c150*/  IABS R6, R178 ;  /* 0x000000b200067213 */ /* 0x000fc60000000000 */
[----:B------:R-:W-:Y:S02]  /*c160*/  IMAD.MOV.U32 R13, RZ, RZ, R184 ;  /* 0x000000ffff0d7224 */ /* 0x000fe400078e00b8 */
[----:B0-----:R-:W-:Y:S02]  /*c170*/  IMAD.MOV.U32 R12, RZ, RZ, R183 ;  /* 0x000000ffff0c7224 */ /* 0x001fe400078e00b7 */
[----:B------:R-:W-:Y:S02]  /*c180*/  IMAD.MOV R4, RZ, RZ, -R4 ;  /* 0x000000ffff047224 */ /* 0x000fe400078e0a04 */
[----:B------:R-:W-:Y:S01]  /*c190*/  @!P1 IMAD.MOV R13, RZ, RZ, -R13 ;  /* 0x000000ffff0d9224 */ /* 0x000fe200078e0a0d */
[----:B------:R-:W-:Y:S01]  /*c1a0*/  ISETP.GT.U32.AND P1, PT, R2, R181, PT ;  /* 0x000000b50200720c */ /* 0x000fe20003f24070 */
[----:B------:R-:W-:Y:S01]  /*c1b0*/  @!P0 IMAD.MOV R12, RZ, RZ, -R12 ;  /* 0x000000ffff0c8224 */ /* 0x000fe200078e0a0c */
[----:B------:R-:W-:Y:S01]  /*c1c0*/  ISETP.GE.AND P0, PT, R10, RZ, PT ;  /* 0x000000ff0a00720c */ /* 0x000fe20003f06270 */
[----:B------:R-:W-:Y:S01]  /*c1d0*/  VIADD R11, R0, 0x114 ;  /* 0x00000114000b7836 */ /* 0x000fe20000000000 */
[----:B------:R-:W-:Y:S01]  /*c1e0*/  STL [R1+0xbc], R13 ;  /* 0x0000bc0d01007387 */ /* 0x000fe20000100800 */
[----:B------:R-:W-:-:S02]  /*c1f0*/  IMAD R8, R2, R4, R8 ;  /* 0x0000000402087224 */ /* 0x000fc400078e0208 */
[----:B------:R-:W-:Y:S01]  /*c200*/  IMAD.HI.U32 R10, R9, R6, RZ ;  /* 0x00000006090a7227 */ /* 0x000fe200078e00ff */
[----:B------:R0:W-:Y:S01]  /*c210*/  STL [R1+0xcc], R12 ;  /* 0x0000cc0c01007387 */ /* 0x0001e20000100800 */
[----:B-1----:R-:W-:Y:S02]  /*c220*/  IABS R7, R11 ;  /* 0x0000000b00077213 */ /* 0x002fe40000000000 */
[----:B------:R-:W-:Y:S02]  /*c230*/  IMAD.MOV R10, RZ, RZ, -R10 ;  /* 0x000000ffff0a7224 */ /* 0x000fe400078e0a0a */
[--C-:B------:R-:W-:Y:S01]  /*c240*/  @!P3 IMAD.IADD R182, R182, 0x1, -R2.reuse ;  /* 0x00000001b6b6b824 */ /* 0x100fe200078e0a02 */
[C---:B------:R-:W-:Y:S01]  /*c250*/  ISETP.GT.U32.AND P3, PT, R2.reuse, R8, PT ;  /* 0x000000080200720c */ /* 0x040fe20003f64070 */
[----:B------:R-:W-:Y:S02]  /*c260*/  @!P6 IMAD.IADD R177, R177, 0x1, -R2 ;  /* 0x00000001b1b1e824 */ /* 0x000fe400078e0a02 */
[----:B------:R-:W-:-:S02]  /*c270*/  IMAD R6, R2, R10, R6 ;  /* 0x0000000a02067224 */ /* 0x000fc400078e0206 */
[----:B0-----:R-:W-:Y:S02]  /*c280*/  IMAD.MOV.U32 R12, RZ, RZ, R179 ;  /* 0x000000ffff0c7224 */ /* 0x001fe400078e00b3 */
[----:B------:R-:W-:Y:S02]  /*c290*/  IMAD.MOV.U32 R13, RZ, RZ, R182 ;  /* 0x000000ffff0d7224 */ /* 0x000fe400078e00b6 */
[----:B------:R-:W-:Y:S01]  /*c2a0*/  @!P2 IMAD.MOV R12, RZ, RZ, -R12 ;  /* 0x000000ffff0ca224 */ /* 0x000fe200078e0a0c */
[----:B------:R-:W-:Y:S01]  /*c2b0*/  ISETP.GT.U32.AND P2, PT, R2, R177, PT ;  /* 0x000000b10200720c */ /* 0x000fe20003f44070 */
[----:B------:R-:W-:-:S03]  /*c2c0*/  IMAD.HI.U32 R180, R9, R7, RZ ;  /* 0x0000000709b47227 */ /* 0x000fc600078e00ff */
[----:B------:R0:W-:Y:S01]  /*c2d0*/  STL [R1+0xe8], R12 ;  /* 0x0000e80c01007387 */ /* 0x0001e20000100800 */
[----:B------:R-:W-:Y:S01]  /*c2e0*/  @!P1 IMAD.IADD R181, R181, 0x1, -R2 ;  /* 0x00000001b5b59824 */ /* 0x000fe200078e0a02 */
[----:B------:R-:W-:Y:S01]  /*c2f0*/  ISETP.GE.AND P1, PT, R3, RZ, PT ;  /* 0x000000ff0300720c */ /* 0x000fe20003f26270 */
[----:B------:R-:W-:Y:S01]  /*c300*/  @!P4 IMAD.MOV R13, RZ, RZ, -R13 ;  /* 0x000000ffff0dc224 */ /* 0x000fe200078e0a0d */
[----:B------:R-:W-:Y:S01]  /*c310*/  ISETP.GT.U32.AND P4, PT, R2, R6, PT ;  /* 0x000000060200720c */ /* 0x000fe20003f84070 */
[----:B------:R-:W-:Y:S02]  /*c320*/  IMAD.MOV R180, RZ, RZ, -R180 ;  /* 0x000000ffffb47224 */ /* 0x000fe400078e0ab4 */
[----:B------:R-:W-:Y:S01]  /*c330*/  VIADD R4, R0, 0x112 ;  /* 0x0000011200047836 */ /* 0x000fe20000000000 */
[----:B------:R-:W-:Y:S01]  /*c340*/  STL [R1+0xd4], R13 ;  /* 0x0000d40d01007387 */ /* 0x000fe20000100800 */
[----:B------:R-:W-:Y:S02]  /*c350*/  IMAD R7, R2, R180, R7 ;  /* 0x000000b402077224 */ /* 0x000fe400078e0207 */
[----:B0-----:R-:W-:Y:S01]  /*c360*/  IMAD.MOV.U32 R12, RZ, RZ, R181 ;  /* 0x000000ffff0c7224 */ /* 0x001fe200078e00b5 */
[----:B------:R-:W-:Y:S01]  /*c370*/  IABS R3, R4 ;  /* 0x0000000400037213 */ /* 0x000fe20000000000 */
[----:B------:R-:W-:Y:S01]  /*c380*/  VIADD R10, R0, 0x111 ;  /* 0x00000111000a7836 */ /* 0x000fe20000000000 */
[----:B------:R-:W-:Y:S01]  /*c390*/  ISETP.GT.U32.AND P6, PT, R2, R7, PT ;  /* 0x000000070200720c */ /* 0x000fe20003fc4070 */
[----:B------:R-:W-:-:S02]  /*c3a0*/  @!P3 IMAD.IADD R8, R8, 0x1, -R2 ;  /* 0x000000010808b824 */ /* 0x000fc400078e0a02 */
[----:B------:R-:W-:Y:S01]  /*c3b0*/  @!P5 IMAD.MOV R12, RZ, RZ, -R12 ;  /* 0x000000ffff0cd224 */ /* 0x000fe200078e0a0c */
[----:B------:R-:W-:Y:S01]  /*c3c0*/  IABS R180, R10 ;  /* 0x0000000a00b47213 */ /* 0x000fe20000000000 */
[--C-:B------:R-:W-:Y:S01]  /*c3d0*/  @!P2 IMAD.IADD R177, R177, 0x1, -R2.reuse ;  /* 0x00000001b1b1a824 */ /* 0x100fe200078e0a02 */
[----:B------:R-:W-:Y:S01]  /*c3e0*/  ISETP.GT.U32.AND P3, PT, R2, R8, PT ;  /* 0x000000080200720c */ /* 0x000fe20003f64070 */
[----:B------:R-:W-:Y:S01]  /*c3f0*/  IMAD.HI.U32 R179, R9, R3, RZ ;  /* 0x0000000309b37227 */ /* 0x000fe200078e00ff */
[----:B------:R0:W-:Y:S01]  /*c400*/  STL [R1+0xd8], R12 ;  /* 0x0000d80c01007387 */ /* 0x0001e20000100800 */
[----:B------:R-:W-:Y:S02]  /*c410*/  ISETP.GE.AND P5, PT, R11, RZ, PT ;  /* 0x000000ff0b00720c */ /* 0x000fe40003fa6270 */
[----:B------:R-:W-:Y:S01]  /*c420*/  @!P4 IMAD.IADD R6, R6, 0x1, -R2 ;  /* 0x000000010606c824 */ /* 0x000fe200078e0a02 */
[----:B------:R-:W-:Y:S01]  /*c430*/  ISETP.GE.AND P2, PT, R178, RZ, PT ;  /* 0x000000ffb200720c */ /* 0x000fe20003f46270 */
[----:B------:R-:W-:Y:S01]  /*c440*/  IMAD.MOV R179, RZ, RZ, -R179 ;  /* 0x000000ffffb37224 */ /* 0x000fe200078e0ab3 */
[----:B------:R-:W-:Y:S01]  /*c450*/  ISETP.GE.AND P4, PT, R4, RZ, PT ;  /* 0x000000ff0400720c */ /* 0x000fe20003f86270 */
[----:B------:R-:W-:-:S02]  /*c460*/  IMAD.MOV.U32 R11, RZ, RZ, R180 ;  /* 0x000000ffff0b7224 */ /* 0x000fc400078e00b4 */
[----:B------:R-:W-:Y:S02]  /*c470*/  IMAD R3, R2, R179, R3 ;  /* 0x000000b302037224 */ /* 0x000fe400078e0203 */
[----:B0-----:R-:W-:Y:S02]  /*c480*/  IMAD.MOV.U32 R12, RZ, RZ, R177 ;  /* 0x000000ffff0c7224 */ /* 0x001fe400078e00b1 */
[----:B------:R-:W-:-:S04]  /*c490*/  IMAD.HI.U32 R178, R9, R11, RZ ;  /* 0x0000000b09b27227 */ /* 0x000fc800078e00ff */
[----:B------:R-:W-:Y:S01]  /*c4a0*/  @!P0 IMAD.MOV R12, RZ, RZ, -R12 ;  /* 0x000000ffff0c8224 */ /* 0x000fe200078e0a0c */
[----:B------:R-:W-:Y:S01]  /*c4b0*/  ISETP.GT.U32.AND P0, PT, R2, R6, PT ;  /* 0x000000060200720c */ /* 0x000fe20003f04070 */
[--C-:B------:R-:W-:Y:S02]  /*c4c0*/  @!P6 IMAD.IADD R7, R7, 0x1, -R2.reuse ;  /* 0x000000010707e824 */ /* 0x100fe400078e0a02 */
[----:B------:R-:W-:Y:S01]  /*c4d0*/  @!P3 IMAD.IADD R8, R8, 0x1, -R2 ;  /* 0x000000010808b824 */ /* 0x000fe200078e0a02 */
[C---:B------:R-:W-:Y:S01]  /*c4e0*/  ISETP.GT.U32.AND P3, PT, R2.reuse, R3, PT ;  /* 0x000000030200720c */ /* 0x040fe20003f64070 */
[----:B------:R-:W-:Y:S01]  /*c4f0*/  IMAD.MOV R178, RZ, RZ, -R178 ;  /* 0x000000ffffb27224 */ /* 0x000fe200078e0ab2 */
[C---:B------:R-:W-:Y:S01]  /*c500*/  ISETP.GT.U32.AND P6, PT, R2.reuse, R7, PT ;  /* 0x000000070200720c */ /* 0x040fe20003fc4070 */
[----:B------:R-:W-:Y:S01]  /*c510*/  @!P1 IMAD.MOV R8, RZ, RZ, -R8 ;  /* 0x000000ffff089224 */ /* 0x000fe200078e0a08 */
[----:B------:R-:W-:Y:S01]  /*c520*/  STL [R1+0xdc], R12 ;  /* 0x0000dc0c01007387 */ /* 0x000fe20000100800 */
[----:B------:R-:W-:-:S02]  /*c530*/  IMAD R4, R2, R178, R11 ;  /* 0x000000b202047224 */ /* 0x000fc400078e020b */
[----:B------:R-:W-:Y:S01]  /*c540*/  VIADD R180, R0, 0x110 ;  /* 0x0000011000b47836 */ /* 0x000fe20000000000 */
[----:B------:R0:W-:Y:S01]  /*c550*/  STL [R1+0xe0], R8 ;  /* 0x0000e00801007387 */ /* 0x0001e20000100800 */
[--C-:B------:R-:W-:Y:S01]  /*c560*/  @!P0 IMAD.IADD R6, R6, 0x1, -R2.reuse ;  /* 0x0000000106068824 */ /* 0x100fe200078e0a02 */
[----:B------:R-:W-:Y:S01]  /*c570*/  ISETP.GT.U32.AND P0, PT, R2, R4, PT ;  /* 0x000000040200720c */ /* 0x000fe20003f04070 */
[----:B------:R-:W-:Y:S01]  /*c580*/  VIADD R177, R0, 0x10f ;  /* 0x0000010f00b17836 */ /* 0x000fe20000000000 */
[----:B------:R-:W-:Y:S01]  /*c590*/  ISETP.GE.AND P1, PT, R180, RZ, PT ;  /* 0x000000ffb400720c */ /* 0x000fe20003f26270 */
[--C-:B------:R-:W-:Y:S01]  /*c5a0*/  @!P3 IMAD.IADD R3, R3, 0x1, -R2.reuse ;  /* 0x000000010303b824 */ /* 0x100fe200078e0a02 */
[----:B------:R-:W-:Y:S01]  /*c5b0*/  IABS R180, R180 ;  /* 0x000000b400b47213 */ /* 0x000fe20000000000 */
[----:B------:R-:W-:Y:S01]  /*c5c0*/  @!P6 IMAD.IADD R7, R7, 0x1, -R2 ;  /* 0x000000010707e824 */ /* 0x000fe200078e0a02 */
[----:B------:R-:W-:Y:S01]  /*c5d0*/  ISETP.GE.AND P6, PT, R10, RZ, PT ;  /* 0x000000ff0a00720c */ /* 0x000fe20003fc6270 */
[----:B------:R-:W-:Y:S01]  /*c5e0*/  VIADD R10, R0, 0x10e ;  /* 0x0000010e000a7836 */ /* 0x000fe20000000000 */
[----:B------:R-:W-:Y:S01]  /*c5f0*/  ISETP.GT.U32.AND P3, PT, R2, R3, PT ;  /* 0x000000030200720c */ /* 0x000fe20003f64070 */
[----:B0-----:R-:W-:-:S02]  /*c600*/  IMAD.MOV.U32 R8, RZ, RZ, R6 ;  /* 0x000000ffff087224 */ /* 0x001fc400078e0006 */
[----:B------:R-:W-:Y:S01]  /*c610*/  @!P5 IMAD.MOV R7, RZ, RZ, -R7 ;  /* 0x000000ffff07d224 */ /* 0x000fe200078e0a07 */
[----:B------:R-:W-:Y:S01]  /*c620*/  ISETP.GE.AND P5, PT, R177, RZ, PT ;  /* 0x000000ffb100720c */ /* 0x000fe20003fa6270 */
[----:B------:R-:W-:Y:S01]  /*c630*/  @!P2 IMAD.MOV R8, RZ, RZ, -R8 ;  /* 0x000000ffff08a224 */ /* 0x000fe200078e0a08 */
[----:B------:R-:W-:Y:S01]  /*c640*/  ISETP.GE.AND P2, PT, R10, RZ, PT ;  /* 0x000000ff0a00720c */ /* 0x000fe20003f46270 */
[--C-:B------:R-:W-:Y:S01]  /*c650*/  @!P0 IMAD.IADD R4, R4, 0x1, -R2.reuse ;  /* 0x0000000104048824 */ /* 0x100fe200078e0a02 */
[----:B------:R-:W-:Y:S01]  /*c660*/  STL [R1+0xe4], R7 ;  /* 0x0000e40701007387 */ /* 0x000fe20000100800 */
[----:B------:R-:W-:Y:S01]  /*c670*/  IABS R10, R10 ;  /* 0x0000000a000a7213 */ /* 0x000fe20000000000 */
[----:B------:R-:W-:Y:S01]  /*c680*/  VIADD R11, R0, 0x10d ;  /* 0x0000010d000b7836 */ /* 0x000fe20000000000 */
[----:B------:R-:W-:Y:S01]  /*c690*/  IABS R177, R177 ;  /* 0x000000b100b17213 */ /* 0x000fe20000000000 */
[----:B------:R0:W-:Y:S01]  /*c6a0*/  STL [R1+0x730], R8 ;  /* 0x0007300801007387 */ /* 0x0001e20000100800 */
[----:B------:R-:W-:Y:S01]  /*c6b0*/  ISETP.GT.U32.AND P0, PT, R2, R4, PT ;  /* 0x000000040200720c */ /* 0x000fe20003f04070 */
[----:B------:R-:W-:Y:S01]  /*c6c0*/  @!P3 IMAD.IADD R3, R3, 0x1, -R2 ;  /* 0x000000010303b824 */ /* 0x000fe200078e0a02 */
[----:B------:R-:W-:Y:S01]  /*c6d0*/  ISETP.GE.AND P3, PT, R11, RZ, PT ;  /* 0x000000ff0b00720c */ /* 0x000fe20003f66270 */
[----:B------:R-:W-:Y:S01]  /*c6e0*/  IMAD.HI.U32 R6, R9, R10, RZ ;  /* 0x0000000a09067227 */ /* 0x000fe200078e00ff */
[----:B------:R-:W-:-:S03]  /*c6f0*/  IABS R11, R11 ;  /* 0x0000000b000b7213 */ /* 0x000fc60000000000 */
[----:B------:R-:W-:Y:S02]  /*c700*/  IMAD.MOV.U32 R12, RZ, RZ, R3 ;  /* 0x000000ffff0c7224 */ /* 0x000fe400078e0003 */
[----:B0-----:R-:W-:-:S04]  /*c710*/  IMAD.HI.U32 R8, R9, R180, RZ ;  /* 0x000000b409087227 */ /* 0x001fc800078e00ff */
[----:B------:R-:W-:Y:S02]  /*c720*/  IMAD.MOV R8, RZ, RZ, -R8 ;  /* 0x000000ffff087224 */ /* 0x000fe400078e0a08 */
[----:B------:R-:W-:Y:S02]  /*c730*/  IMAD.MOV R6, RZ, RZ, -R6 ;  /* 0x000000ffff067224 */ /* 0x000fe400078e0a06 */
[----:B------:R-:W-:Y:S02]  /*c740*/  IMAD R180, R2, R8, R180 ;  /* 0x0000000802b47224 */ /* 0x000fe400078e02b4 */
[----:B------:R-:W-:Y:S02]  /*c750*/  @!P4 IMAD.MOV R12, RZ, RZ, -R12 ;  /* 0x000000ffff0cc224 */ /* 0x000fe400078e0a0c */
[----:B------:R-:W-:Y:S01]  /*c760*/  @!P0 IMAD.IADD R4, R4, 0x1, -R2 ;  /* 0x0000000104048824 */ /* 0x000fe200078e0a02 */
[C---:B------:R-:W-:Y:S01]  /*c770*/  ISETP.GT.U32.AND P4, PT, R2.reuse, R180, PT ;  /* 0x000000b40200720c */ /* 0x040fe20003f84070 */
[----:B------:R-:W-:Y:S01]  /*c780*/  IMAD R10, R2, R6, R10 ;  /* 0x00000006020a7224 */ /* 0x000fe200078e020a */
[----:B------:R0:W-:Y:S01]  /*c790*/  STL [R1+0x728], R12 ;  /* 0x0007280c01007387 */ /* 0x0001e20000100800 */
[----:B------:R-:W-:-:S02]  /*c7a0*/  IMAD.MOV.U32 R8, RZ, RZ, R4 ;  /* 0x000000ffff087224 */ /* 0x000fc400078e0004 */
        /* <DEDUP_REMOVED lines=8> */
[C---:B------:R-:W-:Y:S01]  /*c830*/  ISETP.GT.U32.AND P4, PT, R2.reuse, R180, PT ;  /* 0x000000b40200720c */ /* 0x040fe20003f84070 */
[----:B------:R-:W-:Y:S01]  /*c840*/  IMAD.HI.U32 R3, R9, R11, RZ ;  /* 0x0000000b09037227 */ /* 0x000fe200078e00ff */
[----:B------:R-:W-:-:S02]  /*c850*/  ISETP.GT.U32.AND P0, PT, R2, R177, PT ;  /* 0x000000b10200720c */ /* 0x000fc40003f04070 */
[----:B------:R-:W-:Y:S01]  /*c860*/  IABS R182, R179 ;  /* 0x000000b300b67213 */ /* 0x000fe20000000000 */
[----:B------:R-:W-:Y:S02]  /*c870*/  @!P6 IMAD.IADD R10, R10, 0x1, -R2 ;  /* 0x000000010a0ae824 */ /* 0x000fe400078e0a02 */
[----:B------:R-:W-:Y:S02]  /*c880*/  IMAD.MOV R3, RZ, RZ, -R3 ;  /* 0x000000ffff037224 */ /* 0x000fe400078e0a03 */
[----:B------:R-:W-:Y:S01]  /*c890*/  VIADD R184, R0, 0x10c ;  /* 0x0000010c00b87836 */ /* 0x000fe20000000000 */
[C---:B------:R-:W-:Y:S01]  /*c8a0*/  ISETP.GT.U32.AND P6, PT, R2.reuse, R10, PT ;  /* 0x0000000a0200720c */ /* 0x040fe20003fc4070 */
[----:B------:R-:W-:Y:S02]  /*c8b0*/  IMAD R11, R2, R3, R11 ;  /* 0x00000003020b7224 */ /* 0x000fe400078e020b */
[----:B------:R-:W-:Y:S01]  /*c8c0*/  IMAD.HI.U32 R6, R9, R182, RZ ;  /* 0x000000b609067227 */ /* 0x000fe200078e00ff */
[----:B------:R-:W-:-:S03]  /*c8d0*/  IABS R4, R184 ;  /* 0x000000b800047213 */ /* 0x000fc60000000000 */
[----:B------:R-:W-:Y:S02]  /*c8e0*/  @!P0 IMAD.IADD R177, R177, 0x1, -R2 ;  /* 0x00000001b1b18824 */ /* 0x000fe400078e0a02 */
[----:B------:R-:W-:Y:S02]  /*c8f0*/  IMAD.MOV R6, RZ, RZ, -R6 ;  /* 0x000000ffff067224 */ /* 0x000fe400078e0a06 */
[----:B------:R-:W-:Y:S01]  /*c900*/  @!P4 IMAD.IADD R180, R180, 0x1, -R2 ;  /* 0x00000001b4b4c824 */ /* 0x000fe200078e0a02 */
[C---:B------:R-:W-:Y:S01]  /*c910*/  ISETP.GT.U32.AND P4, PT, R2.reuse, R11, PT ;  /* 0x0000000b0200720c */ /* 0x040fe20003f84070 */
[C---:B------:R-:W-:Y:S01]  /*c920*/  IMAD R182, R2.reuse, R6, R182 ;  /* 0x0000000602b67224 */ /* 0x040fe200078e02b6 */
[----:B------:R-:W-:Y:S01]  /*c930*/  ISETP.GT.U32.AND P0, PT, R2, R177, PT ;  /* 0x000000b10200720c */ /* 0x000fe20003f04070 */
[----:B------:R-:W-:-:S04]  /*c940*/  IMAD.HI.U32 R178, R9, R4, RZ ;  /* 0x0000000409b27227 */ /* 0x000fc800078e00ff */
[----:B------:R-:W-:Y:S01]  /*c950*/  @!P6 IMAD.IADD R10, R10, 0x1, -R2 ;  /* 0x000000010a0ae824 */ /* 0x000fe200078e0a02 */
[----:B------:R-:W-:Y:S01]  /*c960*/  ISETP.GT.U32.AND P6, PT, R2, R182, PT ;  /* 0x000000b60200720c */ /* 0x000fe20003fc4070 */
[----:B------:R-:W-:Y:S02]  /*c970*/  IMAD.MOV R178, RZ, RZ, -R178 ;  /* 0x000000ffffb27224 */ /* 0x000fe400078e0ab2 */
[----:B------:R-:W-:Y:S02]  /*c980*/  VIADD R3, R0, 0x10a ;  /* 0x0000010a00037836 */ /* 0x000fe40000000000 */
[----:B------:R-:W-:Y:S02]  /*c990*/  IMAD R4, R2, R178, R4 ;  /* 0x000000b202047224 */ /* 0x000fe400078e0204 */
[----:B0-----:R-:W-:Y:S01]  /*c9a0*/  IMAD.MOV.U32 R12, RZ, RZ, R180 ;  /* 0x000000ffff0c7224 */ /* 0x001fe200078e00b4 */
[----:B-1----:R-:W-:Y:S01]  /*c9b0*/  IABS R8, R3 ;  /* 0x0000000300087213 */ /* 0x002fe20000000000 */
[----:B------:R-:W-:Y:S01]  /*c9c0*/  @!P4 IMAD.IADD R11, R11, 0x1, -R2 ;  /* 0x000000010b0bc824 */ /* 0x000fe200078e0a02 */
[----:B------:R-:W-:Y:S01]  /*c9d0*/  ISETP.GE.AND P4, PT, R184, RZ, PT ;  /* 0x000000ffb800720c */ /* 0x000fe20003f86270 */
[----:B------:R-:W-:-:S02]  /*c9e0*/  VIADD R7, R0, 0x109 ;  /* 0x0000010900077836 */ /* 0x000fc40000000000 */
[----:B------:R-:W-:Y:S02]  /*c9f0*/  VIADD R6, R0, 0x108 ;  /* 0x0000010800067836 */ /* 0x000fe40000000000 */
[----:B------:R-:W-:Y:S01]  /*ca00*/  @!P0 IMAD.IADD R177, R177, 0x1, -R2 ;  /* 0x00000001b1b18824 */ /* 0x000fe200078e0a02 */
[C---:B------:R-:W-:Y:S01]  /*ca10*/  ISETP.GT.U32.AND P0, PT, R2.reuse, R4, PT ;  /* 0x000000040200720c */ /* 0x040fe20003f04070 */
[----:B------:R-:W-:Y:S01]  /*ca20*/  @!P1 IMAD.MOV R12, RZ, RZ, -R12 ;  /* 0x000000ffff0c9224 */ /* 0x000fe200078e0a0c */
[----:B------:R-:W-:Y:S01]  /*ca30*/  ISETP.GT.U32.AND P1, PT, R2, R11, PT ;  /* 0x0000000b0200720c */ /* 0x000fe20003f24070 */
[----:B------:R-:W-:Y:S01]  /*ca40*/  @!P6 IMAD.IADD R182, R182, 0x1, -R2 ;  /* 0x00000001b6b6e824 */ /* 0x000fe200078e0a02 */
[----:B------:R-:W-:Y:S01]  /*ca50*/  IABS R181, R7 ;  /* 0x0000000700b57213 */ /* 0x000fe20000000000 */
[----:B------:R-:W-:Y:S01]  /*ca60*/  IMAD.HI.U32 R183, R9, R8, RZ ;  /* 0x0000000809b77227 */ /* 0x000fe200078e00ff */
[----:B------:R-:W-:Y:S01]  /*ca70*/  IABS R180, R6 ;  /* 0x0000000600b47213 */ /* 0x000fe20000000000 */
[----:B------:R0:W-:Y:S01]  /*ca80*/  STL [R1+0xd0], R12 ;  /* 0x0000d00c01007387 */ /* 0x0001e20000100800 */
[----:B------:R-:W-:Y:S01]  /*ca90*/  ISETP.GT.U32.AND P6, PT, R2, R182, PT ;  /* 0x000000b60200720c */ /* 0x000fe20003fc4070 */
[----:B------:R-:W-:-:S02]  /*caa0*/  IMAD.MOV R183, RZ, RZ, -R183 ;  /* 0x000000ffffb77224 */ /* 0x000fc400078e0ab7 */
[----:B------:R-:W-:-:S04]  /*cab0*/  IMAD.HI.U32 R178, R9, R181, RZ ;  /* 0x000000b509b27227 */ /* 0x000fc800078e00ff */
[----:B------:R-:W-:Y:S02]  /*cac0*/  IMAD R8, R2, R183, R8 ;  /* 0x000000b702087224 */ /* 0x000fe400078e0208 */
[----:B0-----:R-:W-:Y:S02]  /*cad0*/  IMAD.MOV.U32 R12, RZ, RZ, R177 ;  /* 0x000000ffff0c7224 */ /* 0x001fe400078e00b1 */
[----:B------:R-:W-:-:S04]  /*cae0*/  IMAD.HI.U32 R177, R9, R180, RZ ;  /* 0x000000b409b17227 */ /* 0x000fc800078e00ff */
[----:B------:R-:W-:Y:S02]  /*caf0*/  @!P5 IMAD.MOV R12, RZ, RZ, -R12 ;  /* 0x000000ffff0cd224 */ /* 0x000fe400078e0a0c */
[----:B------:R-:W-:Y:S02]  /*cb00*/  IMAD.MOV R178, RZ, RZ, -R178 ;  /* 0x000000ffffb27224 */ /* 0x000fe400078e0ab2 */
[--C-:B------:R-:W-:Y:S01]  /*cb10*/  @!P0 IMAD.IADD R4, R4, 0x1, -R2.reuse ;  /* 0x0000000104048824 */ /* 0x100fe200078e0a02 */
[----:B------:R0:W-:Y:S01]  /*cb20*/  STL [R1+0xc8], R12 ;  /* 0x0000c80c01007387 */ /* 0x0001e20000100800 */
[----:B------:R-:W-:Y:S01]  /*cb30*/  @!P1 IMAD.IADD R11, R11, 0x1, -R2 ;  /* 0x000000010b0b9824 */ /* 0x000fe200078e0a02 */
[C---:B------:R-:W-:Y:S01]  /*cb40*/  ISETP.GT.U32.AND P1, PT, R2.reuse, R8, PT ;  /* 0x000000080200720c */ /* 0x040fe20003f24070 */
[----:B------:R-:W-:Y:S01]  /*cb50*/  IMAD.MOV R177, RZ, RZ, -R177 ;  /* 0x000000ffffb17224 */ /* 0x000fe200078e0ab1 */
[C---:B------:R-:W-:Y:S01]  /*cb60*/  ISETP.GT.U32.AND P5, PT, R2.reuse, R4, PT ;  /* 0x000000040200720c */ /* 0x040fe20003fa4070 */
[C---:B------:R-:W-:Y:S01]  /*cb70*/  IMAD R181, R2.reuse, R178, R181 ;  /* 0x000000b202b57224 */ /* 0x040fe200078e02b5 */
[----:B------:R-:W-:Y:S01]  /*cb80*/  ISETP.GE.AND P0, PT, R179, RZ, PT ;  /* 0x000000ffb300720c */ /* 0x000fe20003f06270 */
[----:B------:R-:W-:-:S02]  /*cb90*/  IMAD R180, R2, R177, R180 ;  /* 0x000000b102b47224 */ /* 0x000fc400078e02b4 */
[----:B------:R-:W-:Y:S02]  /*cba0*/  @!P6 IMAD.IADD R182, R182, 0x1, -R2 ;  /* 0x00000001b6b6e824 */ /* 0x000fe400078e0a02 */
[----:B0-----:R-:W-:Y:S01]  /*cbb0*/  IMAD.MOV.U32 R12, RZ, RZ, R11 ;  /* 0x000000ffff0c7224 */ /* 0x001fe200078e000b */
[C---:B------:R-:W-:Y:S01]  /*cbc0*/  ISETP.GT.U32.AND P6, PT, R2.reuse, R180, PT ;  /* 0x000000b40200720c */ /* 0x040fe20003fc4070 */
[----:B------:R-:W-:Y:S01]  /*cbd0*/  @!P2 IMAD.MOV R10, RZ, RZ, -R10 ;  /* 0x000000ffff0aa224 */ /* 0x000fe200078e0a0a */
[----:B------:R-:W-:Y:S01]  /*cbe0*/  ISETP.GE.AND P2, PT, R3, RZ, PT ;  /* 0x000000ff0300720c */ /* 0x000fe20003f46270 */
[----:B------:R-:W-:Y:S01]  /*cbf0*/  @!P3 IMAD.MOV R12, RZ, RZ, -R12 ;  /* 0x000000ffff0cb224 */ /* 0x000fe200078e0a0c */
[----:B------:R-:W-:Y:S01]  /*cc00*/  ISETP.GT.U32.AND P3, PT, R2, R181, PT ;  /* 0x000000b50200720c */ /* 0x000fe20003f64070 */
[C---:B------:R-:W-:Y:S01]  /*cc10*/  VIADD R3, R0.reuse, 0x107 ;  /* 0x0000010700037836 */ /* 0x040fe20000000000 */
[----:B------:R0:W-:Y:S01]  /*cc20*/  STL [R1+0xc4], R10 ;  /* 0x0000c40a01007387 */ /* 0x0001e20000100800 */
[----:B------:R-:W-:-:S02]  /*cc30*/  VIADD R11, R0, 0x106 ;  /* 0x00000106000b7836 */ /* 0x000fc40000000000 */
[--C-:B------:R-:W-:Y:S01]  /*cc40*/  @!P1 IMAD.IADD R8, R8, 0x1, -R2.reuse ;  /* 0x0000000108089824 */ /* 0x100fe200078e0a02 */
[----:B------:R-:W-:Y:S01]  /*cc50*/  ISETP.GE.AND P1, PT, R6, RZ, PT ;  /* 0x000000ff0600720c */ /* 0x000fe20003f26270 */
[--C-:B------:R-:W-:Y:S01]  /*cc60*/  @!P5 IMAD.IADD R4, R4, 0x1, -R2.reuse ;  /* 0x000000010404d824 */ /* 0x100fe200078e0a02 */
[----:B------:R-:W-:Y:S01]  /*cc70*/  IABS R6, R11 ;  /* 0x0000000b00067213 */ /* 0x000fe20000000000 */
[----:B------:R1:W-:Y:S01]  /*cc80*/  STL [R1+0xc0], R12 ;  /* 0x0000c00c01007387 */ /* 0x0003e20000100800 */
[--C-:B------:R-:W-:Y:S01]  /*cc90*/  @!P6 IMAD.IADD R180, R180, 0x1, -R2.reuse ;  /* 0x00000001b4b4e824 */ /* 0x100fe200078e0a02 */
[----:B------:R-:W-:Y:S01]  /*cca0*/  ISETP.GE.AND P5, PT, R7, RZ, PT ;  /* 0x000000ff0700720c */ /* 0x000fe20003fa6270 */
[----:B------:R-:W-:Y:S01]  /*ccb0*/  VIADD R178, R0, 0x105 ;  /* 0x0000010500b27836 */ /* 0x000fe20000000000 */
[----:B0-----:R-:W-:Y:S01]  /*ccc0*/  IABS R10, R3 ;  /* 0x00000003000a7213 */ /* 0x001fe20000000000 */
[----:B------:R-:W-:Y:S01]  /*ccd0*/  @!P3 IMAD.IADD R181, R181, 0x1, -R2 ;  /* 0x00000001b5b5b824 */ /* 0x000fe200078e0a02 */
[----:B------:R-:W-:Y:S01]  /*cce0*/  ISETP.GT.U32.AND P3, PT, R2, R8, PT ;  /* 0x000000080200720c */ /* 0x000fe20003f64070 */
[----:B------:R-:W-:Y:S01]  /*ccf0*/  VIADD R177, R0, 0x104 ;  /* 0x0000010400b17836 */ /* 0x000fe20000000000 */
[----:B------:R-:W-:Y:S01]  /*cd00*/  IABS R179, R178 ;  /* 0x000000b200b37213 */ /* 0x000fe20000000000 */
[----:B------:R-:W-:Y:S01]  /*cd10*/  IMAD.HI.U32 R7, R9, R10, RZ ;  /* 0x0000000a09077227 */ /* 0x000fe200078e00ff */
[----:B------:R-:W-:-:S02]  /*cd20*/  ISETP.GT.U32.AND P6, PT, R2, R181, PT ;  /* 0x000000b50200720c */ /* 0x000fc40003fc4070 */
[----:B------:R-:W-:Y:S01]  /*cd30*/  IABS R184, R177 ;  /* 0x000000b100b87213 */ /* 0x000fe20000000000 */
[----:B-1----:R-:W-:Y:S02]  /*cd40*/  IMAD.MOV.U32 R12, RZ, RZ, R4 ;  /* 0x000000ffff0c7224 */ /* 0x002fe400078e0004 */
[----:B------:R-:W-:Y:S02]  /*cd50*/  IMAD.MOV.U32 R4, RZ, RZ, R6 ;  /* 0x000000ffff047224 */ /* 0x000fe400078e0006 */
[----:B------:R-:W-:Y:S01]  /*cd60*/  @!P4 IMAD.MOV R12, RZ, RZ, -R12 ;  /* 0x000000ffff0cc224 */ /* 0x000fe200078e0a0c */
[C---:B------:R-:W-:Y:S01]  /*cd70*/  ISETP.GT.U32.AND P4, PT, R2.reuse, R180, PT ;  /* 0x000000b40200720c */ /* 0x040fe20003f84070 */
[----:B------:R-:W-:Y:S02]  /*cd80*/  IMAD.MOV R7, RZ, RZ, -R7 ;  /* 0x000000ffff077224 */ /* 0x000fe400078e0a07 */
[----:B------:R-:W-:Y:S01]  /*cd90*/  IMAD.HI.U32 R6, R9, R4, RZ ;  /* 0x0000000409067227 */ /* 0x000fe200078e00ff */
[----:B------:R0:W-:Y:S03]  /*cda0*/  STL [R1+0x9c], R12 ;  /* 0x00009c0c01007387 */ /* 0x0001e60000100800 */
[----:B------:R-:W-:-:S02]  /*cdb0*/  IMAD R10, R2, R7, R10 ;  /* 0x00000007020a7224 */ /* 0x000fc400078e020a */
[----:B------:R-:W-:Y:S02]  /*cdc0*/  IMAD.MOV R6, RZ, RZ, -R6 ;  /* 0x000000ffff067224 */ /* 0x000fe400078e0a06 */
[----:B------:R-:W-:Y:S01]  /*cdd0*/  @!P3 IMAD.IADD R8, R8, 0x1, -R2 ;  /* 0x000000010808b824 */ /* 0x000fe200078e0a02 */
[C---:B------:R-:W-:Y:S01]  /*cde0*/  ISETP.GT.U32.AND P3, PT, R2.reuse, R10, PT ;  /* 0x0000000a0200720c */ /* 0x040fe20003f64070 */
[----:B------:R-:W-:Y:S02]  /*cdf0*/  IMAD R4, R2, R6, R4 ;  /* 0x0000000602047224 */ /* 0x000fe400078e0204 */
[----:B------:R-:W-:Y:S02]  /*ce00*/  @!P4 IMAD.IADD R180, R180, 0x1, -R2 ;  /* 0x00000001b4b4c824 */ /* 0x000fe400078e0a02 */
[----:B------:R-:W-:Y:S01]  /*ce10*/  IMAD.HI.U32 R6, R9, R179, RZ ;  /* 0x000000b309067227 */ /* 0x000fe200078e00ff */
[----:B------:R-:W-:-:S03]  /*ce20*/  ISETP.GT.U32.AND P4, PT, R2, R4, PT ;  /* 0x000000040200720c */ /* 0x000fc60003f84070 */
[----:B------:R-:W-:Y:S02]  /*ce30*/  IMAD.MOV.U32 R13, RZ, RZ, R182 ;  /* 0x000000ffff0d7224 */ /* 0x000fe400078e00b6 */
[--C-:B------:R-:W-:Y:S01]  /*ce40*/  @!P6 IMAD.IADD R181, R181, 0x1, -R2.reuse ;  /* 0x00000001b5b5e824 */ /* 0x100fe200078e0a02 */
[----:B------:R-:W-:Y:S01]  /*ce50*/  ISETP.GE.AND P6, PT, R3, RZ, PT ;  /* 0x000000ff0300720c */ /* 0x000fe20003fc6270 */
[----:B------:R-:W-:Y:S01]  /*ce60*/  @!P3 IMAD.IADD R10, R10, 0x1, -R2 ;  /* 0x000000010a0ab824 */ /* 0x000fe200078e0a02 */
[----:B------:R-:W-:Y:S01]  /*ce70*/  ISETP.GE.AND P3, PT, R11, RZ, PT ;  /* 0x000000ff0b00720c */ /* 0x000fe20003f66270 */
[----:B------:R-:W-:-:S04]  /*ce80*/  IMAD.HI.U32 R7, R9, R184, RZ ;  /* 0x000000b809077227 */ /* 0x000fc800078e00ff */
[----:B------:R-:W-:Y:S02]  /*ce90*/  VIADD R3, R0, 0x103 ;  /* 0x0000010300037836 */ /* 0x000fe40000000000 */
[----:B------:R-:W-:Y:S02]  /*cea0*/  IMAD.MOV R6, RZ, RZ, -R6 ;  /* 0x000000ffff067224 */ /* 0x000fe400078e0a06 */
[----:B------:R-:W-:Y:S02]  /*ceb0*/  @!P4 IMAD.IADD R4, R4, 0x1, -R2 ;  /* 0x000000010404c824 */ /* 0x000fe400078e0a02 */
[----:B0-----:R-:W-:Y:S02]  /*cec0*/  IMAD.MOV.U32 R12, RZ, RZ, R8 ;  /* 0x000000ffff0c7224 */ /* 0x001fe400078e0008 */
[----:B------:R-:W-:Y:S01]  /*ced0*/  @!P0 IMAD.MOV R13, RZ, RZ, -R13 ;  /* 0x000000ffff0d8224 */ /* 0x000fe200078e0a0d */
[----:B------:R-:W-:Y:S01]  /*cee0*/  ISETP.GT.U32.AND P0, PT, R2, R10, PT ;  /* 0x0000000a0200720c */ /* 0x000fe20003f04070 */
[----:B------:R-:W-:-:S02]  /*cef0*/  IMAD.MOV R7, RZ, RZ, -R7 ;  /* 0x000000ffff077224 */ /* 0x000fc400078e0a07 */
[----:B------:R-:W-:Y:S01]  /*cf00*/  VIADD R11, R0, 0x102 ;  /* 0x00000102000b7836 */ /* 0x000fe20000000000 */
[----:B------:R0:W-:Y:S01]  /*cf10*/  STL [R1+0xa0], R13 ;  /* 0x0000a00d01007387 */ /* 0x0001e20000100800 */
[C---:B------:R-:W-:Y:S01]  /*cf20*/  IMAD R179, R2.reuse, R6, R179 ;  /* 0x0000000602b37224 */ /* 0x040fe200078e02b3 */
[----:B------:R-:W-:Y:S01]  /*cf30*/  IABS R6, R3 ;  /* 0x0000000300067213 */ /* 0x000fe20000000000 */
[----:B------:R-:W-:Y:S01]  /*cf40*/  @!P2 IMAD.MOV R12, RZ, RZ, -R12 ;  /* 0x000000ffff0ca224 */ /* 0x000fe200078e0a0c */
[C---:B------:R-:W-:Y:S01]  /*cf50*/  ISETP.GT.U32.AND P2, PT, R2.reuse, R4, PT ;  /* 0x000000040200720c */ /* 0x040fe20003f44070 */
[C---:B------:R-:W-:Y:S01]  /*cf60*/  IMAD R184, R2.reuse, R7, R184 ;  /* 0x0000000702b87224 */ /* 0x040fe200078e02b8 */
[----:B------:R-:W-:Y:S01]  /*cf70*/  IABS R7, R11 ;  /* 0x0000000b00077213 */ /* 0x000fe20000000000 */
[----:B------:R-:W-:Y:S01]  /*cf80*/  IMAD.HI.U32 R8, R9, R6, RZ ;  /* 0x0000000609087227 */ /* 0x000fe200078e00ff */
[----:B------:R1:W-:Y:S01]  /*cf90*/  STL [R1+0xb8], R12 ;  /* 0x0000b80c01007387 */ /* 0x0003e20000100800 */
[----:B------:R-:W-:-:S02]  /*cfa0*/  ISETP.GT.U32.AND P4, PT, R2, R179, PT ;  /* 0x000000b30200720c */ /* 0x000fc40003f84070 */
[----:B0-----:R-:W-:Y:S02]  /*cfb0*/  IMAD.MOV.U32 R13, RZ, RZ, R181 ;  /* 0x000000ffff0d7224 */ /* 0x001fe400078e00b5 */
[----:B------:R-:W-:Y:S01]  /*cfc0*/  @!P0 IMAD.IADD R10, R10, 0x1, -R2 ;  /* 0x000000010a0a8824 */ /* 0x000fe200078e0a02 */
[----:B------:R-:W-:Y:S01]  /*cfd0*/  ISETP.GE.AND P0, PT, R177, RZ, PT ;  /* 0x000000ffb100720c */ /* 0x000fe20003f06270 */
[----:B------:R-:W-:Y:S01]  /*cfe0*/  @!P5 IMAD.MOV R13, RZ, RZ, -R13 ;  /* 0x000000ffff0dd224 */ /* 0x000fe200078e0a0d */
[----:B------:R-:W-:Y:S01]  /*cff0*/  ISETP.GT.U32.AND P5, PT, R2, R184, PT ;  /* 0x000000b80200720c */ /* 0x000fe20003fa4070 */
[----:B------:R-:W-:Y:S02]  /*d000*/  IMAD.MOV R8, RZ, RZ, -R8 ;  /* 0x000000ffff087224 */ /* 0x000fe400078e0a08 */
[----:B-1----:R-:W-:Y:S01]  /*d010*/  IMAD.MOV.U32 R12, RZ, RZ, R180 ;  /* 0x000000ffff0c7224 */ /* 0x002fe200078e00b4 */
[----:B------:R0:W-:Y:S01]  /*d020*/  STL [R1+0xa8], R13 ;  /* 0x0000a80d01007387 */ /* 0x0001e20000100800 */
[----:B------:R-:W-:-:S04]  /*d030*/  IMAD.HI.U32 R180, R9, R7, RZ ;  /* 0x0000000709b47227 */ /* 0x000fc800078e00ff */
[----:B------:R-:W-:Y:S01]  /*d040*/  @!P1 IMAD.MOV R12, RZ, RZ, -R12 ;  /* 0x000000ffff0c9224 */ /* 0x000fe200078e0a0c */
[----:B------:R-:W-:Y:S01]  /*d050*/  ISETP.GE.AND P1, PT, R178, RZ, PT ;  /* 0x000000ffb200720c */ /* 0x000fe20003f26270 */
[----:B------:R-:W-:Y:S02]  /*d060*/  IMAD.MOV R180, RZ, RZ, -R180 ;  /* 0x000000ffffb47224 */ /* 0x000fe400078e0ab4 */
[----:B------:R-:W-:Y:S01]  /*d070*/  @!P2 IMAD.IADD R4, R4, 0x1, -R2 ;  /* 0x000000010404a824 */ /* 0x000fe200078e0a02 */
[----:B------:R1:W-:Y:S01]  /*d080*/  STL [R1+0xb4], R12 ;  /* 0x0000b40c01007387 */ /* 0x0003e20000100800 */
[C---:B------:R-:W-:Y:S01]  /*d090*/  IMAD R6, R2.reuse, R8, R6 ;  /* 0x0000000802067224 */ /* 0x040fe200078e0206 */
[----:B------:R-:W-:Y:S01]  /*d0a0*/  ISETP.GE.AND P2, PT, R3, RZ, PT ;  /* 0x000000ff0300720c */ /* 0x000fe20003f46270 */
[----:B0-----:R-:W-:Y:S02]  /*d0b0*/  IMAD.MOV.U32 R13, RZ, RZ, R10 ;  /* 0x000000ffff0d7224 */ /* 0x001fe400078e000a */
[----:B------:R-:W-:-:S02]  /*d0c0*/  IMAD R7, R2, R180, R7 ;  /* 0x000000b402077224 */ /* 0x000fc400078e0207 */
[----:B------:R-:W-:Y:S01]  /*d0d0*/  @!P6 IMAD.MOV R13, RZ, RZ, -R13 ;  /* 0x000000ffff0de224 */ /* 0x000fe200078e0a0d */
[----:B------:R-:W-:Y:S01]  /*d0e0*/  ISETP.GT.U32.AND P6, PT, R2, R6, PT ;  /* 0x000000060200720c */ /* 0x000fe20003fc4070 */
[----:B------:R-:W-:Y:S02]  /*d0f0*/  @!P5 IMAD.IADD R184, R184, 0x1, -R2 ;  /* 0x00000001b8b8d824 */ /* 0x000fe400078e0a02 */
[----:B-1----:R-:W-:Y:S01]  /*d100*/  IMAD.MOV.U32 R12, RZ, RZ, R4 ;  /* 0x000000ffff0c7224 */ /* 0x002fe200078e0004 */
[----:B------:R-:W-:Y:S01]  /*d110*/  STL [R1+0xac], R13 ;  /* 0x0000ac0d01007387 */ /* 0x000fe20000100800 */
[----:B------:R-:W-:Y:S01]  /*d120*/  VIADD R3, R0, 0x101 ;  /* 0x0000010100037836 */ /* 0x000fe20000000000 */
[C---:B------:R-:W-:Y:S01]  /*d130*/  ISETP.GT.U32.AND P5, PT, R2.reuse, R184, PT ;  /* 0x000000b80200720c */ /* 0x040fe20003fa4070 */
[----:B------:R-:W-:Y:S01]  /*d140*/  @!P3 IMAD.MOV R12, RZ, RZ, -R12 ;  /* 0x000000ffff0cb224 */ /* 0x000fe200078e0a0c */
[----:B------:R-:W-:Y:S01]  /*d150*/  ISETP.GT.U32.AND P3, PT, R2, R7, PT ;  /* 0x000000070200720c */ /* 0x000fe20003f64070 */
[----:B------:R-:W-:Y:S01]  /*d160*/  VIADD R8, R0, 0x100 ;  /* 0x0000010000087836 */ /* 0x000fe20000000000 */
[----:B------:R-:W-:Y:S01]  /*d170*/  IABS R10, R3 ;  /* 0x00000003000a7213 */ /* 0x000fe20000000000 */
[--C-:B------:R-:W-:Y:S01]  /*d180*/  @!P4 IMAD.IADD R179, R179, 0x1, -R2.reuse ;  /* 0x00000001b3b3c824 */ /* 0x100fe200078e0a02 */
[----:B------:R0:W-:Y:S01]  /*d190*/  STL [R1+0xb0], R12 ;  /* 0x0000b00c01007387 */ /* 0x0001e20000100800 */
[----:B------:R-:W-:Y:S01]  /*d1a0*/  @!P6 IMAD.IADD R6, R6, 0x1, -R2 ;  /* 0x000000010606e824 */ /* 0x000fe200078e0a02 */
[----:B------:R-:W-:Y:S01]  /*d1b0*/  IABS R4, R8 ;  /* 0x0000000800047213 */ /* 0x000fe20000000000 */
[----:B------:R-:W-:Y:S01]  /*d1c0*/  IMAD.HI.U32 R178, R9, R10, RZ ;  /* 0x0000000a09b27227 */ /* 0x000fe200078e00ff */
[----:B------:R-:W-:-:S02]  /*d1d0*/  ISETP.GT.U32.AND P4, PT, R2, R179, PT ;  /* 0x000000b30200720c */ /* 0x000fc40003f84070 */
[----:B------:R-:W-:Y:S01]  /*d1e0*/  ISETP.GT.U32.AND P6, PT, R2, R6, PT ;  /* 0x000000060200720c */ /* 0x000fe20003fc4070 */
[--C-:B------:R-:W-:Y:S01]  /*d1f0*/  @!P5 IMAD.IADD R184, R184, 0x1, -R2.reuse ;  /* 0x00000001b8b8d824 */ /* 0x100fe200078e0a02 */
[----:B------:R-:W-:Y:S01]  /*d200*/  ISETP.GE.AND P5, PT, R3, RZ, PT ;  /* 0x000000ff0300720c */ /* 0x000fe20003fa6270 */
[----:B------:R-:W-:Y:S02]  /*d210*/  @!P3 IMAD.IADD R7, R7, 0x1, -R2 ;  /* 0x000000010707b824 */ /* 0x000fe400078e0a02 */
[----:B------:R-:W-:-:S03]  /*d220*/  IMAD.HI.U32 R3, R9, R4, RZ ;  /* 0x0000000409037227 */ /* 0x000fc600078e00ff */
[C---:B------:R-:W-:Y:S01]  /*d230*/  ISETP.GT.U32.AND P3, PT, R2.reuse, R7, PT ;  /* 0x000000070200720c */ /* 0x040fe20003f64070 */
[----:B------:R-:W-:Y:S02]  /*d240*/  IMAD.MOV R178, RZ, RZ, -R178 ;  /* 0x000000ffffb27224 */ /* 0x000fe400078e0ab2 */
[----:B------:R-:W-:Y:S02]  /*d250*/  IMAD.MOV R3, RZ, RZ, -R3 ;  /* 0x000000ffff037224 */ /* 0x000fe400078e0a03 */
[C---:B------:R-:W-:Y:S02]  /*d260*/  IMAD R10, R2.reuse, R178, R10 ;  /* 0x000000b2020a7224 */ /* 0x040fe400078e020a */
[----:B------:R-:W-:Y:S02]  /*d270*/  IMAD R4, R2, R3, R4 ;  /* 0x0000000302047224 */ /* 0x000fe400078e0204 */
[--C-:B------:R-:W-:Y:S01]  /*d280*/  @!P6 IMAD.IADD R6, R6, 0x1, -R2.reuse ;  /* 0x000000010606e824 */ /* 0x100fe200078e0a02 */
[----:B------:R-:W-:Y:S01]  /*d290*/  ISETP.GT.U32.AND P6, PT, R2, R10, PT ;  /* 0x0000000a0200720c */ /* 0x000fe20003fc4070 */
[----:B------:R-:W-:Y:S01]  /*d2a0*/  @!P4 IMAD.IADD R179, R179, 0x1, -R2 ;  /* 0x00000001b3b3c824 */ /* 0x000fe200078e0a02 */
[----:B------:R-:W-:Y:S01]  /*d2b0*/  ISETP.GE.AND P4, PT, R11, RZ, PT ;  /* 0x000000ff0b00720c */ /* 0x000fe20003f86270 */
[----:B------:R-:W-:-:S02]  /*d2c0*/  VIADD R11, R0, 0xff ;  /* 0x000000ff000b7836 */ /* 0x000fc40000000000 */
[----:B------:R-:W-:Y:S01]  /*d2d0*/  @!P3 IMAD.IADD R7, R7, 0x1, -R2 ;  /* 0x000000010707b824 */ /* 0x000fe200078e0a02 */
[----:B------:R-:W-:Y:S01]  /*d2e0*/  ISETP.GT.U32.AND P3, PT, R2, R4, PT ;  /* 0x000000040200720c */ /* 0x000fe20003f64070 */
[----:B0-----:R-:W-:Y:S01]  /*d2f0*/  IMAD.MOV.U32 R12, RZ, RZ, R179 ;  /* 0x000000ffff0c7224 */ /* 0x001fe200078e00b3 */
[----:B------:R-:W-:Y:S01]  /*d300*/  IABS R177, R11 ;  /* 0x0000000b00b17213 */ /* 0x000fe20000000000 */
[----:B------:R-:W-:Y:S02]  /*d310*/  VIADD R179, R0, 0xfe ;  /* 0x000000fe00b37836 */ /* 0x000fe40000000000 */
[----:B------:R-:W-:Y:S01]  /*d320*/  @!P1 IMAD.MOV R12, RZ, RZ, -R12 ;  /* 0x000000ffff0c9224 */ /* 0x000fe200078e0a0c */
[----:B------:R-:W-:Y:S01]  /*d330*/  ISETP.GE.AND P1, PT, R8, RZ, PT ;  /* 0x000000ff0800720c */ /* 0x000fe20003f26270 */
[----:B------:R-:W-:Y:S01]  /*d340*/  IMAD.HI.U32 R8, R9, R177, RZ ;  /* 0x000000b109087227 */ /* 0x000fe200078e00ff */
[----:B------:R-:W-:Y:S02]  /*d350*/  IABS R182, R179 ;  /* 0x000000b300b67213 */ /* 0x000fe40000000000 */
[----:B------:R0:W-:Y:S01]  /*d360*/  STL [R1+0x724], R12 ;  /* 0x0007240c01007387 */ /* 0x0001e20000100800 */
[----:B------:R-:W-:-:S02]  /*d370*/  @!P6 IMAD.IADD R10, R10, 0x1, -R2 ;  /* 0x000000010a0ae824 */ /* 0x000fc400078e0a02 */
[----:B------:R-:W-:Y:S02]  /*d380*/  VIADD R180, R0, 0xfd ;  /* 0x000000fd00b47836 */ /* 0x000fe40000000000 */
[----:B------:R-:W-:Y:S02]  /*d390*/  IMAD.MOV R8, RZ, RZ, -R8 ;  /* 0x000000ffff087224 */ /* 0x000fe400078e0a08 */
[----:B------:R-:W-:Y:S01]  /*d3a0*/  @!P3 IMAD.IADD R4, R4, 0x1, -R2 ;  /* 0x000000010404b824 */ /* 0x000fe200078e0a02 */
[C---:B------:R-:W-:Y:S01]  /*d3b0*/  ISETP.GT.U32.AND P3, PT, R2.reuse, R10, PT ;  /* 0x0000000a0200720c */ /* 0x040fe20003f64070 */
[----:B------:R-:W-:Y:S01]  /*d3c0*/  IMAD R177, R2, R8, R177 ;  /* 0x0000000802b17224 */ /* 0x000fe200078e02b1 */
[----:B------:R-:W-:Y:S01]  /*d3d0*/  IABS R181, R180 ;  /* 0x000000b400b57213 */ /* 0x000fe20000000000 */
[----:B0-----:R-:W-:Y:S02]  /*d3e0*/  IMAD.MOV.U32 R12, RZ, RZ, R184 ;  /* 0x000000ffff0c7224 */ /* 0x001fe400078e00b8 */
[----:B------:R-:W-:Y:S01]  /*d3f0*/  VIADD R3, R0, 0xfc ;  /* 0x000000fc00037836 */ /* 0x000fe20000000000 */
[----:B------:R-:W-:Y:S01]  /*d400*/  ISETP.GT.U32.AND P6, PT, R2, R177, PT ;  /* 0x000000b10200720c */ /* 0x000fe20003fc4070 */
[----:B------:R-:W-:Y:S01]  /*d410*/  @!P0 IMAD.MOV R12, RZ, RZ, -R12 ;  /* 0x000000ffff0c8224 */ /* 0x000fe200078e0a0c */
[----:B------:R-:W-:Y:S01]  /*d420*/  ISETP.GE.AND P0, PT, R11, RZ, PT ;  /* 0x000000ff0b00720c */ /* 0x000fe20003f06270 */
[----:B------:R-:W-:Y:S01]  /*d430*/  IMAD.HI.U32 R185, R9, R182, RZ ;  /* 0x000000b609b97227 */ /* 0x000fe200078e00ff */
[----:B------:R-:W-:-:S02]  /*d440*/  IABS R8, R3 ;  /* 0x0000000300087213 */ /* 0x000fc40000000000 */
[----:B------:R0:W-:Y:S01]  /*d450*/  STL [R1+0xa4], R12 ;  /* 0x0000a40c01007387 */ /* 0x0001e20000100800 */
[----:B------:R-:W-:-:S04]  /*d460*/  IMAD.HI.U32 R183, R9, R181, RZ ;  /* 0x000000b509b77227 */ /* 0x000fc800078e00ff */
[----:B------:R-:W-:Y:S02]  /*d470*/  IMAD.MOV R185, RZ, RZ, -R185 ;  /* 0x000000ffffb97224 */ /* 0x000fe400078e0ab9 */
[----:B------:R-:W-:Y:S02]  /*d480*/  VIADD R178, R0, 0xfb ;  /* 0x000000fb00b27836 */ /* 0x000fe40000000000 */
[----:B------:R-:W-:Y:S02]  /*d490*/  IMAD.MOV R183, RZ, RZ, -R183 ;  /* 0x000000ffffb77224 */ /* 0x000fe400078e0ab7 */
[----:B0-----:R-:W-:Y:S02]  /*d4a0*/  IMAD.MOV.U32 R12, RZ, RZ, R6 ;  /* 0x000000ffff0c7224 */ /* 0x001fe400078e0006 */
[----:B------:R-:W-:Y:S01]  /*d4b0*/  IMAD R11, R2, R185, R182 ;  /* 0x000000b9020b7224 */ /* 0x000fe200078e02b6 */
[----:B------:R-:W-:Y:S01]  /*d4c0*/  IABS R182, R178 ;  /* 0x000000b200b67213 */ /* 0x000fe20000000000 */
[----:B------:R-:W-:-:S02]  /*d4d0*/  @!P2 IMAD.MOV R12, RZ, RZ, -R12 ;  /* 0x000000ffff0ca224 */ /* 0x000fc400078e0a0c */
[----:B------:R-:W-:Y:S01]  /*d4e0*/  @!P3 IMAD.IADD R10, R10, 0x1, -R2 ;  /* 0x000000010a0ab824 */ /* 0x000fe200078e0a02 */
[C---:B------:R-:W-:Y:S01]  /*d4f0*/  ISETP.GT.U32.AND P3, PT, R2.reuse, R11, PT ;  /* 0x0000000b0200720c */ /* 0x040fe20003f64070 */
[----:B------:R-:W-:Y:S01]  /*d500*/  IMAD.MOV.U32 R184, RZ, RZ, R8 ;  /* 0x000000ffffb87224 */ /* 0x000fe200078e0008 */
[----:B------:R0:W-:Y:S01]  /*d510*/  STL [R1+0x98], R12 ;  /* 0x0000980c01007387 */ /* 0x0001e20000100800 */
[----:B------:R-:W-:Y:S02]  /*d520*/  IMAD R8, R2, R183, R181 ;  /* 0x000000b702087224 */ /* 0x000fe400078e02b5 */
[----:B------:R-:W-:-:S04]  /*d530*/  IMAD.HI.U32 R6, R9, R184, RZ ;  /* 0x000000b809067227 */ /* 0x000fc800078e00ff */
[----:B------:R-:W-:Y:S01]  /*d540*/  @!P6 IMAD.IADD R177, R177, 0x1, -R2 ;  /* 0x00000001b1b1e824 */ /* 0x000fe200078e0a02 */
[C---:B------:R-:W-:Y:S01]  /*d550*/  ISETP.GT.U32.AND P6, PT, R2.reuse, R4, PT ;  /* 0x000000040200720c */ /* 0x040fe20003fc4070 */
[----:B------:R-:W-:Y:S02]  /*d560*/  IMAD.MOV.U32 R13, RZ, RZ, R7 ;  /* 0x000000ffff0d7224 */ /* 0x000fe400078e0007 */
[----:B0-----:R-:W-:Y:S01]  /*d570*/  IMAD.MOV.U32 R12, RZ, RZ, R10 ;  /* 0x000000ffff0c7224 */ /* 0x001fe200078e000a */
[----:B------:R-:W-:Y:S01]  /*d580*/  ISETP.GT.U32.AND P2, PT, R2, R177, PT ;  /* 0x000000b10200720c */ /* 0x000fe20003f44070 */
[----:B------:R-:W-:-:S04]  /*d590*/  IMAD.HI.U32 R7, R9, R182, RZ ;  /* 0x000000b609077227 */ /* 0x000fc800078e00ff */
[----:B------:R-:W-:Y:S01]  /*d5a0*/  @!P5 IMAD.MOV R12, RZ, RZ, -R12 ;  /* 0x000000ffff0cd224 */ /* 0x000fe200078e0a0c */
[C---:B------:R-:W-:Y:S01]  /*d5b0*/  ISETP.GT.U32.AND P5, PT, R2.reuse, R8, PT ;  /* 0x000000080200720c */ /* 0x040fe20003fa4070 */
[----:B------:R-:W-:Y:S02]  /*d5c0*/  IMAD.MOV R6, RZ, RZ, -R6 ;  /* 0x000000ffff067224 */ /* 0x000fe400078e0a06 */
[----:B------:R-:W-:Y:S02]  /*d5d0*/  IMAD.MOV R10, RZ, RZ, -R7 ;  /* 0x000000ffff0a7224 */ /* 0x000fe400078e0a07 */
[C---:B------:R-:W-:Y:S02]  /*d5e0*/  IMAD R7, R2.reuse, R6, R184 ;  /* 0x0000000602077224 */ /* 0x040fe400078e02b8 */
[--C-:B------:R-:W-:Y:S02]  /*d5f0*/  @!P3 IMAD.IADD R11, R11, 0x1, -R2.reuse ;  /* 0x000000010b0bb824 */ /* 0x100fe400078e0a02 */
[----:B------:R-:W-:Y:S01]  /*d600*/  @!P4 IMAD.MOV R13, RZ, RZ, -R13 ;  /* 0x000000ffff0dc224 */ /* 0x000fe200078e0a0d */
[----:B------:R-:W-:Y:S01]  /*d610*/  ISETP.GT.U32.AND P3, PT, R2, R7, PT ;  /* 0x000000070200720c */ /* 0x000fe20003f64070 */
[--C-:B------:R-:W-:Y:S01]  /*d620*/  @!P6 IMAD.IADD R4, R4, 0x1, -R2.reuse ;  /* 0x000000010404e824 */ /* 0x100fe200078e0a02 */
[----:B------:R-:W-:Y:S01]  /*d630*/  ISETP.GE.AND P4, PT, R179, RZ, PT ;  /* 0x000000ffb300720c */ /* 0x000fe20003f86270 */
[--C-:B------:R-:W-:Y:S01]  /*d640*/  @!P5 IMAD.IADD R8, R8, 0x1, -R2.reuse ;  /* 0x000000010808d824 */ /* 0x100fe200078e0a02 */
[----:B------:R-:W-:Y:S01]  /*d650*/  ISETP.GT.U32.AND P5, PT, R2, R11, PT ;  /* 0x0000000b0200720c */ /* 0x000fe20003fa4070 */
[----:B------:R-:W-:Y:S01]  /*d660*/  STL [R1+0x94], R13 ;  /* 0x0000940d01007387 */ /* 0x000fe20000100800 */
[----:B------:R-:W-:Y:S01]  /*d670*/  VIADD R179, R0, 0xfa ;  /* 0x000000fa00b37836 */ /* 0x000fe20000000000 */
[----:B------:R-:W-:Y:S01]  /*d680*/  ISETP.GE.AND P6, PT, R180, RZ, PT ;  /* 0x000000ffb400720c */ /* 0x000fe20003fc6270 */
[----:B------:R-:W-:Y:S01]  /*d690*/  @!P2 IMAD.IADD R177, R177, 0x1, -R2 ;  /* 0x00000001b1b1a824 */ /* 0x000fe200078e0a02 */
[----:B------:R0:W-:Y:S01]  /*d6a0*/  STL [R1+0x90], R12 ;  /* 0x0000900c01007387 */ /* 0x0001e20000100800 */
[----:B------:R-:W-:Y:S01]  /*d6b0*/  ISETP.GE.AND P2, PT, R3, RZ, PT ;  /* 0x000000ff0300720c */ /* 0x000fe20003f46270 */
[----:B------:R-:W-:Y:S01]  /*d6c0*/  IMAD R3, R2, R10, R182 ;  /* 0x0000000a02037224 */ /* 0x000fe200078e02b6 */
[----:B------:R-:W-:Y:S01]  /*d6d0*/  IABS R182, R179 ;  /* 0x000000b300b67213 */ /* 0x000fe20000000000 */
[----:B------:R-:W-:-:S02]  /*d6e0*/  @!P3 IMAD.IADD R7, R7, 0x1, -R2 ;  /* 0x000000010707b824 */ /* 0x000fc400078e0a02 */
[----:B------:R-:W-:Y:S02]  /*d6f0*/  VIADD R6, R0, 0xf7 ;  /* 0x000000f700067836 */ /* 0x000fe40000000000 */
[----:B------:R-:W-:Y:S01]  /*d700*/  @!P5 IMAD.IADD R11, R11, 0x1, -R2 ;  /* 0x000000010b0bd824 */ /* 0x000fe200078e0a02 */
[C---:B------:R-:W-:Y:S01]  /*d710*/  ISETP.GT.U32.AND P3, PT, R2.reuse, R7, PT ;  /* 0x000000070200720c */ /* 0x040fe20003f64070 */
[----:B0-----:R-:W-:Y:S01]  /*d720*/  IMAD.MOV.U32 R12, RZ, RZ, R4 ;  /* 0x000000ffff0c7224 */ /* 0x001fe200078e0004 */
[----:B------:R-:W-:Y:S01]  /*d730*/  ISETP.GT.U32.AND P5, PT, R2, R3, PT ;  /* 0x000000030200720c */ /* 0x000fe20003fa4070 */
[----:B------:R-:W-:Y:S01]  /*d740*/  IMAD.HI.U32 R184, R9, R182, RZ ;  /* 0x000000b609b87227 */ /* 0x000fe200078e00ff */
[----:B------:R-:W-:-:S03]  /*d750*/  IABS R180, R6 ;  /* 0x0000000600b47213 */ /* 0x000fc60000000000 */
[----:B------:R-:W-:Y:S01]  /*d760*/  @!P1 IMAD.MOV R12, RZ, RZ, -R12 ;  /* 0x000000ffff0c9224 */ /* 0x000fe200078e0a0c */
[----:B------:R-:W-:Y:S01]  /*d770*/  ISETP.GT.U32.AND P1, PT, R2, R8, PT ;  /* 0x000000080200720c */ /* 0x000fe20003f24070 */
[C---:B------:R-:W-:Y:S02]  /*d780*/  VIADD R4, R0.reuse, 0xf8 ;  /* 0x000000f800047836 */ /* 0x040fe40000000000 */
[----:B------:R-:W-:Y:S01]  /*d790*/  IMAD.MOV R184, RZ, RZ, -R184 ;  /* 0x000000ffffb87224 */ /* 0x000fe200078e0ab8 */
[----:B------:R0:W-:Y:S01]  /*d7a0*/  STL [R1+0x8c], R12 ;  /* 0x00008c0c01007387 */ /* 0x0001e20000100800 */
[----:B------:R-:W-:Y:S01]  /*d7b0*/  IMAD.MOV.U32 R13, RZ, RZ, R177 ;  /* 0x000000ffff0d7224 */ /* 0x000fe200078e00b1 */
[----:B------:R-:W-:Y:S01]  /*d7c0*/  IABS R181, R4 ;  /* 0x0000000400b57213 */ /* 0x000fe20000000000 */
[----:B------:R-:W-:Y:S02]  /*d7d0*/  VIADD R10, R0, 0xf9 ;  /* 0x000000f9000a7836 */ /* 0x000fe40000000000 */
[----:B------:R-:W-:-:S02]  /*d7e0*/  @!P3 IMAD.IADD R7, R7, 0x1, -R2 ;  /* 0x000000010707b824 */ /* 0x000fc400078e0a02 */
[--C-:B------:R-:W-:Y:S01]  /*d7f0*/  @!P5 IMAD.IADD R3, R3, 0x1, -R2.reuse ;  /* 0x000000010303d824 */ /* 0x100fe200078e0a02 */
[----:B------:R-:W-:Y:S01]  /*d800*/  IABS R183, R10 ;  /* 0x0000000a00b77213 */ /* 0x000fe20000000000 */
[----:B------:R-:W-:Y:S01]  /*d810*/  @!P1 IMAD.IADD R8, R8, 0x1, -R2 ;  /* 0x0000000108089824 */ /* 0x000fe200078e0a02 */
[----:B------:R-:W-:Y:S01]  /*d820*/  ISETP.GE.AND P1, PT, R178, RZ, PT ;  /* 0x000000ffb200720c */ /* 0x000fe20003f26270 */
[C---:B------:R-:W-:Y:S01]  /*d830*/  IMAD R178, R2.reuse, R184, R182 ;  /* 0x000000b802b27224 */ /* 0x040fe200078e02b6 */
[----:B------:R-:W-:Y:S01]  /*d840*/  ISETP.GE.AND P5, PT, R179, RZ, PT ;  /* 0x000000ffb300720c */ /* 0x000fe20003fa6270 */
[----:B0-----:R-:W-:Y:S02]  /*d850*/  IMAD.MOV.U32 R12, RZ, RZ, R11 ;  /* 0x000000ffff0c7224 */ /* 0x001fe400078e000b */
[----:B------:R-:W-:Y:S01]  /*d860*/  IMAD.HI.U32 R185, R9, R181, RZ ;  /* 0x000000b509b97227 */ /* 0x000fe200078e00ff */
[----:B------:R-:W-:-:S03]  /*d870*/  ISETP.GT.U32.AND P3, PT, R2, R178, PT ;  /* 0x000000b20200720c */ /* 0x000fc60003f64070 */
[----:B------:R-:W-:Y:S01]  /*d880*/  @!P0 IMAD.MOV R13, RZ, RZ, -R13 ;  /* 0x000000ffff0d8224 */ /* 0x000fe200078e0a0d */
[----:B------:R-:W-:Y:S01]  /*d890*/  ISETP.GT.U32.AND P0, PT, R2, R3, PT ;  /* 0x000000030200720c */ /* 0x000fe20003f04070 */
[----:B------:R-:W-:Y:S02]  /*d8a0*/  @!P4 IMAD.MOV R12, RZ, RZ, -R12 ;  /* 0x000000ffff0cc224 */ /* 0x000fe400078e0a0c */
[C---:B------:R-:W-:Y:S01]  /*d8b0*/  IMAD.HI.U32 R184, R9.reuse, R180, RZ ;  /* 0x000000b409b87227 */ /* 0x040fe200078e00ff */
[----:B------:R-:W-:Y:S03]  /*d8c0*/  STL [R1+0x88], R13 ;  /* 0x0000880d01007387 */ /* 0x000fe60000100800 */
[----:B------:R-:W-:Y:S01]  /*d8d0*/  IMAD.MOV R185, RZ, RZ, -R185 ;  /* 0x000000ffffb97224 */ /* 0x000fe200078e0ab9 */
[----:B------:R0:W-:Y:S01]  /*d8e0*/  STL [R1+0x84], R12 ;  /* 0x0000840c01007387 */ /* 0x0001e20000100800 */
[----:B------:R-:W-:-:S04]  /*d8f0*/  IMAD.HI.U32 R182, R9, R183, RZ ;  /* 0x000000b709b67227 */ /* 0x000fc800078e00ff */
[----:B------:R-:W-:Y:S02]  /*d900*/  IMAD.MOV R184, RZ, RZ, -R184 ;  /* 0x000000ffffb87224 */ /* 0x000fe400078e0ab8 */
[C---:B------:R-:W-:Y:S02]  /*d910*/  IMAD R181, R2.reuse, R185, R181 ;  /* 0x000000b902b57224 */ /* 0x040fe400078e02b5 */
[----:B------:R-:W-:Y:S02]  /*d920*/  IMAD.MOV R182, RZ, RZ, -R182 ;  /* 0x000000ffffb67224 */ /* 0x000fe400078e0ab6 */
[----:B0-----:R-:W-:Y:S02]  /*d930*/  IMAD.MOV.U32 R12, RZ, RZ, R8 ;  /* 0x000000ffff0c7224 */ /* 0x001fe400078e0008 */
[----:B------:R-:W-:Y:S02]  /*d940*/  IMAD R180, R2, R184, R180 ;  /* 0x000000b802b47224 */ /* 0x000fe400078e02b4 */
[----:B------:R-:W-:-:S02]  /*d950*/  @!P3 IMAD.IADD R178, R178, 0x1, -R2 ;  /* 0x00000001b2b2b824 */ /* 0x000fc400078e0a02 */
[----:B------:R-:W-:Y:S01]  /*d960*/  @!P6 IMAD.MOV R12, RZ, RZ, -R12 ;  /* 0x000000ffff0ce224 */ /* 0x000fe200078e0a0c */
[----:B------:R-:W-:Y:S01]  /*d970*/  ISETP.GT.U32.AND P6, PT, R2, R181, PT ;  /* 0x000000b50200720c */ /* 0x000fe20003fc4070 */
[----:B------:R-:W-:Y:S01]  /*d980*/  VIADD R179, R0, 0xf6 ;  /* 0x000000f600b37836 */ /* 0x000fe20000000000 */
[C---:B------:R-:W-:Y:S01]  /*d990*/  ISETP.GT.U32.AND P3, PT, R2.reuse, R178, PT ;  /* 0x000000b20200720c */ /* 0x040fe20003f64070 */
[C---:B------:R-:W-:Y:S01]  /*d9a0*/  IMAD R182, R2.reuse, R182, R183 ;  /* 0x000000b602b67224 */ /* 0x040fe200078e02b7 */
[----:B------:R-:W-:Y:S01]  /*d9b0*/  STL [R1+0x80], R12 ;  /* 0x0000800c01007387 */ /* 0x000fe20000100800 */
        /* <DEDUP_REMOVED lines=8> */
[----:B------:R-:W-:Y:S01]  /*da40*/  IMAD.MOV.U32 R11, RZ, RZ, R184 ;  /* 0x000000ffff0b7224 */ /* 0x000fe200078e00b8 */
[----:B------:R0:W-:Y:S01]  /*da50*/  STL [R1+0x7c], R7 ;  /* 0x00007c0701007387 */ /* 0x0001e20000100800 */
[----:B------:R-:W-:Y:S01]  /*da60*/  @!P6 IMAD.IADD R181, R181, 0x1, -R2 ;  /* 0x00000001b5b5e824 */ /* 0x000fe200078e0a02 */
[----:B------:R-:W-:Y:S01]  /*da70*/  ISETP.GE.AND P2, PT, R10, RZ, PT ;  /* 0x000000ff0a00720c */ /* 0x000fe20003f46270 */
[----:B------:R-:W-:-:S04]  /*da80*/  IMAD.HI.U32 R8, R9, R11, RZ ;  /* 0x0000000b09087227 */ /* 0x000fc800078e00ff */
[--C-:B------:R-:W-:Y:S01]  /*da90*/  @!P3 IMAD.IADD R178, R178, 0x1, -R2.reuse ;  /* 0x00000001b2b2b824 */ /* 0x100fe200078e0a02 */
[----:B------:R-:W-:Y:S01]  /*daa0*/  ISETP.GE.AND P3, PT, R4, RZ, PT ;  /* 0x000000ff0400720c */ /* 0x000fe20003f66270 */
[----:B------:R-:W-:Y:S01]  /*dab0*/  @!P0 IMAD.IADD R180, R180, 0x1, -R2 ;  /* 0x00000001b4b48824 */ /* 0x000fe200078e0a02 */
[----:B------:R-:W-:Y:S01]  /*dac0*/  ISETP.GT.U32.AND P0, PT, R2, R181, PT ;  /* 0x000000b50200720c */ /* 0x000fe20003f04070 */
[----:B0-----:R-:W-:Y:S02]  /*dad0*/  IMAD.MOV.U32 R7, RZ, RZ, R177 ;  /* 0x000000ffff077224 */ /* 0x001fe400078e00b1 */
[----:B------:R-:W-:Y:S02]  /*dae0*/  IMAD.MOV R8, RZ, RZ, -R8 ;  /* 0x000000ffff087224 */ /* 0x000fe400078e0a08 */
[----:B------:R-:W-:-:S04]  /*daf0*/  IMAD.HI.U32 R4, R9, R7, RZ ;  /* 0x0000000709047227 */ /* 0x000fc800078e00ff */
[----:B------:R-:W-:Y:S01]  /*db00*/  @!P4 IMAD.IADD R182, R182, 0x1, -R2 ;  /* 0x00000001b6b6c824 */ /* 0x000fe200078e0a02 */
[----:B------:R-:W-:Y:S01]  /*db10*/  ISETP.GE.AND P4, PT, R6, RZ, PT ;  /* 0x000000ff0600720c */ /* 0x000fe20003f86270 */
[C---:B------:R-:W-:Y:S02]  /*db20*/  IMAD R8, R2.reuse, R8, R11 ;  /* 0x0000000802087224 */ /* 0x040fe400078e020b */
[----:B------:R-:W-:Y:S01]  /*db30*/  IMAD.MOV R4, RZ, RZ, -R4 ;  /* 0x000000ffff047224 */ /* 0x000fe200078e0a04 */
[C---:B------:R-:W-:Y:S01]  /*db40*/  ISETP.GT.U32.AND P6, PT, R2.reuse, R182, PT ;  /* 0x000000b60200720c */ /* 0x040fe20003fc4070 */
[----:B------:R-:W-:Y:S02]  /*db50*/  IMAD.MOV.U32 R11, RZ, RZ, R178 ;  /* 0x000000ffff0b7224 */ /* 0x000fe400078e00b2 */
[----:B------:R-:W-:Y:S02]  /*db60*/  IMAD.MOV.U32 R12, RZ, RZ, R3 ;  /* 0x000000ffff0c7224 */ /* 0x000fe400078e0003 */
[----:B------:R-:W-:-:S02]  /*db70*/  IMAD R3, R2, R4, R7 ;  /* 0x0000000402037224 */ /* 0x000fc400078e0207 */
[----:B------:R-:W-:Y:S01]  /*db80*/  @!P5 IMAD.MOV R11, RZ, RZ, -R11 ;  /* 0x000000ffff0bd224 */ /* 0x000fe200078e0a0b */
[----:B------:R-:W-:Y:S01]  /*db90*/  ISETP.GT.U32.AND P5, PT, R2, R8, PT ;  /* 0x000000080200720c */ /* 0x000fe20003fa4070 */
[----:B------:R-:W-:Y:S02]  /*dba0*/  VIADD R10, R0, 0xf4 ;  /* 0x000000f4000a7836 */ /* 0x000fe40000000000 */
[----:B------:R-:W-:Y:S01]  /*dbb0*/  @!P0 IMAD.IADD R181, R181, 0x1, -R2 ;  /* 0x00000001b5b58824 */ /* 0x000fe200078e0a02 */
[C---:B------:R-:W-:Y:S01]  /*dbc0*/  ISETP.GT.U32.AND P0, PT, R2.reuse, R3, PT ;  /* 0x000000030200720c */ /* 0x040fe20003f04070 */
[----:B------:R-:W-:Y:S01]  /*dbd0*/  @!P1 IMAD.MOV R12, RZ, RZ, -R12 ;  /* 0x000000ffff0c9224 */ /* 0x000fe200078e0a0c */
[----:B------:R-:W-:Y:S01]  /*dbe0*/  ISETP.GT.U32.AND P1, PT, R2, R180, PT ;  /* 0x000000b40200720c */ /* 0x000fe20003f24070 */
[----:B------:R-:W-:Y:S01]  /*dbf0*/  VIADD R7, R0, 0xf3 ;  /* 0x000000f300077836 */ /* 0x000fe20000000000 */
[----:B------:R-:W-:Y:S01]  /*dc00*/  IABS R6, R10 ;  /* 0x0000000a00067213 */ /* 0x000fe20000000000 */
[----:B------:R-:W-:Y:S01]  /*dc10*/  @!P6 IMAD.IADD R182, R182, 0x1, -R2 ;  /* 0x00000001b6b6e824 */ /* 0x000fe200078e0a02 */
[----:B------:R0:W-:Y:S01]  /*dc20*/  STL [R1+0x78], R12 ;  /* 0x0000780c01007387 */ /* 0x0001e20000100800 */
[----:B------:R-:W-:Y:S01]  /*dc30*/  IMAD.MOV.U32 R13, RZ, RZ, R181 ;  /* 0x000000ffff0d7224 */ /* 0x000fe200078e00b5 */
[----:B------:R-:W-:Y:S01]  /*dc40*/  IABS R4, R7 ;  /* 0x0000000700047213 */ /* 0x000fe20000000000 */
[----:B------:R-:W-:Y:S01]  /*dc50*/  IMAD.HI.U32 R178, R9, R6, RZ ;  /* 0x0000000609b27227 */ /* 0x000fe200078e00ff */
[----:B------:R1:W-:Y:S01]  /*dc60*/  STL [R1+0x74], R11 ;  /* 0x0000740b01007387 */ /* 0x0003e20000100800 */
[----:B------:R-:W-:-:S02]  /*dc70*/  ISETP.GE.AND P6, PT, R179, RZ, PT ;  /* 0x000000ffb300720c */ /* 0x000fc40003fc6270 */
[----:B------:R-:W-:Y:S01]  /*dc80*/  @!P5 IMAD.IADD R8, R8, 0x1, -R2 ;  /* 0x000000010808d824 */ /* 0x000fe200078e0a02 */
[----:B------:R-:W-:Y:S01]  /*dc90*/  ISETP.GE.AND P5, PT, R10, RZ, PT ;  /* 0x000000ff0a00720c */ /* 0x000fe20003fa6270 */
[----:B------:R-:W-:Y:S02]  /*dca0*/  IMAD.MOV R178, RZ, RZ, -R178 ;  /* 0x000000ffffb27224 */ /* 0x000fe400078e0ab2 */
[----:B0-----:R-:W-:Y:S02]  /*dcb0*/  IMAD.MOV.U32 R12, RZ, RZ, R182 ;  /* 0x000000ffff0c7224 */ /* 0x001fe400078e00b6 */
[----:B------:R-:W-:Y:S01]  /*dcc0*/  @!P0 IMAD.IADD R3, R3, 0x1, -R2 ;  /* 0x0000000103038824 */ /* 0x000fe200078e0a02 */
[----:B------:R-:W-:Y:S01]  /*dcd0*/  ISETP.GT.U32.AND P0, PT, R2, R8, PT ;  /* 0x000000080200720c */ /* 0x000fe20003f04070 */
[----:B-1----:R-:W-:Y:S02]  /*dce0*/  VIADD R11, R0, 0xf2 ;  /* 0x000000f2000b7836 */ /* 0x002fe40000000000 */
[----:B------:R-:W-:-:S03]  /*dcf0*/  IMAD.HI.U32 R177, R9, R4, RZ ;  /* 0x0000000409b17227 */ /* 0x000fc600078e00ff */
[----:B------:R-:W-:Y:S01]  /*dd00*/  IABS R10, R11 ;  /* 0x0000000b000a7213 */ /* 0x000fe20000000000 */
[----:B------:R-:W-:Y:S01]  /*dd10*/  @!P2 IMAD.MOV R12, RZ, RZ, -R12 ;  /* 0x000000ffff0ca224 */ /* 0x000fe200078e0a0c */
[----:B------:R-:W-:Y:S01]  /*dd20*/  ISETP.GT.U32.AND P2, PT, R2, R3, PT ;  /* 0x000000030200720c */ /* 0x000fe20003f44070 */
[----:B------:R-:W-:Y:S01]  /*dd30*/  @!P1 IMAD.IADD R180, R180, 0x1, -R2 ;  /* 0x00000001b4b49824 */ /* 0x000fe200078e0a02 */
[----:B------:R-:W-:Y:S01]  /*dd40*/  ISETP.GE.AND P1, PT, R183, RZ, PT ;  /* 0x000000ffb700720c */ /* 0x000fe20003f26270 */
[C---:B------:R-:W-:Y:S01]  /*dd50*/  IMAD R6, R2.reuse, R178, R6 ;  /* 0x000000b202067224 */ /* 0x040fe200078e0206 */
[----:B------:R0:W-:Y:S01]  /*dd60*/  STL [R1+0x70], R12 ;  /* 0x0000700c01007387 */ /* 0x0001e20000100800 */
[----:B------:R-:W-:Y:S02]  /*dd70*/  IMAD.MOV R177, RZ, RZ, -R177 ;  /* 0x000000ffffb17224 */ /* 0x000fe400078e0ab1 */
[----:B------:R-:W-:Y:S01]  /*dd80*/  @!P3 IMAD.MOV R13, RZ, RZ, -R13 ;  /* 0x000000ffff0db224 */ /* 0x000fe200078e0a0d */
[C---:B------:R-:W-:Y:S01]  /*dd90*/  ISETP.GT.U32.AND P3, PT, R2.reuse, R6, PT ;  /* 0x000000060200720c */ /* 0x040fe20003f64070 */
[----:B------:R-:W-:-:S02]  /*dda0*/  IMAD R4, R2, R177, R4 ;  /* 0x000000b102047224 */ /* 0x000fc400078e0204 */
[----:B------:R-:W-:Y:S01]  /*ddb0*/  IMAD.HI.U32 R177, R9, R10, RZ ;  /* 0x0000000a09b17227 */ /* 0x000fe200078e00ff */
[----:B------:R1:W-:Y:S03]  /*ddc0*/  STL [R1+0x60], R13 ;  /* 0x0000600d01007387 */ /* 0x0003e60000100800 */
[----:B0-----:R-:W-:Y:S02]  /*ddd0*/  IMAD.MOV.U32 R12, RZ, RZ, R180 ;  /* 0x000000ffff0c7224 */ /* 0x001fe400078e00b4 */
[----:B------:R-:W-:Y:S01]  /*dde0*/  @!P0 IMAD.IADD R8, R8, 0x1, -R2 ;  /* 0x0000000108088824 */ /* 0x000fe200078e0a02 */
[----:B------:R-:W-:Y:S01]  /*ddf0*/  ISETP.GT.U32.AND P0, PT, R2, R4, PT ;  /* 0x000000040200720c */ /* 0x000fe20003f04070 */
[----:B------:R-:W-:Y:S01]  /*de00*/  @!P4 IMAD.MOV R12, RZ, RZ, -R12 ;  /* 0x000000ffff0cc224 */ /* 0x000fe200078e0a0c */
[----:B------:R-:W-:Y:S01]  /*de10*/  ISETP.GE.AND P4, PT, R7, RZ, PT ;  /* 0x000000ff0700720c */ /* 0x000fe20003f86270 */
[----:B------:R-:W-:-:S02]  /*de20*/  IMAD.MOV R7, RZ, RZ, -R177 ;  /* 0x000000ffff077224 */ /* 0x000fc400078e0ab1 */
[----:B-1----:R-:W-:Y:S01]  /*de30*/  IMAD.MOV.U32 R13, RZ, RZ, R8 ;  /* 0x000000ffff0d7224 */ /* 0x002fe200078e0008 */
[----:B------:R0:W-:Y:S01]  /*de40*/  STL [R1+0x64], R12 ;  /* 0x0000640c01007387 */ /* 0x0001e20000100800 */
[----:B------:R-:W-:Y:S02]  /*de50*/  IMAD R7, R2, R7, R10 ;  /* 0x0000000702077224 */ /* 0x000fe400078e020a */
[--C-:B------:R-:W-:Y:S02]  /*de60*/  @!P3 IMAD.IADD R6, R6, 0x1, -R2.reuse ;  /* 0x000000010606b824 */ /* 0x100fe400078e0a02 */
[----:B------:R-:W-:Y:S01]  /*de70*/  @!P6 IMAD.MOV R13, RZ, RZ, -R13 ;  /* 0x000000ffff0de224 */ /* 0x000fe200078e0a0d */
[C---:B------:R-:W-:Y:S01]  /*de80*/  ISETP.GT.U32.AND P6, PT, R2.reuse, R7, PT ;  /* 0x000000070200720c */ /* 0x040fe20003fc4070 */
[----:B------:R-:W-:Y:S01]  /*de90*/  @!P2 IMAD.IADD R3, R3, 0x1, -R2 ;  /* 0x000000010303a824 */ /* 0x000fe200078e0a02 */
[----:B------:R-:W-:Y:S01]  /*dea0*/  ISETP.GT.U32.AND P3, PT, R2, R6, PT ;  /* 0x000000060200720c */ /* 0x000fe20003f64070 */
[C---:B------:R-:W-:Y:S01]  /*deb0*/  VIADD R177, R0.reuse, 0xf1 ;  /* 0x000000f100b17836 */ /* 0x040fe20000000000 */
[----:B------:R-:W-:Y:S01]  /*dec0*/  ISETP.GE.AND P2, PT, R11, RZ, PT ;  /* 0x000000ff0b00720c */ /* 0x000fe20003f46270 */
[----:B0-----:R-:W-:Y:S01]  /*ded0*/  IMAD.MOV.U32 R12, RZ, RZ, R3 ;  /* 0x000000ffff0c7224 */ /* 0x001fe200078e0003 */
[----:B------:R0:W-:Y:S01]  /*dee0*/  STL [R1+0x68], R13 ;  /* 0x0000680d01007387 */ /* 0x0001e20000100800 */
[C---:B------:R-:W-:Y:S01]  /*def0*/  VIADD R10, R0.reuse, 0xef ;  /* 0x000000ef000a7836 */ /* 0x040fe20000000000 */
[----:B------:R-:W-:Y:S01]  /*df00*/  IABS R185, R177 ;  /* 0x000000b100b97213 */ /* 0x000fe20000000000 */
[----:B------:R-:W-:-:S02]  /*df10*/  VIADD R11, R0, 0xf0 ;  /* 0x000000f0000b7836 */ /* 0x000fc40000000000 */
[----:B------:R-:W-:Y:S01]  /*df20*/  @!P1 IMAD.MOV R12, RZ, RZ, -R12 ;  /* 0x000000ffff0c9224 */ /* 0x000fe200078e0a0c */
[----:B------:R-:W-:Y:S01]  /*df30*/  ISETP.GE.AND P1, PT, R177, RZ, PT ;  /* 0x000000ffb100720c */ /* 0x000fe20003f26270 */
[----:B------:R-:W-:Y:S01]  /*df40*/  IMAD.HI.U32 R177, R9, R185, RZ ;  /* 0x000000b909b17227 */ /* 0x000fe200078e00ff */
[----:B------:R-:W-:Y:S02]  /*df50*/  IABS R178, R10 ;  /* 0x0000000a00b27213 */ /* 0x000fe40000000000 */
[----:B------:R-:W-:Y:S01]  /*df60*/  IABS R186, R11 ;  /* 0x0000000b00ba7213 */ /* 0x000fe20000000000 */
[--C-:B------:R-:W-:Y:S01]  /*df70*/  @!P6 IMAD.IADD R7, R7, 0x1, -R2.reuse ;  /* 0x000000010707e824 */ /* 0x100fe200078e0a02 */
[----:B------:R1:W-:Y:S01]  /*df80*/  STL [R1+0x6c], R12 ;  /* 0x00006c0c01007387 */ /* 0x0003e20000100800 */
[--C-:B------:R-:W-:Y:S01]  /*df90*/  @!P3 IMAD.IADD R6, R6, 0x1, -R2.reuse ;  /* 0x000000010606b824 */ /* 0x100fe200078e0a02 */
[----:B------:R-:W-:Y:S01]  /*dfa0*/  ISETP.GE.AND P3, PT, R11, RZ, PT ;  /* 0x000000ff0b00720c */ /* 0x000fe20003f66270 */
[----:B------:R-:W-:Y:S01]  /*dfb0*/  IMAD.MOV R177, RZ, RZ, -R177 ;  /* 0x000000ffffb17224 */ /* 0x000fe200078e0ab1 */
[----:B------:R-:W-:Y:S01]  /*dfc0*/  ISETP.GT.U32.AND P6, PT, R2, R7, PT ;  /* 0x000000070200720c */ /* 0x000fe20003fc4070 */
[----:B------:R-:W-:-:S02]  /*dfd0*/  @!P0 IMAD.IADD R4, R4, 0x1, -R2 ;  /* 0x0000000104048824 */ /* 0x000fc400078e0a02 */
[----:B------:R-:W-:Y:S02]  /*dfe0*/  IMAD.MOV.U32 R8, RZ, RZ, R178 ;  /* 0x000000ffff087224 */ /* 0x000fe400078e00b2 */
[----:B------:R-:W-:Y:S01]  /*dff0*/  IMAD.HI.U32 R178, R9, R186, RZ ;  /* 0x000000ba09b27227 */ /* 0x000fe200078e00ff */
[----:B------:R-:W-:-:S03]  /*e000*/  ISETP.GT.U32.AND P0, PT, R2, R4, PT ;  /* 0x000000040200720c */ /* 0x000fc60003f04070 */
[C---:B------:R-:W-:Y:S02]  /*e010*/  IMAD R185, R2.reuse, R177, R185 ;  /* 0x000000b102b97224 */ /* 0x040fe400078e02b9 */
[----:B0-----:R-:W-:Y:S02]  /*e020*/  IMAD.MOV.U32 R13, RZ, RZ, R6 ;  /* 0x000000ffff0d7224 */ /* 0x001fe400078e0006 */
[----:B------:R-:W-:Y:S02]  /*e030*/  IMAD.MOV R11, RZ, RZ, -R178 ;  /* 0x000000ffff0b7224 */ /* 0x000fe400078e0ab2 */
[----:B------:R-:W-:Y:S01]  /*e040*/  @!P5 IMAD.MOV R13, RZ, RZ, -R13 ;  /* 0x000000ffff0dd224 */ /* 0x000fe200078e0a0d */
[C---:B------:R-:W-:Y:S01]  /*e050*/  ISETP.GT.U32.AND P5, PT, R2.reuse, R185, PT ;  /* 0x000000b90200720c */ /* 0x040fe20003fa4070 */
[----:B------:R-:W-:Y:S02]  /*e060*/  IMAD R186, R2, R11, R186 ;  /* 0x0000000b02ba7224 */ /* 0x000fe400078e02ba */
[--C-:B------:R-:W-:Y:S01]  /*e070*/  @!P6 IMAD.IADD R7, R7, 0x1, -R2.reuse ;  /* 0x000000010707e824 */ /* 0x100fe200078e0a02 */
[----:B------:R-:W-:Y:S01]  /*e080*/  STL [R1+0x71c], R13 ;  /* 0x00071c0d01007387 */ /* 0x000fe20000100800 */
[----:B------:R-:W-:Y:S01]  /*e090*/  @!P0 IMAD.IADD R4, R4, 0x1, -R2 ;  /* 0x0000000104048824 */ /* 0x000fe200078e0a02 */
[----:B------:R-:W-:Y:S01]  /*e0a0*/  ISETP.GT.U32.AND P6, PT, R2, R186, PT ;  /* 0x000000ba0200720c */ /* 0x000fe20003fc4070 */
[----:B------:R-:W-:Y:S01]  /*e0b0*/  VIADD R178, R0, 0xee ;  /* 0x000000ee00b27836 */ /* 0x000fe20000000000 */
[----:B------:R-:W-:Y:S01]  /*e0c0*/  ISETP.GE.AND P0, PT, R10, RZ, PT ;  /* 0x000000ff0a00720c */ /* 0x000fe20003f06270 */
[----:B-1----:R-:W-:-:S02]  /*e0d0*/  IMAD.MOV.U32 R12, RZ, RZ, R4 ;  /* 0x000000ffff0c7224 */ /* 0x002fc400078e0004 */
[----:B------:R-:W-:-:S04]  /*e0e0*/  IMAD.HI.U32 R3, R9, R8, RZ ;  /* 0x0000000809037227 */ /* 0x000fc800078e00ff */
[----:B------:R-:W-:Y:S02]  /*e0f0*/  @!P5 IMAD.IADD R185, R185, 0x1, -R2 ;  /* 0x00000001b9b9d824 */ /* 0x000fe400078e0a02 */
[----:B------:R-:W-:Y:S01]  /*e100*/  @!P4 IMAD.MOV R12, RZ, RZ, -R12 ;  /* 0x000000ffff0cc224 */ /* 0x000fe200078e0a0c */
[----:B------:R-:W-:Y:S01]  /*e110*/  ISETP.GE.AND P4, PT, R178, RZ, PT ;  /* 0x000000ffb200720c */ /* 0x000fe20003f86270 */
[----:B------:R-:W-:Y:S01]  /*e120*/  @!P6 IMAD.IADD R186, R186, 0x1, -R2 ;  /* 0x00000001babae824 */ /* 0x000fe200078e0a02 */
[----:B------:R-:W-:Y:S01]  /*e130*/  ISETP.GT.U32.AND P5, PT, R2, R185, PT ;  /* 0x000000b90200720c */ /* 0x000fe20003fa4070 */
[----:B------:R-:W-:Y:S01]  /*e140*/  IMAD.MOV R3, RZ, RZ, -R3 ;  /* 0x000000ffff037224 */ /* 0x000fe200078e0a03 */
[----:B------:R-:W-:Y:S01]  /*e150*/  IABS R178, R178 ;  /* 0x000000b200b27213 */ /* 0x000fe20000000000 */
[----:B------:R-:W-:Y:S01]  /*e160*/  VIADD R10, R0, 0xed ;  /* 0x000000ed000a7836 */ /* 0x000fe20000000000 */
[----:B------:R0:W-:Y:S01]  /*e170*/  STL [R1+0x720], R12 ;  /* 0x0007200c01007387 */ /* 0x0001e20000100800 */
[C---:B------:R-:W-:Y:S01]  /*e180*/  IMAD R3, R2.reuse, R3, R8 ;  /* 0x0000000302037224 */ /* 0x040fe200078e0208 */
[----:B------:R-:W-:Y:S01]  /*e190*/  ISETP.GT.U32.AND P6, PT, R2, R186, PT ;  /* 0x000000ba0200720c */ /* 0x000fe20003fc4070 */
[----:B------:R-:W-:Y:S01]  /*e1a0*/  IMAD.HI.U32 R179, R9, R178, RZ ;  /* 0x000000b209b37227 */ /* 0x000fe200078e00ff */
[----:B------:R-:W-:-:S03]  /*e1b0*/  IABS R11, R10 ;  /* 0x0000000a000b7213 */ /* 0x000fc60000000000 */
[----:B------:R-:W-:Y:S02]  /*e1c0*/  IMAD.MOV R179, RZ, RZ, -R179 ;  /* 0x000000ffffb37224 */ /* 0x000fe400078e0ab3 */
[----:B------:R-:W-:-:S04]  /*e1d0*/  IMAD.HI.U32 R177, R9, R11, RZ ;  /* 0x0000000b09b17227 */ /* 0x000fc800078e00ff */
[----:B0-----:R-:W-:Y:S02]  /*e1e0*/  IMAD.MOV.U32 R12, RZ, RZ, R7 ;  /* 0x000000ffff0c7224 */ /* 0x001fe400078e0007 */
[----:B------:R-:W-:Y:S01]  /*e1f0*/  @!P5 IMAD.IADD R185, R185, 0x1, -R2 ;  /* 0x00000001b9b9d824 */ /* 0x000fe200078e0a02 */
[----:B------:R-:W-:Y:S01]  /*e200*/  ISETP.GE.AND P5, PT, R10, RZ, PT ;  /* 0x000000ff0a00720c */ /* 0x000fe20003fa6270 */
[----:B------:R-:W-:Y:S01]  /*e210*/  @!P2 IMAD.MOV R12, RZ, RZ, -R12 ;  /* 0x000000ffff0ca224 */ /* 0x000fe200078e0a0c */
[C---:B------:R-:W-:Y:S01]  /*e220*/  ISETP.GT.U32.AND P2, PT, R2.reuse, R3, PT ;  /* 0x000000030200720c */ /* 0x040fe20003f44070 */
[----:B------:R-:W-:Y:S02]  /*e230*/  IMAD R10, R2, R179, R178 ;  /* 0x000000b3020a7224 */ /* 0x000fe400078e02b2 */
[----:B------:R-:W-:Y:S01]  /*e240*/  VIADD R182, R0, 0xec ;  /* 0x000000ec00b67836 */ /* 0x000fe20000000000 */
[----:B------:R0:W-:Y:S01]  /*e250*/  STL [R1+0x718], R12 ;  /* 0x0007180c01007387 */ /* 0x0001e20000100800 */
[----:B------:R-:W-:-:S02]  /*e260*/  IMAD.MOV R177, RZ, RZ, -R177 ;  /* 0x000000ffffb17224 */ /* 0x000fc400078e0ab1 */
[--C-:B------:R-:W-:Y:S01]  /*e270*/  @!P6 IMAD.IADD R186, R186, 0x1, -R2.reuse ;  /* 0x00000001babae824 */ /* 0x100fe200078e0a02 */
[C---:B------:R-:W-:Y:S01]  /*e280*/  ISETP.GT.U32.AND P6, PT, R2.reuse, R10, PT ;  /* 0x0000000a0200720c */ /* 0x040fe20003fc4070 */
[----:B------:R-:W-:Y:S01]  /*e290*/  IMAD R11, R2, R177, R11 ;  /* 0x000000b1020b7224 */ /* 0x000fe200078e020b */
[----:B------:R-:W-:Y:S01]  /*e2a0*/  IABS R8, R182 ;  /* 0x000000b600087213 */ /* 0x000fe20000000000 */
[----:B------:R-:W-:Y:S02]  /*e2b0*/  VIADD R6, R0, 0xeb ;  /* 0x000000eb00067836 */ /* 0x000fe40000000000 */
[----:B------:R-:W-:Y:S01]  /*e2c0*/  @!P2 IMAD.IADD R3, R3, 0x1, -R2 ;  /* 0x000000010303a824 */ /* 0x000fe200078e0a02 */
[----:B------:R-:W-:Y:S01]  /*e2d0*/  ISETP.GT.U32.AND P2, PT, R2, R11, PT ;  /* 0x0000000b0200720c */ /* 0x000fe20003f44070 */
[----:B------:R-:W-:Y:S01]  /*e2e0*/  IMAD.HI.U32 R180, R9, R8, RZ ;  /* 0x0000000809b47227 */ /* 0x000fe200078e00ff */
[----:B------:R-:W-:-:S03]  /*e2f0*/  IABS R181, R6 ;  /* 0x0000000600b57213 */ /* 0x000fc60000000000 */
[----:B------:R-:W-:Y:S02]  /*e300*/  IMAD.MOV R7, RZ, RZ, -R180 ;  /* 0x000000ffff077224 */ /* 0x000fe400078e0ab4 */
[----:B------:R-:W-:Y:S02]  /*e310*/  VIADD R179, R0, 0xea ;  /* 0x000000ea00b37836 */ /* 0x000fe40000000000 */
[----:B------:R-:W-:Y:S01]  /*e320*/  @!P6 IMAD.IADD R10, R10, 0x1, -R2 ;  /* 0x000000010a0ae824 */ /* 0x000fe200078e0a02 */
[C---:B------:R-:W-:Y:S01]  /*e330*/  ISETP.GT.U32.AND P6, PT, R2.reuse, R3, PT ;  /* 0x000000030200720c */ /* 0x040fe20003fc4070 */
[----:B------:R-:W-:Y:S01]  /*e340*/  IMAD R8, R2, R7, R8 ;  /* 0x0000000702087224 */ /* 0x000fe200078e0208 */
[----:B------:R-:W-:Y:S01]  /*e350*/  IABS R7, R179 ;  /* 0x000000b300077213 */ /* 0x000fe20000000000 */
[----:B------:R-:W-:Y:S02]  /*e360*/  VIADD R180, R0, 0xe9 ;  /* 0x000000e900b47836 */ /* 0x000fe40000000000 */
[----:B0-----:R-:W-:-:S02]  /*e370*/  IMAD.MOV.U32 R12, RZ, RZ, R185 ;  /* 0x000000ffff0c7224 */ /* 0x001fc400078e00b9 */
[----:B------:R-:W-:Y:S01]  /*e380*/  IMAD.HI.U32 R4, R9, R181, RZ ;  /* 0x000000b509047227 */ /* 0x000fe200078e00ff */
[----:B------:R-:W-:-:S03]  /*e390*/  IABS R183, R180 ;  /* 0x000000b400b77213 */ /* 0x000fc60000000000 */
[----:B------:R-:W-:Y:S02]  /*e3a0*/  @!P2 IMAD.IADD R11, R11, 0x1, -R2 ;  /* 0x000000010b0ba824 */ /* 0x000fe400078e0a02 */
[----:B------:R-:W-:Y:S01]  /*e3b0*/  @!P1 IMAD.MOV R12, RZ, RZ, -R12 ;  /* 0x000000ffff0c9224 */ /* 0x000fe200078e0a0c */
[C---:B------:R-:W-:Y:S01]  /*e3c0*/  ISETP.GT.U32.AND P1, PT, R2.reuse, R10, PT ;  /* 0x0000000a0200720c */ /* 0x040fe20003f24070 */
[----:B------:R-:W-:Y:S01]  /*e3d0*/  IMAD.MOV R4, RZ, RZ, -R4 ;  /* 0x000000ffff047224 */ /* 0x000fe200078e0a04 */
[C---:B------:R-:W-:Y:S01]  /*e3e0*/  ISETP.GT.U32.AND P2, PT, R2.reuse, R11, PT ;  /* 0x0000000b0200720c */ /* 0x040fe20003f44070 */
[----:B------:R-:W-:Y:S01]  /*e3f0*/  IMAD.HI.U32 R187, R9, R7, RZ ;  /* 0x0000000709bb7227 */ /* 0x000fe200078e00ff */
[----:B------:R0:W-:Y:S03]  /*e400*/  STL [R1+0x714], R12 ;  /* 0x0007140c01007387 */ /* 0x0001e60000100800 */
[----:B------:R-:W-:-:S02]  /*e410*/  IMAD R181, R2, R4, R181 ;  /* 0x0000000402b57224 */ /* 0x000fc400078e02b5 */
[----:B------:R-:W-:-:S04]  /*e420*/  IMAD.HI.U32 R185, R9, R183, RZ ;  /* 0x000000b709b97227 */ /* 0x000fc800078e00ff */
[----:B------:R-:W-:Y:S02]  /*e430*/  IMAD.MOV R187, RZ, RZ, -R187 ;  /* 0x000000ffffbb7224 */ /* 0x000fe400078e0abb */
[----:B0-----:R-:W-:Y:S02]  /*e440*/  IMAD.MOV.U32 R12, RZ, RZ, R186 ;  /* 0x000000ffff0c7224 */ /* 0x001fe400078e00ba */
[----:B------:R-:W-:Y:S01]  /*e450*/  @!P6 IMAD.IADD R3, R3, 0x1, -R2 ;  /* 0x000000010303e824 */ /* 0x000fe200078e0a02 */
[C---:B------:R-:W-:Y:S01]  /*e460*/  ISETP.GT.U32.AND P6, PT, R2.reuse, R181, PT ;  /* 0x000000b50200720c */ /* 0x040fe20003fc4070 */
[----:B------:R-:W-:Y:S02]  /*e470*/  IMAD.MOV R185, RZ, RZ, -R185 ;  /* 0x000000ffffb97224 */ /* 0x000fe400078e0ab9 */
[----:B------:R-:W-:Y:S01]  /*e480*/  @!P3 IMAD.MOV R12, RZ, RZ, -R12 ;  /* 0x000000ffff0cb224 */ /* 0x000fe200078e0a0c */
[C---:B------:R-:W-:Y:S01]  /*e490*/  ISETP.GT.U32.AND P3, PT, R2.reuse, R8, PT ;  /* 0x000000080200720c */ /* 0x040fe20003f64070 */
[----:B------:R-:W-:-:S02]  /*e4a0*/  IMAD R7, R2, R187, R7 ;  /* 0x000000bb02077224 */ /* 0x000fc400078e0207 */
[----:B------:R-:W-:Y:S01]  /*e4b0*/  IMAD R183, R2, R185, R183 ;  /* 0x000000b902b77224 */ /* 0x000fe200078e02b7 */
[----:B------:R0:W-:Y:S01]  /*e4c0*/  STL [R1+0x710], R12 ;  /* 0x0007100c01007387 */ /* 0x0001e20000100800 */
[--C-:B------:R-:W-:Y:S01]  /*e4d0*/  @!P1 IMAD.IADD R10, R10, 0x1, -R2.reuse ;  /* 0x000000010a0a9824 */ /* 0x100fe200078e0a02 */
[----:B------:R-:W-:Y:S01]  /*e4e0*/  ISETP.GT.U32.AND P1, PT, R2, R7, PT ;  /* 0x000000070200720c */ /* 0x000fe20003f24070 */
[----:B------:R-:W-:Y:S02]  /*e4f0*/  VIADD R177, R0, 0xe8 ;  /* 0x000000e800b17836 */ /* 0x000fe40000000000 */
[--C-:B------:R-:W-:Y:S01]  /*e500*/  @!P2 IMAD.IADD R11, R11, 0x1, -R2.reuse ;  /* 0x000000010b0ba824 */ /* 0x100fe200078e0a02 */
[----:B------:R-:W-:Y:S01]  /*e510*/  ISETP.GT.U32.AND P2, PT, R2, R183, PT ;  /* 0x000000b70200720c */ /* 0x000fe20003f44070 */
[----:B------:R-:W-:Y:S01]  /*e520*/  VIADD R178, R0, 0xe7 ;  /* 0x000000e700b27836 */ /* 0x000fe20000000000 */
[----:B------:R-:W-:Y:S01]  /*e530*/  IABS R184, R177 ;  /* 0x000000b100b87213 */ /* 0x000fe20000000000 */
[--C-:B------:R-:W-:Y:S01]  /*e540*/  @!P6 IMAD.IADD R181, R181, 0x1, -R2.reuse ;  /* 0x00000001b5b5e824 */ /* 0x100fe200078e0a02 */
[----:B------:R-:W-:Y:S01]  /*e550*/  ISETP.GE.AND P6, PT, R6, RZ, PT ;  /* 0x000000ff0600720c */ /* 0x000fe20003fc6270 */
[----:B------:R-:W-:Y:S01]  /*e560*/  IMAD.MOV.U32 R13, RZ, RZ, R3 ;  /* 0x000000ffff0d7224 */ /* 0x000fe200078e0003 */
[----:B------:R-:W-:Y:S01]  /*e570*/  IABS R4, R178 ;  /* 0x000000b200047213 */ /* 0x000fe20000000000 */
[----:B------:R-:W-:Y:S01]  /*e580*/  @!P3 IMAD.IADD R8, R8, 0x1, -R2 ;  /* 0x000000010808b824 */ /* 0x000fe200078e0a02 */
[----:B------:R-:W-:Y:S01]  /*e590*/  ISETP.GE.AND P3, PT, R182, RZ, PT ;  /* 0x000000ffb600720c */ /* 0x000fe20003f66270 */
[----:B------:R-:W-:-:S04]  /*e5a0*/  IMAD.HI.U32 R186, R9, R184, RZ ;  /* 0x000000b809ba7227 */ /* 0x000fc800078e00ff */
[----:B------:R-:W-:Y:S01]  /*e5b0*/  @!P0 IMAD.MOV R13, RZ, RZ, -R13 ;  /* 0x000000ffff0d8224 */ /* 0x000fe200078e0a0d */
[C---:B------:R-:W-:Y:S01]  /*e5c0*/  ISETP.GT.U32.AND P0, PT, R2.reuse, R181, PT ;  /* 0x000000b50200720c */ /* 0x040fe20003f04070 */
[----:B------:R-:W-:Y:S01]  /*e5d0*/  @!P1 IMAD.IADD R7, R7, 0x1, -R2 ;  /* 0x0000000107079824 */ /* 0x000fe200078e0a02 */
[----:B------:R-:W-:Y:S01]  /*e5e0*/  ISETP.GT.U32.AND P1, PT, R2, R8, PT ;  /* 0x000000080200720c */ /* 0x000fe20003f24070 */
[----:B------:R-:W-:Y:S01]  /*e5f0*/  IMAD.HI.U32 R187, R9, R4, RZ ;  /* 0x0000000409bb7227 */ /* 0x000fe200078e00ff */
[----:B------:R1:W-:Y:S03]  /*e600*/  STL [R1+0x70c], R13 ;  /* 0x00070c0d01007387 */ /* 0x0003e60000100800 */
[----:B------:R-:W-:Y:S02]  /*e610*/  IMAD.MOV R186, RZ, RZ, -R186 ;  /* 0x000000ffffba7224 */ /* 0x000fe400078e0aba */
[----:B0-----:R-:W-:-:S02]  /*e620*/  IMAD.MOV.U32 R12, RZ, RZ, R10 ;  /* 0x000000ffff0c7224 */ /* 0x001fc400078e000a */
[----:B------:R-:W-:Y:S01]  /*e630*/  @!P2 IMAD.IADD R183, R183, 0x1, -R2 ;  /* 0x00000001b7b7a824 */ /* 0x000fe200078e0a02 */
[C---:B------:R-:W-:Y:S01]  /*e640*/  ISETP.GT.U32.AND P2, PT, R2.reuse, R7, PT ;  /* 0x000000070200720c */ /* 0x040fe20003f44070 */
[----:B------:R-:W-:Y:S02]  /*e650*/  IMAD.MOV R187, RZ, RZ, -R187 ;  /* 0x000000ffffbb7224 */ /* 0x000fe400078e0abb */
[C---:B------:R-:W-:Y:S02]  /*e660*/  IMAD R184, R2.reuse, R186, R184 ;  /* 0x000000ba02b87224 */ /* 0x040fe400078e02b8 */
[----:B------:R-:W-:Y:S01]  /*e670*/  @!P4 IMAD.MOV R12, RZ, RZ, -R12 ;  /* 0x000000ffff0cc224 */ /* 0x000fe200078e0a0c */
[C---:B------:R-:W-:Y:S01]  /*e680*/  ISETP.GT.U32.AND P4, PT, R2.reuse, R183, PT ;  /* 0x000000b70200720c */ /* 0x040fe20003f84070 */
[C---:B------:R-:W-:Y:S02]  /*e690*/  IMAD R4, R2.reuse, R187, R4 ;  /* 0x000000bb02047224 */ /* 0x040fe400078e0204 */
[----:B------:R-:W-:Y:S01]  /*e6a0*/  @!P5 IMAD.MOV R11, RZ, RZ, -R11 ;  /* 0x000000ffff0bd224 */ /* 0x000fe200078e0a0b */
[----:B------:R-:W-:Y:S01]  /*e6b0*/  ISETP.GT.U32.AND P5, PT, R2, R184, PT ;  /* 0x000000b80200720c */ /* 0x000fe20003fa4070 */
[----:B------:R-:W-:Y:S01]  /*e6c0*/  VIADD R182, R0, 0xe6 ;  /* 0x000000e600b67836 */ /* 0x000fe20000000000 */
[----:B------:R0:W-:Y:S01]  /*e6d0*/  STL [R1+0x708], R12 ;  /* 0x0007080c01007387 */ /* 0x0001e20000100800 */
[--C-:B------:R-:W-:Y:S01]  /*e6e0*/  @!P0 IMAD.IADD R181, R181, 0x1, -R2.reuse ;  /* 0x00000001b5b58824 */ /* 0x100fe200078e0a02 */
[----:B------:R-:W-:Y:S01]  /*e6f0*/  ISETP.GT.U32.AND P0, PT, R2, R4, PT ;  /* 0x000000040200720c */ /* 0x000fe20003f04070 */
[--C-:B------:R-:W-:Y:S01]  /*e700*/  @!P1 IMAD.IADD R8, R8, 0x1, -R2.reuse ;  /* 0x0000000108089824 */ /* 0x100fe200078e0a02 */
[----:B------:R-:W-:Y:S01]  /*e710*/  IABS R10, R182 ;  /* 0x000000b6000a7213 */ /* 0x000fe20000000000 */
[----:B------:R-:W-:Y:S01]  /*e720*/  @!P2 IMAD.IADD R7, R7, 0x1, -R2 ;  /* 0x000000010707a824 */ /* 0x000fe200078e0a02 */
[----:B------:R-:W-:Y:S01]  /*e730*/  ISETP.GE.AND P1, PT, R179, RZ, PT ;  /* 0x000000ffb300720c */ /* 0x000fe20003f26270 */
[----:B-1----:R-:W-:Y:S01]  /*e740*/  IMAD.MOV.U32 R13, RZ, RZ, R8 ;  /* 0x000000ffff0d7224 */ /* 0x002fe200078e0008 */
[----:B------:R-:W-:Y:S01]  /*e750*/  STL [R1+0x704], R11 ;  /* 0x0007040b01007387 */ /* 0x000fe20000100800 */
[----:B------:R-:W-:Y:S01]  /*e760*/  IMAD.HI.U32 R179, R9, R10, RZ ;  /* 0x0000000a09b37227 */ /* 0x000fe200078e00ff */
[----:B------:R-:W-:-:S03]  /*e770*/  ISETP.GE.AND P2, PT, R180, RZ, PT ;  /* 0x000000ffb400720c */ /* 0x000fc60003f46270 */
[--C-:B------:R-:W-:Y:S01]  /*e780*/  @!P4 IMAD.IADD R183, R183, 0x1, -R2.reuse ;  /* 0x00000001b7b7c824 */ /* 0x100fe200078e0a02 */
[----:B------:R-:W-:Y:S01]  /*e790*/  ISETP.GE.AND P4, PT, R177, RZ, PT ;  /* 0x000000ffb100720c */ /* 0x000fe20003f86270 */
[----:B------:R-:W-:Y:S01]  /*e7a0*/  @!P3 IMAD.MOV R13, RZ, RZ, -R13 ;  /* 0x000000ffff0db224 */ /* 0x000fe200078e0a0d */
[----:B------:R-:W-:Y:S01]  /*e7b0*/  ISETP.GE.AND P3, PT, R182, RZ, PT ;  /* 0x000000ffb600720c */ /* 0x000fe20003f66270 */
[--C-:B------:R-:W-:Y:S01]  /*e7c0*/  @!P5 IMAD.IADD R184, R184, 0x1, -R2.reuse ;  /* 0x00000001b8b8d824 */ /* 0x100fe200078e0a02 */
[----:B------:R-:W-:Y:S01]  /*e7d0*/  ISETP.GE.AND P5, PT, R178, RZ, PT ;  /* 0x000000ffb200720c */ /* 0x000fe20003fa6270 */
[----:B------:R-:W-:Y:S01]  /*e7e0*/  IMAD.MOV R177, RZ, RZ, -R179 ;  /* 0x000000ffffb17224 */ /* 0x000fe200078e0ab3 */
[----:B------:R1:W-:Y:S01]  /*e7f0*/  STL [R1+0x700], R13 ;  /* 0x0007000d01007387 */ /* 0x0003e20000100800 */
[----:B------:R-:W-:Y:S02]  /*e800*/  VIADD R6, R0, 0xe5 ;  /* 0x000000e500067836 */ /* 0x000fe40000000000 */
[----:B------:R-:W-:Y:S01]  /*e810*/  @!P0 IMAD.IADD R4, R4, 0x1, -R2 ;  /* 0x0000000104048824 */ /* 0x000fe200078e0a02 */
[C---:B------:R-:W-:Y:S01]  /*e820*/  ISETP.GT.U32.AND P0, PT, R2.reuse, R184, PT ;  /* 0x000000b80200720c */ /* 0x040fe20003f04070 */
[----:B------:R-:W-:Y:S01]  /*e830*/  IMAD R8, R2, R177, R10 ;  /* 0x000000b102087224 */ /* 0x000fe200078e020a */
[----:B------:R-:W-:Y:S01]  /*e840*/  IABS R3, R6 ;  /* 0x0000000600037213 */ /* 0x000fe20000000000 */
[----:B0-----:R-:W-:-:S02]  /*e850*/  IMAD.MOV.U32 R12, RZ, RZ, R181 ;  /* 0x000000ffff0c7224 */ /* 0x001fc400078e00b5 */
[----:B------:R-:W-:Y:S02]  /*e860*/  VIADD R10, R0, 0xe4 ;  /* 0x000000e4000a7836 */ /* 0x000fe40000000000 */
[----:B-1----:R-:W-:Y:S02]  /*e870*/  IMAD.MOV.U32 R13, RZ, RZ, R7 ;  /* 0x000000ffff0d7224 */ /* 0x002fe400078e0007 */
[----:B------:R-:W-:Y:S01]  /*e880*/  IMAD.HI.U32 R11, R9, R3, RZ ;  /* 0x00000003090b7227 */ /* 0x000fe200078e00ff */
[----:B------:R-:W-:-:S03]  /*e890*/  IABS R179, R10 ;  /* 0x0000000a00b37213 */ /* 0x000fc60000000000 */
[----:B------:R-:W-:Y:S01]  /*e8a0*/  @!P1 IMAD.MOV R13, RZ, RZ, -R13 ;  /* 0x000000ffff0d9224 */ /* 0x000fe200078e0a0d */
[C---:B------:R-:W-:Y:S01]  /*e8b0*/  ISETP.GT.U32.AND P1, PT, R2.reuse, R8, PT ;  /* 0x000000080200720c */ /* 0x040fe20003f24070 */
[----:B------:R-:W-:Y:S01]  /*e8c0*/  @!P6 IMAD.MOV R12, RZ, RZ, -R12 ;  /* 0x000000ffff0ce224 */ /* 0x000fe200078e0a0c */
[----:B------:R-:W-:Y:S01]  /*e8d0*/  ISETP.GT.U32.AND P6, PT, R2, R4, PT ;  /* 0x000000040200720c */ /* 0x000fe20003fc4070 */
[----:B------:R-:W-:Y:S02]  /*e8e0*/  IMAD.MOV R11, RZ, RZ, -R11 ;  /* 0x000000ffff0b7224 */ /* 0x000fe400078e0a0b */
[----:B------:R-:W-:Y:S01]  /*e8f0*/  @!P0 IMAD.IADD R184, R184, 0x1, -R2 ;  /* 0x00000001b8b88824 */ /* 0x000fe200078e0a02 */
[----:B------:R0:W-:Y:S01]  /*e900*/  STL [R1+0x6fc], R12 ;  /* 0x0006fc0c01007387 */ /* 0x0001e20000100800 */
[----:B------:R-:W-:Y:S01]  /*e910*/  IMAD R7, R2, R11, R3 ;  /* 0x0000000b02077224 */ /* 0x000fe200078e0203 */
[----:B------:R-:W-:Y:S01]  /*e920*/  ISETP.GE.AND P0, PT, R6, RZ, PT ;  /* 0x000000ff0600720c */ /* 0x000fe20003f06270 */
[----:B------:R-:W-:Y:S01]  /*e930*/  IMAD.MOV.U32 R11, RZ, RZ, R184 ;  /* 0x000000ffff0b7224 */ /* 0x000fe200078e00b8 */
[----:B------:R-:W-:Y:S01]  /*e940*/  STL [R1+0x6f8], R13 ;  /* 0x0006f80d01007387 */ /* 0x000fe20000100800 */
[----:B------:R-:W-:-:S02]  /*e950*/  VIADD R3, R0, 0xe3 ;  /* 0x000000e300037836 */ /* 0x000fc40000000000 */
[--C-:B------:R-:W-:Y:S02]  /*e960*/  @!P1 IMAD.IADD R8, R8, 0x1, -R2.reuse ;  /* 0x0000000108089824 */ /* 0x100fe400078e0a02 */
[----:B------:R-:W-:Y:S01]  /*e970*/  @!P4 IMAD.MOV R11, RZ, RZ, -R11 ;  /* 0x000000ffff0bc224 */ /* 0x000fe200078e0a0b */
[----:B------:R-:W-:Y:S01]  /*e980*/  IABS R6, R3 ;  /* 0x0000000300067213 */ /* 0x000fe20000000000 */
[----:B0-----:R-:W-:Y:S01]  /*e990*/  IMAD.MOV.U32 R12, RZ, RZ, R183 ;  /* 0x000000ffff0c7224 */ /* 0x001fe200078e00b7 */
[----:B------:R-:W-:Y:S01]  /*e9a0*/  ISETP.GT.U32.AND P4, PT, R2, R8, PT ;  /* 0x000000080200720c */ /* 0x000fe20003f84070 */
[----:B------:R-:W-:Y:S01]  /*e9b0*/  @!P6 IMAD.IADD R4, R4, 0x1, -R2 ;  /* 0x000000010404e824 */ /* 0x000fe200078e0a02 */
[----:B------:R-:W-:Y:S01]  /*e9c0*/  ISETP.GE.AND P6, PT, R10, RZ, PT ;  /* 0x000000ff0a00720c */ /* 0x000fe20003fc6270 */
[----:B------:R-:W-:Y:S01]  /*e9d0*/  @!P2 IMAD.MOV R12, RZ, RZ, -R12 ;  /* 0x000000ffff0ca224 */ /* 0x000fe200078e0a0c */
[----:B------:R-:W-:Y:S01]  /*e9e0*/  ISETP.GT.U32.AND P2, PT, R2, R7, PT ;  /* 0x000000070200720c */ /* 0x000fe20003f44070 */
[----:B------:R-:W-:Y:S01]  /*e9f0*/  IMAD.HI.U32 R10, R9, R179, RZ ;  /* 0x000000b3090a7227 */ /* 0x000fe200078e00ff */
[----:B------:R-:W-:-:S02]  /*ea00*/  ISETP.GE.AND P1, PT, R3, RZ, PT ;  /* 0x000000ff0300720c */ /* 0x000fc40003f26270 */
[----:B------:R0:W-:Y:S01]  /*ea10*/  STL [R1+0x6dc], R12 ;  /* 0x0006dc0c01007387 */ /* 0x0001e20000100800 */
[----:B------:R-:W-:-:S03]  /*ea20*/  IMAD.HI.U32 R3, R9, R6, RZ ;  /* 0x0000000609037227 */ /* 0x000fc600078e00ff */
[----:B------:R1:W-:Y:S01]  /*ea30*/  STL [R1+0x6e0], R11 ;  /* 0x0006e00b01007387 */ /* 0x0003e20000100800 */
[--C-:B------:R-:W-:Y:S02]  /*ea40*/  @!P4 IMAD.IADD R8, R8, 0x1, -R2.reuse ;  /* 0x000000010808c824 */ /* 0x100fe400078e0a02 */
[----:B------:R-:W-:Y:S02]  /*ea50*/  IMAD.MOV R3, RZ, RZ, -R3 ;  /* 0x000000ffff037224 */ /* 0x000fe400078e0a03 */
[----:B------:R-:W-:Y:S02]  /*ea60*/  @!P2 IMAD.IADD R7, R7, 0x1, -R2 ;  /* 0x000000010707a824 */ /* 0x000fe400078e0a02 */
[C---:B------:R-:W-:Y:S02]  /*ea70*/  IMAD R6, R2.reuse, R3, R6 ;  /* 0x0000000302067224 */ /* 0x040fe400078e0206 */
[----:B0-----:R-:W-:Y:S01]  /*ea80*/  IMAD.MOV.U32 R12, RZ, RZ, R8 ;  /* 0x000000ffff0c7224 */ /* 0x001fe200078e0008 */
[----:B------:R-:W-:Y:S01]  /*ea90*/  ISETP.GT.U32.AND P2, PT, R2, R7, PT ;  /* 0x000000070200720c */ /* 0x000fe20003f44070 */
[----:B-1----:R-:W-:-:S02]  /*eaa0*/  IMAD.MOV.U32 R11, RZ, RZ, R4 ;  /* 0x000000ffff0b7224 */ /* 0x002fc400078e0004 */
[----:B------:R-:W-:Y:S02]  /*eab0*/  IMAD.MOV R4, RZ, RZ, -R10 ;  /* 0x000000ffff047224 */ /* 0x000fe400078e0a0a */
[----:B------:R-:W-:Y:S02]  /*eac0*/  VIADD R178, R0, 0xe2 ;  /* 0x000000e200b27836 */ /* 0x000fe40000000000 */
[C---:B------:R-:W-:Y:S02]  /*ead0*/  IMAD R179, R2.reuse, R4, R179 ;  /* 0x0000000402b37224 */ /* 0x040fe400078e02b3 */
[----:B------:R-:W-:Y:S01]  /*eae0*/  @!P3 IMAD.MOV R12, RZ, RZ, -R12 ;  /* 0x000000ffff0cb224 */ /* 0x000fe200078e0a0c */
[C---:B------:R-:W-:Y:S01]  /*eaf0*/  ISETP.GT.U32.AND P3, PT, R2.reuse, R6, PT ;  /* 0x000000060200720c */ /* 0x040fe20003f64070 */
[----:B------:R-:W-:Y:S01]  /*eb00*/  @!P5 IMAD.MOV R11, RZ, RZ, -R11 ;  /* 0x000000ffff0bd224 */ /* 0x000fe200078e0a0b */
[----:B------:R-:W-:Y:S01]  /*eb10*/  ISETP.GT.U32.AND P4, PT, R2, R179, PT ;  /* 0x000000b30200720c */ /* 0x000fe20003f84070 */
[----:B------:R-:W-:Y:S01]  /*eb20*/  @!P2 IMAD.IADD R7, R7, 0x1, -R2 ;  /* 0x000000010707a824 */ /* 0x000fe200078e0a02 */
[----:B------:R-:W-:Y:S01]  /*eb30*/  ISETP.GE.AND P5, PT, R178, RZ, PT ;  /* 0x000000ffb200720c */ /* 0x000fe20003fa6270 */
[C---:B------:R-:W-:Y:S01]  /*eb40*/  VIADD R177, R0.reuse, 0xe0 ;  /* 0x000000e000b17836 */ /* 0x040fe20000000000 */
[----:B------:R-:W-:Y:S01]  /*eb50*/  IABS R178, R178 ;  /* 0x000000b200b27213 */ /* 0x000fe20000000000 */
[----:B------:R0:W-:Y:S01]  /*eb60*/  STL [R1+0x6e4], R11 ;  /* 0x0006e40b01007387 */ /* 0x0001e20000100800 */
[----:B------:R-:W-:-:S02]  /*eb70*/  VIADD R10, R0, 0xe1 ;  /* 0x000000e1000a7836 */ /* 0x000fc40000000000 */
[----:B------:R-:W-:Y:S01]  /*eb80*/  VIADD R3, R0, 0xdf ;  /* 0x000000df00037836 */ /* 0x000fe20000000000 */
[----:B------:R-:W-:Y:S01]  /*eb90*/  STL [R1+0x6e8], R12 ;  /* 0x0006e80c01007387 */ /* 0x000fe20000100800 */
[----:B------:R-:W-:Y:S01]  /*eba0*/  IMAD.HI.U32 R4, R9, R178, RZ ;  /* 0x000000b209047227 */ /* 0x000fe200078e00ff */
[----:B------:R-:W-:Y:S02]  /*ebb0*/  ISETP.GE.AND P2, PT, R10, RZ, PT ;  /* 0x000000ff0a00720c */ /* 0x000fe40003f46270 */
[----:B------:R-:W-:Y:S01]  /*ebc0*/  IABS R10, R10 ;  /* 0x0000000a000a7213 */ /* 0x000fe20000000000 */
[----:B------:R-:W-:Y:S02]  /*ebd0*/  @!P4 IMAD.IADD R179, R179, 0x1, -R2 ;  /* 0x00000001b3b3c824 */ /* 0x000fe400078e0a02 */
[----:B0-----:R-:W-:Y:S02]  /*ebe0*/  IMAD.MOV.U32 R11, RZ, RZ, R7 ;  /* 0x000000ffff0b7224 */ /* 0x001fe400078e0007 */
[----:B------:R-:W-:Y:S01]  /*ebf0*/  IMAD.MOV R8, RZ, RZ, -R4 ;  /* 0x000000ffff087224 */ /* 0x000fe200078e0a04 */
[----:B------:R-:W-:Y:S01]  /*ec00*/  ISETP.GT.U32.AND P4, PT, R2, R179, PT ;  /* 0x000000b30200720c */ /* 0x000fe20003f84070 */
[----:B------:R-:W-:Y:S01]  /*ec10*/  @!P0 IMAD.MOV R11, RZ, RZ, -R11 ;  /* 0x000000ffff0b8224 */ /* 0x000fe200078e0a0b */
[----:B------:R-:W-:Y:S01]  /*ec20*/  ISETP.GE.AND P0, PT, R177, RZ, PT ;  /* 0x000000ffb100720c */ /* 0x000fe20003f06270 */
[----:B------:R-:W-:Y:S01]  /*ec30*/  @!P3 IMAD.IADD R6, R6, 0x1, -R2 ;  /* 0x000000010606b824 */ /* 0x000fe200078e0a02 */
[----:B------:R-:W-:Y:S01]  /*ec40*/  IABS R177, R177 ;  /* 0x000000b100b17213 */ /* 0x000fe20000000000 */
[C---:B------:R-:W-:Y:S01]  /*ec50*/  IMAD R178, R2.reuse, R8, R178 ;  /* 0x0000000802b27224 */ /* 0x040fe200078e02b2 */
[----:B------:R0:W-:Y:S01]  /*ec60*/  STL [R1+0x6f4], R11 ;  /* 0x0006f40b01007387 */ /* 0x0001e20000100800 */
[----:B------:R-:W-:Y:S01]  /*ec70*/  IMAD.HI.U32 R4, R9, R10, RZ ;  /* 0x0000000a09047227 */ /* 0x000fe200078e00ff */
[----:B------:R-:W-:-:S03]  /*ec80*/  ISETP.GT.U32.AND P3, PT, R2, R6, PT ;  /* 0x000000060200720c */ /* 0x000fc60003f64070 */
[----:B------:R-:W-:-:S04]  /*ec90*/  IMAD.HI.U32 R7, R9, R177, RZ ;  /* 0x000000b109077227 */ /* 0x000fc800078e00ff */
[----:B------:R-:W-:Y:S01]  /*eca0*/  @!P4 IMAD.IADD R179, R179, 0x1, -R2 ;  /* 0x00000001b3b3c824 */ /* 0x000fe200078e0a02 */
[----:B0-----:R-:W-:Y:S01]  /*ecb0*/  IABS R11, R3 ;  /* 0x00000003000b7213 */ /* 0x001fe20000000000 */
[----:B------:R-:W-:Y:S01]  /*ecc0*/  IMAD.MOV R7, RZ, RZ, -R7 ;  /* 0x000000ffff077224 */ /* 0x000fe200078e0a07 */
[----:B------:R-:W-:Y:S01]  /*ecd0*/  ISETP.GT.U32.AND P4, PT, R2, R178, PT ;  /* 0x000000b20200720c */ /* 0x000fe20003f84070 */
[----:B------:R-:W-:Y:S02]  /*ece0*/  IMAD.MOV R4, RZ, RZ, -R4 ;  /* 0x000000ffff047224 */ /* 0x000fe400078e0a04 */
[----:B------:R-:W-:-:S04]  /*ecf0*/  IMAD.HI.U32 R8, R9, R11, RZ ;  /* 0x0000000b09087227 */ /* 0x000fc800078e00ff */
[----:B------:R-:W-:Y:S02]  /*ed00*/  IMAD.MOV R8, RZ, RZ, -R8 ;  /* 0x000000ffff087224 */ /* 0x000fe400078e0a08 */
[C---:B------:R-:W-:Y:S02]  /*ed10*/  IMAD R177, R2.reuse, R7, R177 ;  /* 0x0000000702b17224 */ /* 0x040fe400078e02b1 */
[C---:B------:R-:W-:Y:S02]  /*ed20*/  IMAD R10, R2.reuse, R4, R10 ;  /* 0x00000004020a7224 */ /* 0x040fe400078e020a */
[----:B------:R-:W-:Y:S02]  /*ed30*/  IMAD.MOV.U32 R12, RZ, RZ, R179 ;  /* 0x000000ffff0c7224 */ /* 0x000fe400078e00b3 */
[----:B------:R-:W-:Y:S02]  /*ed40*/  IMAD R11, R2, R8, R11 ;  /* 0x00000008020b7224 */ /* 0x000fe400078e020b */
[----:B------:R-:W-:Y:S01]  /*ed50*/  @!P3 IMAD.IADD R6, R6, 0x1, -R2 ;  /* 0x000000010606b824 */ /* 0x000fe200078e0a02 */
[C---:B------:R-:W-:Y:S01]  /*ed60*/  ISETP.GT.U32.AND P3, PT, R2.reuse, R177, PT ;  /* 0x000000b10200720c */ /* 0x040fe20003f64070 */
[----:B------:R-:W-:Y:S01]  /*ed70*/  @!P6 IMAD.MOV R12, RZ, RZ, -R12 ;  /* 0x000000ffff0ce224 */ /* 0x000fe200078e0a0c */
[----:B------:R-:W-:Y:S01]  /*ed80*/  ISETP.GT.U32.AND P6, PT, R2, R10, PT ;  /* 0x0000000a0200720c */ /* 0x000fe20003fc4070 */
[----:B------:R-:W-:Y:S01]  /*ed90*/  @!P4 IMAD.IADD R178, R178, 0x1, -R2 ;  /* 0x00000001b2b2c824 */ /* 0x000fe200078e0a02 */
[----:B------:R-:W-:Y:S01]  /*eda0*/  ISETP.GT.U32.AND P4, PT, R2, R11, PT ;  /* 0x0000000b0200720c */ /* 0x000fe20003f84070 */
[C---:B------:R-:W-:Y:S01]  /*edb0*/  VIADD R184, R0.reuse, 0xde ;  /* 0x000000de00b87836 */ /* 0x040fe20000000000 */
[----:B------:R0:W-:Y:S01]  /*edc0*/  STL [R1+0x6f0], R12 ;  /* 0x0006f00c01007387 */ /* 0x0001e20000100800 */
[----:B------:R-:W-:-:S02]  /*edd0*/  VIADD R181, R0, 0xdd ;  /* 0x000000dd00b57836 */ /* 0x000fc40000000000 */
[C---:B------:R-:W-:Y:S01]  /*ede0*/  VIADD R8, R0.reuse, 0xdc ;  /* 0x000000dc00087836 */ /* 0x040fe20000000000 */
[----:B------:R-:W-:Y:S01]  /*edf0*/  IABS R4, R184 ;  /* 0x000000b800047213 */ /* 0x000fe20000000000 */
[----:B------:R-:W-:Y:S01]  /*ee00*/  VIADD R17, R0, 0x5 ;  /* 0x0000000500117836 */ /* 0x000fe20000000000 */
[----:B------:R-:W-:Y:S01]  /*ee10*/  IABS R180, R181 ;  /* 0x000000b500b47213 */ /* 0x000fe20000000000 */
[--C-:B------:R-:W-:Y:S01]  /*ee20*/  @!P3 IMAD.IADD R177, R177, 0x1, -R2.reuse ;  /* 0x00000001b1b1b824 */ /* 0x100fe200078e0a02 */
[----:B------:R-:W-:Y:S01]  /*ee30*/  IABS R183, R8 ;  /* 0x0000000800b77213 */ /* 0x000fe20000000000 */
[--C-:B------:R-:W-:Y:S01]  /*ee40*/  @!P6 IMAD.IADD R10, R10, 0x1, -R2.reuse ;  /* 0x000000010a0ae824 */ /* 0x100fe200078e0a02 */
[C---:B------:R-:W-:Y:S01]  /*ee50*/  ISETP.GT.U32.AND P6, PT, R2.reuse, R178, PT ;  /* 0x000000b20200720c */ /* 0x040fe20003fc4070 */
[----:B------:R-:W-:Y:S01]  /*ee60*/  @!P4 IMAD.IADD R11, R11, 0x1, -R2 ;  /* 0x000000010b0bc824 */ /* 0x000fe200078e0a02 */
[C---:B------:R-:W-:Y:S01]  /*ee70*/  ISETP.GT.U32.AND P4, PT, R2.reuse, R177, PT ;  /* 0x000000b10200720c */ /* 0x040fe20003f84070 */
[----:B0-----:R-:W-:Y:S01]  /*ee80*/  IMAD.MOV.U32 R12, RZ, RZ, R6 ;  /* 0x000000ffff0c7224 */ /* 0x001fe200078e0006 */
[----:B------:R-:W-:Y:S01]  /*ee90*/  ISETP.GT.U32.AND P3, PT, R2, R10, PT ;  /* 0x0000000a0200720c */ /* 0x000fe20003f64070 */
[----:B------:R-:W-:-:S04]  /*eea0*/  IMAD.HI.U32 R7, R9, R4, RZ ;  /* 0x0000000409077227 */ /* 0x000fc800078e00ff */
[----:B------:R-:W-:-:S04]  /*eeb0*/  IMAD.HI.U32 R6, R9, R180, RZ ;  /* 0x000000b409067227 */ /* 0x000fc800078e00ff */
[----:B------:R-:W-:Y:S02]  /*eec0*/  IMAD.MOV R7, RZ, RZ, -R7 ;  /* 0x000000ffff077224 */ /* 0x000fe400078e0a07 */
[----:B------:R-:W-:Y:S02]  /*eed0*/  IMAD.MOV R6, RZ, RZ, -R6 ;  /* 0x000000ffff067224 */ /* 0x000fe400078e0a06 */
[----:B------:R-:W-:Y:S01]  /*eee0*/  @!P1 IMAD.MOV R12, RZ, RZ, -R12 ;  /* 0x000000ffff0c9224 */ /* 0x000fe200078e0a0c */
[C---:B------:R-:W-:Y:S01]  /*eef0*/  ISETP.GT.U32.AND P1, PT, R2.reuse, R11, PT ;  /* 0x0000000b0200720c */ /* 0x040fe20003f24070 */
[C---:B------:R-:W-:Y:S02]  /*ef00*/  IMAD R4, R2.reuse, R7, R4 ;  /* 0x0000000702047224 */ /* 0x040fe400078e0204 */
[----:B------:R-:W-:Y:S01]  /*ef10*/  IMAD R180, R2, R6, R180 ;  /* 0x0000000602b47224 */ /* 0x000fe200078e02b4 */
[----:B------:R0:W-:Y:S01]  /*ef20*/  STL [R1+0x6ec], R12 ;  /* 0x0006ec0c01007387 */ /* 0x0001e20000100800 */
[--C-:B------:R-:W-:Y:S01]  /*ef30*/  @!P6 IMAD.IADD R178, R178, 0x1, -R2.reuse ;  /* 0x00000001b2b2e824 */ /* 0x100fe200078e0a02 */
[C---:B------:R-:W-:Y:S01]  /*ef40*/  ISETP.GT.U32.AND P6, PT, R2.reuse, R4, PT ;  /* 0x000000040200720c */ /* 0x040fe20003fc4070 */
[----:B------:R-:W-:Y:S01]  /*ef50*/  @!P4 IMAD.IADD R177, R177, 0x1, -R2 ;  /* 0x00000001b1b1c824 */ /* 0x000fe200078e0a02 */
[----:B------:R-:W-:Y:S01]  /*ef60*/  ISETP.GT.U32.AND P4, PT, R2, R180, PT ;  /* 0x000000b40200720c */ /* 0x000fe20003f84070 */
[----:B------:R-:W-:-:S02]  /*ef70*/  VIADD R6, R0, 0xda ;  /* 0x000000da00067836 */ /* 0x000fc40000000000 */
[--C-:B------:R-:W-:Y:S01]  /*ef80*/  @!P3 IMAD.IADD R10, R10, 0x1, -R2.reuse ;  /* 0x000000010a0ab824 */ /* 0x100fe200078e0a02 */
[----:B------:R-:W-:Y:S01]  /*ef90*/  ISETP.GE.AND P3, PT, R3, RZ, PT ;  /* 0x000000ff0300720c */ /* 0x000fe20003f66270 */
[----:B------:R-:W-:Y:S01]  /*efa0*/  @!P1 IMAD.IADD R11, R11, 0x1, -R2 ;  /* 0x000000010b0b9824 */ /* 0x000fe200078e0a02 */
[----:B------:R-:W-:Y:S01]  /*efb0*/  ISETP.GE.AND P1, PT, R184, RZ, PT ;  /* 0x000000ffb800720c */ /* 0x000fe20003f26270 */
[----:B------:R-:W-:Y:S01]  /*efc0*/  IMAD.MOV.U32 R13, RZ, RZ, R10 ;  /* 0x000000ffff0d7224 */ /* 0x000fe200078e000a */
[----:B------:R-:W-:Y:S01]  /*efd0*/  IABS R184, R6 ;  /* 0x0000000600b87213 */ /* 0x000fe20000000000 */
[----:B------:R-:W-:Y:S02]  /*efe0*/  VIADD R7, R0, 0xdb ;  /* 0x000000db00077836 */ /* 0x000fe40000000000 */
[--C-:B------:R-:W-:Y:S01]  /*eff0*/  @!P6 IMAD.IADD R4, R4, 0x1, -R2.reuse ;  /* 0x000000010404e824 */ /* 0x100fe200078e0a02 */
[----:B------:R-:W-:Y:S01]  /*f000*/  ISETP.GE.AND P6, PT, R181, RZ, PT ;  /* 0x000000ffb500720c */ /* 0x000fe20003fc6270 */
[----:B------:R-:W-:Y:S01]  /*f010*/  @!P4 IMAD.IADD R180, R180, 0x1, -R2 ;  /* 0x00000001b4b4c824 */ /* 0x000fe200078e0a02 */
[----:B------:R-:W-:Y:S01]  /*f020*/  IABS R182, R7 ;  /* 0x0000000700b67213 */ /* 0x000fe20000000000 */
[----:B------:R-:W-:Y:S01]  /*f030*/  IMAD.MOV.U32 R181, RZ, RZ, R184 ;  /* 0x000000ffffb57224 */ /* 0x000fe200078e00b8 */
[C---:B------:R-:W-:Y:S01]  /*f040*/  ISETP.GT.U32.AND P4, PT, R2.reuse, R4, PT ;  /* 0x000000040200720c */ /* 0x040fe20003f84070 */
[----:B------:R-:W-:Y:S01]  /*f050*/  @!P2 IMAD.MOV R13, RZ, RZ, -R13 ;  /* 0x000000ffff0da224 */ /* 0x000fe200078e0a0d */
[----:B------:R-:W-:Y:S01]  /*f060*/  ISETP.GT.U32.AND P2, PT, R2, R180, PT ;  /* 0x000000b40200720c */ /* 0x000fe20003f44070 */
[----:B------:R-:W-:-:S04]  /*f070*/  IMAD.HI.U32 R179, R9, R183, RZ ;  /* 0x000000b709b37227 */ /* 0x000fc800078e00ff */
[----:B0-----:R-:W-:Y:S02]  /*f080*/  IMAD.MOV.U32 R12, RZ, RZ, R178 ;  /* 0x000000ffff0c7224 */ /* 0x001fe400078e00b2 */
[----:B------:R-:W-:-:S04]  /*f090*/  IMAD.HI.U32 R178, R9, R181, RZ ;  /* 0x000000b509b27227 */ /* 0x000fc800078e00ff */
[----:B------:R-:W-:Y:S02]  /*f0a0*/  IMAD.MOV R179, RZ, RZ, -R179 ;  /* 0x000000ffffb37224 */ /* 0x000fe400078e0ab3 */
[----:B------:R-:W-:Y:S02]  /*f0b0*/  IMAD.MOV R10, RZ, RZ, -R178 ;  /* 0x000000ffff0a7224 */ /* 0x000fe400078e0ab2 */
[C---:B------:R-:W-:Y:S02]  /*f0c0*/  IMAD R183, R2.reuse, R179, R183 ;  /* 0x000000b302b77224 */ /* 0x040fe400078e02b7 */
[----:B------:R-:W-:Y:S02]  /*f0d0*/  IMAD R181, R2, R10, R181 ;  /* 0x0000000a02b57224 */ /* 0x000fe400078e02b5 */
[----:B------:R-:W-:-:S04]  /*f0e0*/  IMAD.HI.U32 R3, R9, R182, RZ ;  /* 0x000000b609037227 */ /* 0x000fc800078e00ff */
[----:B------:R-:W-:Y:S01]  /*f0f0*/  @!P5 IMAD.MOV R12, RZ, RZ, -R12 ;  /* 0x000000ffff0cd224 */ /* 0x000fe200078e0a0c */
[----:B------:R-:W-:Y:S01]  /*f100*/  ISETP.GT.U32.AND P5, PT, R2, R183, PT ;  /* 0x000000b70200720c */ /* 0x000fe20003fa4070 */
[--C-:B------:R-:W-:Y:S01]  /*f110*/  @!P2 IMAD.IADD R180, R180, 0x1, -R2.reuse ;  /* 0x00000001b4b4a824 */ /* 0x100fe200078e0a02 */
[----:B------:R-:W-:Y:S01]  /*f120*/  ISETP.GT.U32.AND P2, PT, R2, R181, PT ;  /* 0x000000b50200720c */ /* 0x000fe20003f44070 */
[----:B------:R-:W-:Y:S01]  /*f130*/  IMAD.MOV R3, RZ, RZ, -R3 ;  /* 0x000000ffff037224 */ /* 0x000fe200078e0a03 */
[----:B------:R0:W-:Y:S01]  /*f140*/  STL [R1+0x6c8], R12 ;  /* 0x0006c80c01007387 */ /* 0x0001e20000100800 */
[----:B------:R-:W-:Y:S01]  /*f150*/  @!P4 IMAD.IADD R4, R4, 0x1, -R2 ;  /* 0x000000010404c824 */ /* 0x000fe200078e0a02 */
[----:B------:R-:W-:Y:S01]  /*f160*/  ISETP.GE.AND P4, PT, R7, RZ, PT ;  /* 0x000000ff0700720c */ /* 0x000fe20003f86270 */
[----:B------:R-:W-:Y:S01]  /*f170*/  IMAD R182, R2, R3, R182 ;  /* 0x0000000302b67224 */ /* 0x000fe200078e02b6 */
[----:B------:R1:W-:Y:S01]  /*f180*/  STL [R1+0x6cc], R13 ;  /* 0x0006cc0d01007387 */ /* 0x0003e20000100800 */
[----:B------:R-:W-:-:S02]  /*f190*/  @!P3 IMAD.MOV R11, RZ, RZ, -R11 ;  /* 0x000000ffff0bb224 */ /* 0x000fc400078e0a0b */
[----:B------:R-:W-:Y:S01]  /*f1a0*/  VIADD R7, R0, 0xd8 ;  /* 0x000000d800077836 */ /* 0x000fe20000000000 */
[----:B------:R-:W-:Y:S01]  /*f1b0*/  ISETP.GT.U32.AND P3, PT, R2, R182, PT ;  /* 0x000000b60200720c */ /* 0x000fe20003f64070 */
[--C-:B------:R-:W-:Y:S01]  /*f1c0*/  @!P5 IMAD.IADD R183, R183, 0x1, -R2.reuse ;  /* 0x00000001b7b7d824 */ /* 0x100fe200078e0a02 */
[----:B------:R-:W-:Y:S01]  /*f1d0*/  ISETP.GE.AND P5, PT, R6, RZ, PT ;  /* 0x000000ff0600720c */ /* 0x000fe20003fa6270 */
[----:B0-----:R-:W-:Y:S01]  /*f1e0*/  IMAD.MOV.U32 R12, RZ, RZ, R177 ;  /* 0x000000ffff0c7224 */ /* 0x001fe200078e00b1 */
[----:B------:R-:W-:Y:S01]  /*f1f0*/  IABS R6, R7 ;  /* 0x0000000700067213 */ /* 0x000fe20000000000 */
[----:B------:R-:W-:Y:S02]  /*f200*/  @!P2 IMAD.IADD R181, R181, 0x1, -R2 ;  /* 0x00000001b5b5a824 */ /* 0x000fe400078e0a02 */
[----:B------:R-:W-:Y:S01]  /*f210*/  @!P0 IMAD.MOV R12, RZ, RZ, -R12 ;  /* 0x000000ffff0c8224 */ /* 0x000fe200078e0a0c */
[----:B------:R-:W-:Y:S01]  /*f220*/  ISETP.GE.AND P0, PT, R8, RZ, PT ;  /* 0x000000ff0800720c */ /* 0x000fe20003f06270 */
[----:B------:R-:W-:Y:S01]  /*f230*/  IMAD.MOV.U32 R8, RZ, RZ, R4 ;  /* 0x000000ffff087224 */ /* 0x000fe200078e0004 */
[----:B------:R-:W-:Y:S01]  /*f240*/  ISETP.GT.U32.AND P2, PT, R2, R181, PT ;  /* 0x000000b50200720c */ /* 0x000fe20003f44070 */
[----:B------:R-:W-:Y:S01]  /*f250*/  VIADD R3, R0, 0xd9 ;  /* 0x000000d900037836 */ /* 0x000fe20000000000 */
[----:B------:R-:W-:Y:S01]  /*f260*/  STL [R1+0x6d0], R12 ;  /* 0x0006d00c01007387 */ /* 0x000fe20000100800 */
[----:B------:R-:W-:-:S02]  /*f270*/  @!P1 IMAD.MOV R8, RZ, RZ, -R8 ;  /* 0x000000ffff089224 */ /* 0x000fc400078e0a08 */
[----:B------:R-:W-:Y:S01]  /*f280*/  @!P3 IMAD.IADD R182, R182, 0x1, -R2 ;  /* 0x00000001b6b6b824 */ /* 0x000fe200078e0a02 */
[----:B------:R-:W-:Y:S01]  /*f290*/  STL [R1+0x6d4], R11 ;  /* 0x0006d40b01007387 */ /* 0x000fe20000100800 */
[----:B------:R-:W-:Y:S01]  /*f2a0*/  IABS R178, R3 ;  /* 0x0000000300b27213 */ /* 0x000fe20000000000 */
[----:B-1----:R-:W-:Y:S01]  /*f2b0*/  IMAD.MOV.U32 R13, RZ, RZ, R180 ;  /* 0x000000ffff0d7224 */ /* 0x002fe200078e00b4 */
[C---:B------:R-:W-:Y:S01]  /*f2c0*/  ISETP.GT.U32.AND P3, PT, R2.reuse, R183, PT ;  /* 0x000000b70200720c */ /* 0x040fe20003f64070 */
[----:B------:R0:W-:Y:S01]  /*f2d0*/  STL [R1+0x6d8], R8 ;  /* 0x0006d80801007387 */ /* 0x0001e20000100800 */
[----:B------:R-:W-:Y:S01]  /*f2e0*/  ISETP.GT.U32.AND P1, PT, R2, R182, PT ;  /* 0x000000b60200720c */ /* 0x000fe20003f24070 */
[----:B------:R-:W-:-:S04]  /*f2f0*/  IMAD.HI.U32 R10, R9, R178, RZ ;  /* 0x000000b2090a7227 */ /* 0x000fc800078e00ff */
[----:B------:R-:W-:Y:S02]  /*f300*/  IMAD.MOV R10, RZ, RZ, -R10 ;  /* 0x000000ffff0a7224 */ /* 0x000fe400078e0a0a */
[----:B------:R-:W-:Y:S02]  /*f310*/  @!P2 IMAD.IADD R181, R181, 0x1, -R2 ;  /* 0x00000001b5b5a824 */ /* 0x000fe400078e0a02 */
[----:B0-----:R-:W-:-:S04]  /*f320*/  IMAD.HI.U32 R8, R9, R6, RZ ;  /* 0x0000000609087227 */ /* 0x001fc800078e00ff */
[----:B------:R-:W-:Y:S02]  /*f330*/  IMAD.MOV R8, RZ, RZ, -R8 ;  /* 0x000000ffff087224 */ /* 0x000fe400078e0a08 */
[C---:B------:R-:W-:Y:S02]  /*f340*/  IMAD R178, R2.reuse, R10, R178 ;  /* 0x0000000a02b27224 */ /* 0x040fe400078e02b2 */
[C---:B------:R-:W-:Y:S02]  /*f350*/  IMAD R6, R2.reuse, R8, R6 ;  /* 0x0000000802067224 */ /* 0x040fe400078e0206 */
[----:B------:R-:W-:Y:S01]  /*f360*/  @!P3 IMAD.IADD R183, R183, 0x1, -R2 ;  /* 0x00000001b7b7b824 */ /* 0x000fe200078e0a02 */
[----:B------:R-:W-:Y:S01]  /*f370*/  ISETP.GT.U32.AND P3, PT, R2, R178, PT ;  /* 0x000000b20200720c */ /* 0x000fe20003f64070 */
[----:B------:R-:W-:Y:S01]  /*f380*/  VIADD R8, R0, 0xd5 ;  /* 0x000000d500087836 */ /* 0x000fe20000000000 */
[----:B------:R-:W-:Y:S01]  /*f390*/  ISETP.GT.U32.AND P2, PT, R2, R6, PT ;  /* 0x000000060200720c */ /* 0x000fe20003f44070 */
[----:B------:R-:W-:-:S02]  /*f3a0*/  VIADD R11, R0, 0xd7 ;  /* 0x000000d7000b7836 */ /* 0x000fc40000000000 */
[----:B------:R-:W-:Y:S01]  /*f3b0*/  VIADD R4, R0, 0xd6 ;  /* 0x000000d600047836 */ /* 0x000fe20000000000 */
[----:B------:R-:W-:Y:S01]  /*f3c0*/  IABS R177, R8 ;  /* 0x0000000800b17213 */ /* 0x000fe20000000000 */
[----:B------:R-:W-:Y:S01]  /*f3d0*/  @!P6 IMAD.MOV R13, RZ, RZ, -R13 ;  /* 0x000000ffff0de224 */ /* 0x000fe200078e0a0d */
[----:B------:R-:W-:Y:S01]  /*f3e0*/  IABS R179, R11 ;  /* 0x0000000b00b37213 */ /* 0x000fe20000000000 */
[--C-:B------:R-:W-:Y:S01]  /*f3f0*/  @!P1 IMAD.IADD R182, R182, 0x1, -R2.reuse ;  /* 0x00000001b6b69824 */ /* 0x100fe200078e0a02 */
[----:B------:R-:W-:Y:S01]  /*f400*/  IABS R10, R4 ;  /* 0x00000004000a7213 */ /* 0x000fe20000000000 */
[----:B------:R-:W-:Y:S01]  /*f410*/  IMAD.HI.U32 R180, R9, R177, RZ ;  /* 0x000000b109b47227 */ /* 0x000fe200078e00ff */
[----:B------:R0:W-:Y:S01]  /*f420*/  STL [R1+0x650], R13 ;  /* 0x0006500d01007387 */ /* 0x0001e20000100800 */
[----:B------:R-:W-:Y:S02]  /*f430*/  ISETP.GE.AND P1, PT, R3, RZ, PT ;  /* 0x000000ff0300720c */ /* 0x000fe40003f26270 */
[----:B------:R-:W-:-:S02]  /*f440*/  @!P2 IMAD.IADD R6, R6, 0x1, -R2 ;  /* 0x000000010606a824 */ /* 0x000fc400078e0a02 */
[----:B------:R-:W-:Y:S01]  /*f450*/  @!P3 IMAD.IADD R178, R178, 0x1, -R2 ;  /* 0x00000001b2b2b824 */ /* 0x000fe200078e0a02 */
[----:B------:R-:W-:Y:S01]  /*f460*/  ISETP.GE.AND P3, PT, R7, RZ, PT ;  /* 0x000000ff0700720c */ /* 0x000fe20003f66270 */
[----:B------:R-:W-:Y:S01]  /*f470*/  IMAD.MOV.U32 R12, RZ, RZ, R183 ;  /* 0x000000ffff0c7224 */ /* 0x000fe200078e00b7 */
[C---:B------:R-:W-:Y:S01]  /*f480*/  ISETP.GT.U32.AND P6, PT, R2.reuse, R6, PT ;  /* 0x000000060200720c */ /* 0x040fe20003fc4070 */
[----:B------:R-:W-:Y:S01]  /*f490*/  IMAD.HI.U32 R184, R9, R179, RZ ;  /* 0x000000b309b87227 */ /* 0x000fe200078e00ff */
[----:B------:R-:W-:-:S03]  /*f4a0*/  ISETP.GT.U32.AND P2, PT, R2, R178, PT ;  /* 0x000000b20200720c */ /* 0x000fc60003f44070 */
[----:B0-----:R-:W-:Y:S02]  /*f4b0*/  IMAD.MOV.U32 R13, RZ, RZ, R182 ;  /* 0x000000ffff0d7224 */ /* 0x001fe400078e00b6 */
[----:B------:R-:W-:Y:S02]  /*f4c0*/  IMAD.MOV R180, RZ, RZ, -R180 ;  /* 0x000000ffffb47224 */ /* 0x000fe400078e0ab4 */
[----:B------:R-:W-:Y:S02]  /*f4d0*/  @!P0 IMAD.MOV R12, RZ, RZ, -R12 ;  /* 0x000000ffff0c8224 */ /* 0x000fe400078e0a0c */
[----:B------:R-:W-:-:S03]  /*f4e0*/  IMAD.HI.U32 R3, R9, R10, RZ ;  /* 0x0000000a09037227 */ /* 0x000fc600078e00ff */
[----:B------:R0:W-:Y:S01]  /*f4f0*/  STL [R1+0x654], R12 ;  /* 0x0006540c01007387 */ /* 0x0001e20000100800 */
[----:B------:R-:W-:Y:S02]  /*f500*/  IMAD.MOV R184, RZ, RZ, -R184 ;  /* 0x000000ffffb87224 */ /* 0x000fe400078e0ab8 */
[----:B------:R-:W-:Y:S01]  /*f510*/  @!P4 IMAD.MOV R13, RZ, RZ, -R13 ;  /* 0x000000ffff0dc224 */ /* 0x000fe200078e0a0d */
[----:B------:R-:W-:Y:S01]  /*f520*/  ISETP.GE.AND P4, PT, R11, RZ, PT ;  /* 0x000000ff0b00720c */ /* 0x000fe20003f86270 */
[C---:B------:R-:W-:Y:S02]  /*f530*/  IMAD R11, R2.reuse, R180, R177 ;  /* 0x000000b4020b7224 */ /* 0x040fe400078e02b1 */
[----:B------:R-:W-:Y:S01]  /*f540*/  IMAD.MOV R3, RZ, RZ, -R3 ;  /* 0x000000ffff037224 */ /* 0x000fe200078e0a03 */
[----:B------:R-:W-:Y:S01]  /*f550*/  STL [R1+0x674], R13 ;  /* 0x0006740d01007387 */ /* 0x000fe20000100800 */
[----:B------:R-:W-:Y:S02]  /*f560*/  IMAD R179, R2, R184, R179 ;  /* 0x000000b802b37224 */ /* 0x000fe400078e02b3 */
[----:B0-----:R-:W-:-:S02]  /*f570*/  IMAD.MOV.U32 R12, RZ, RZ, R181 ;  /* 0x000000ffff0c7224 */ /* 0x001fc400078e00b5 */
[----:B------:R-:W-:Y:S01]  /*f580*/  @!P6 IMAD.IADD R6, R6, 0x1, -R2 ;  /* 0x000000010606e824 */ /* 0x000fe200078e0a02 */
[C---:B------:R-:W-:Y:S01]  /*f590*/  ISETP.GT.U32.AND P6, PT, R2.reuse, R11, PT ;  /* 0x0000000b0200720c */ /* 0x040fe20003fc4070 */
[C---:B------:R-:W-:Y:S01]  /*f5a0*/  IMAD R10, R2.reuse, R3, R10 ;  /* 0x00000003020a7224 */ /* 0x040fe200078e020a */
[----:B------:R-:W-:Y:S01]  /*f5b0*/  ISETP.GT.U32.AND P0, PT, R2, R179, PT ;  /* 0x000000b30200720c */ /* 0x000fe20003f04070 */
[----:B------:R-:W-:Y:S02]  /*f5c0*/  @!P5 IMAD.MOV R12, RZ, RZ, -R12 ;  /* 0x000000ffff0cd224 */ /* 0x000fe400078e0a0c */
[----:B------:R-:W-:Y:S01]  /*f5d0*/  @!P2 IMAD.IADD R178, R178, 0x1, -R2 ;  /* 0x00000001b2b2a824 */ /* 0x000fe200078e0a02 */
[----:B------:R-:W-:Y:S01]  /*f5e0*/  ISETP.GT.U32.AND P5, PT, R2, R10, PT ;  /* 0x0000000a0200720c */ /* 0x000fe20003fa4070 */
[----:B------:R-:W-:Y:S01]  /*f5f0*/  VIADD R7, R0, 0xd4 ;  /* 0x000000d400077836 */ /* 0x000fe20000000000 */
[----:B------:R0:W-:Y:S01]  /*f600*/  STL [R1+0x6b8], R12 ;  /* 0x0006b80c01007387 */ /* 0x0001e20000100800 */
[----:B------:R-:W-:Y:S01]  /*f610*/  ISETP.GE.AND P2, PT, R4, RZ, PT ;  /* 0x000000ff0400720c */ /* 0x000fe20003f46270 */
[----:B------:R-:W-:-:S02]  /*f620*/  VIADD R4, R0, 0xd3 ;  /* 0x000000d300047836 */ /* 0x000fc40000000000 */
[----:B------:R-:W-:Y:S01]  /*f630*/  IABS R3, R7 ;  /* 0x0000000700037213 */ /* 0x000fe20000000000 */
[--C-:B------:R-:W-:Y:S02]  /*f640*/  @!P6 IMAD.IADD R11, R11, 0x1, -R2.reuse ;  /* 0x000000010b0be824 */ /* 0x100fe400078e0a02 */
[----:B------:R-:W-:Y:S01]  /*f650*/  @!P0 IMAD.IADD R179, R179, 0x1, -R2 ;  /* 0x00000001b3b38824 */ /* 0x000fe200078e0a02 */
[----:B------:R-:W-:Y:S01]  /*f660*/  ISETP.GE.AND P0, PT, R8, RZ, PT ;  /* 0x000000ff0800720c */ /* 0x000fe20003f06270 */
[----:B------:R-:W-:Y:S01]  /*f670*/  IMAD.HI.U32 R177, R9, R3, RZ ;  /* 0x0000000309b17227 */ /* 0x000fe200078e00ff */
[----:B------:R-:W-:-:S03]  /*f680*/  ISETP.GT.U32.AND P6, PT, R2, R11, PT ;  /* 0x0000000b0200720c */ /* 0x000fc60003fc4070 */
[----:B0-----:R-:W-:Y:S01]  /*f690*/  IMAD.MOV.U32 R12, RZ, RZ, R178 ;  /* 0x000000ffff0c7224 */ /* 0x001fe200078e00b2 */
[----:B------:R-:W-:Y:S01]  /*f6a0*/  IABS R178, R4 ;  /* 0x0000000400b27213 */ /* 0x000fe20000000000 */
[----:B------:R-:W-:Y:S01]  /*f6b0*/  @!P5 IMAD.IADD R10, R10, 0x1, -R2 ;  /* 0x000000010a0ad824 */ /* 0x000fe200078e0a02 */
[C---:B------:R-:W-:Y:S01]  /*f6c0*/  ISETP.GT.U32.AND P5, PT, R2.reuse, R179, PT ;  /* 0x000000b30200720c */ /* 0x040fe20003fa4070 */
[----:B------:R-:W-:Y:S02]  /*f6d0*/  @!P1 IMAD.MOV R12, RZ, RZ, -R12 ;  /* 0x000000ffff0c9224 */ /* 0x000fe400078e0a0c */
[----:B------:R-:W-:Y:S01]  /*f6e0*/  IMAD.MOV R177, RZ, RZ, -R177 ;  /* 0x000000ffffb17224 */ /* 0x000fe200078e0ab1 */
[----:B------:R-:W-:Y:S01]  /*f6f0*/  ISETP.GT.U32.AND P1, PT, R2, R10, PT ;  /* 0x0000000a0200720c */ /* 0x000fe20003f24070 */
[----:B------:R-:W-:Y:S01]  /*f700*/  VIADD R8, R0, 0xd2 ;  /* 0x000000d200087836 */ /* 0x000fe20000000000 */
[----:B------:R0:W-:Y:S01]  /*f710*/  STL [R1+0x6bc], R12 ;  /* 0x0006bc0c01007387 */ /* 0x0001e20000100800 */
[----:B------:R-:W-:-:S02]  /*f720*/  IMAD R3, R2, R177, R3 ;  /* 0x000000b102037224 */ /* 0x000fc400078e0203 */
[--C-:B------:R-:W-:Y:S01]  /*f730*/  @!P6 IMAD.IADD R11, R11, 0x1, -R2.reuse ;  /* 0x000000010b0be824 */ /* 0x100fe200078e0a02 */
[----:B------:R-:W-:Y:S01]  /*f740*/  IABS R177, R8 ;  /* 0x0000000800b17213 */ /* 0x000fe20000000000 */
[----:B------:R-:W-:Y:S02]  /*f750*/  VIADD R184, R0, 0xbf ;  /* 0x000000bf00b87836 */ /* 0x000fe40000000000 */
[----:B------:R-:W-:Y:S01]  /*f760*/  @!P5 IMAD.IADD R179, R179, 0x1, -R2 ;  /* 0x00000001b3b3d824 */ /* 0x000fe200078e0a02 */
[----:B------:R-:W-:Y:S01]  /*f770*/  ISETP.GT.U32.AND P5, PT, R2, R3, PT ;  /* 0x000000030200720c */ /* 0x000fe20003fa4070 */
[----:B------:R-:W-:Y:S01]  /*f780*/  IMAD.HI.U32 R181, R9, R177, RZ ;  /* 0x000000b109b57227 */ /* 0x000fe200078e00ff */
[----:B------:R-:W-:-:S03]  /*f790*/  IABS R185, R184 ;  /* 0x000000b800b97213 */ /* 0x000fc60000000000 */
[----:B0-----:R-:W-:Y:S02]  /*f7a0*/  IMAD.MOV.U32 R12, RZ, RZ, R6 ;  /* 0x000000ffff0c7224 */ /* 0x001fe400078e0006 */
[----:B------:R-:W-:-:S04]  /*f7b0*/  IMAD.HI.U32 R6, R9, R178, RZ ;  /* 0x000000b209067227 */ /* 0x000fc800078e00ff */
[----:B------:R-:W-:Y:S02]  /*f7c0*/  IMAD.MOV R6, RZ, RZ, -R6 ;  /* 0x000000ffff067224 */ /* 0x000fe400078e0a06 */
[----:B------:R-:W-:Y:S01]  /*f7d0*/  @!P3 IMAD.MOV R12, RZ, RZ, -R12 ;  /* 0x000000ffff0cb224 */ /* 0x000fe200078e0a0c */
[----:B------:R-:W-:Y:S01]  /*f7e0*/  ISETP.GE.AND P3, PT, R7, RZ, PT ;  /* 0x000000ff0700720c */ /* 0x000fe20003f66270 */
[----:B------:R-:W-:Y:S02]  /*f7f0*/  IMAD R178, R2, R6, R178 ;  /* 0x0000000602b27224 */ /* 0x000fe400078e02b2 */
[----:B------:R-:W-:Y:S01]  /*f800*/  @!P1 IMAD.IADD R10, R10, 0x1, -R2 ;  /* 0x000000010a0a9824 */ /* 0x000fe200078e0a02 */
[----:B------:R0:W-:Y:S01]  /*f810*/  STL [R1+0x6c4], R12 ;  /* 0x0006c40c01007387 */ /* 0x0001e20000100800 */
[----:B------:R-:W-:Y:S01]  /*f820*/  ISETP.GE.AND P1, PT, R4, RZ, PT ;  /* 0x000000ff0400720c */ /* 0x000fe20003f26270 */
[----:B------:R-:W-:Y:S01]  /*f830*/  VIADD R4, R0, 0xd1 ;  /* 0x000000d100047836 */ /* 0x000fe20000000000 */
[----:B------:R-:W-:Y:S01]  /*f840*/  ISETP.GT.U32.AND P6, PT, R2, R178, PT ;  /* 0x000000b20200720c */ /* 0x000fe20003fc4070 */
[----:B------:R-:W-:-:S02]  /*f850*/  IMAD.MOV R181, RZ, RZ, -R181 ;  /* 0x000000ffffb57224 */ /* 0x000fc400078e0ab5 */
[----:B------:R-:W-:Y:S01]  /*f860*/  @!P5 IMAD.IADD R3, R3, 0x1, -R2 ;  /* 0x000000010303d824 */ /* 0x000fe200078e0a02 */
[----:B------:R-:W-:Y:S01]  /*f870*/  IABS R7, R4 ;  /* 0x0000000400077213 */ /* 0x000fe20000000000 */
[----:B------:R-:W-:Y:S01]  /*f880*/  IMAD R177, R2, R181, R177 ;  /* 0x000000b502b17224 */ /* 0x000fe200078e02b1 */
[----:B------:R-:W-:Y:S01]  /*f890*/  ISETP.GE.AND P5, PT, R8, RZ, PT ;  /* 0x000000ff0800720c */ /* 0x000fe20003fa6270 */
[----:B0-----:R-:W-:Y:S02]  /*f8a0*/  IMAD.MOV.U32 R12, RZ, RZ, R179 ;  /* 0x000000ffff0c7224 */ /* 0x001fe400078e00b3 */
[----:B------:R-:W-:Y:S02]  /*f8b0*/  VIADD R6, R0, 0xd0 ;  /* 0x000000d000067836 */ /* 0x000fe40000000000 */
[----:B------:R-:W-:Y:S01]  /*f8c0*/  @!P4 IMAD.MOV R12, RZ, RZ, -R12 ;  /* 0x000000ffff0cc224 */ /* 0x000fe200078e0a0c */
[----:B------:R-:W-:Y:S01]  /*f8d0*/  ISETP.GT.U32.AND P4, PT, R2, R3, PT ;  /* 0x000000030200720c */ /* 0x000fe20003f84070 */
[----:B------:R-:W-:Y:S01]  /*f8e0*/  @!P6 IMAD.IADD R178, R178, 0x1, -R2 ;  /* 0x00000001b2b2e824 */ /* 0x000fe200078e0a02 */
[----:B------:R-:W-:Y:S01]  /*f8f0*/  IABS R180, R6 ;  /* 0x0000000600b47213 */ /* 0x000fe20000000000 */
[----:B------:R-:W-:Y:S01]  /*f900*/  IMAD.HI.U32 R8, R9, R7, RZ ;  /* 0x0000000709087227 */ /* 0x000fe200078e00ff */
[----:B------:R0:W-:Y:S02]  /*f910*/  STL [R1+0x6c0], R12 ;  /* 0x0006c00c01007387 */ /* 0x0001e40000100800 */
[----:B------:R-:W-:Y:S01]  /*f920*/  ISETP.GT.U32.AND P6, PT, R2, R178, PT ;  /* 0x000000b20200720c */ /* 0x000fe20003fc4070 */
[----:B------:R-:W-:-:S02]  /*f930*/  IMAD.MOV R8, RZ, RZ, -R8 ;  /* 0x000000ffff087224 */ /* 0x000fc400078e0a08 */
[----:B------:R-:W-:Y:S01]  /*f940*/  @!P0 IMAD.MOV R11, RZ, RZ, -R11 ;  /* 0x000000ffff0b8224 */ /* 0x000fe200078e0a0b */
[----:B------:R-:W-:Y:S01]  /*f950*/  ISETP.GE.AND P0, PT, R4, RZ, PT ;  /* 0x000000ff0400720c */ /* 0x000fe20003f06270 */
[----:B------:R-:W-:Y:S02]  /*f960*/  IMAD R7, R2, R8, R7 ;  /* 0x0000000802077224 */ /* 0x000fe400078e0207 */
[----:B------:R-:W-:Y:S01]  /*f970*/  @!P4 IMAD.IADD R3, R3, 0x1, -R2 ;  /* 0x000000010303c824 */ /* 0x000fe200078e0a02 */
[----:B------:R-:W-:Y:S01]  /*f980*/  ISETP.GE.AND P4, PT, R6, RZ, PT ;  /* 0x000000ff0600720c */ /* 0x000fe20003f86270 */
[----:B0-----:R-:W-:Y:S02]  /*f990*/  IMAD.MOV.U32 R12, RZ, RZ, R10 ;  /* 0x000000ffff0c7224 */ /* 0x001fe400078e000a */
[----:B------:R-:W-:-:S04]  /*f9a0*/  IMAD.HI.U32 R10, R9, R180, RZ ;  /* 0x000000b4090a7227 */ /* 0x000fc800078e00ff */
[----:B------:R-:W-:Y:S01]  /*f9b0*/  @!P2 IMAD.MOV R12, RZ, RZ, -R12 ;  /* 0x000000ffff0ca224 */ /* 0x000fe200078e0a0c */
[----:B------:R-:W-:Y:S01]  /*f9c0*/  ISETP.GT.U32.AND P2, PT, R2, R177, PT ;  /* 0x000000b10200720c */ /* 0x000fe20003f44070 */
[----:B------:R-:W-:Y:S01]  /*f9d0*/  @!P6 IMAD.IADD R178, R178, 0x1, -R2 ;  /* 0x00000001b2b2e824 */ /* 0x000fe200078e0a02 */
[C---:B------:R-:W-:Y:S01]  /*f9e0*/  ISETP.GT.U32.AND P6, PT, R2.reuse, R7, PT ;  /* 0x000000070200720c */ /* 0x040fe20003fc4070 */
[----:B------:R-:W-:Y:S01]  /*f9f0*/  IMAD.MOV R10, RZ, RZ, -R10 ;  /* 0x000000ffff0a7224 */ /* 0x000fe200078e0a0a */
[----:B------:R0:W-:Y:S01]  /*fa00*/  STL [R1+0x69c], R12 ;  /* 0x00069c0c01007387 */ /* 0x0001e20000100800 */
[----:B------:R-:W-:Y:S02]  /*fa10*/  IMAD.MOV.U32 R13, RZ, RZ, R3 ;  /* 0x000000ffff0d7224 */ /* 0x000fe400078e0003 */
[----:B------:R-:W-:Y:S01]  /*fa20*/  IMAD R180, R2, R10, R180 ;  /* 0x0000000a02b47224 */ /* 0x000fe200078e02b4 */
[----:B------:R1:W-:Y:S01]  /*fa30*/  STL [R1+0x6a0], R11 ;  /* 0x0006a00b01007387 */ /* 0x0003e20000100800 */
[----:B------:R-:W-:-:S02]  /*fa40*/  @!P3 IMAD.MOV R13, RZ, RZ, -R13 ;  /* 0x000000ffff0db224 */ /* 0x000fc400078e0a0d */
[----:B------:R-:W-:Y:S01]  /*fa50*/  VIADD R10, R0, 0xce ;  /* 0x000000ce000a7836 */ /* 0x000fe20000000000 */
[C---:B------:R-:W-:Y:S01]  /*fa60*/  ISETP.GT.U32.AND P3, PT, R2.reuse, R180, PT ;  /* 0x000000b40200720c */ /* 0x040fe20003f64070 */
[--C-:B------:R-:W-:Y:S01]  /*fa70*/  @!P2 IMAD.IADD R177, R177, 0x1, -R2.reuse ;  /* 0x00000001b1b1a824 */ /* 0x100fe200078e0a02 */
[----:B------:R-:W-:Y:S01]  /*fa80*/  STL [R1+0x6b4], R13 ;  /* 0x0006b40d01007387 */ /* 0x000fe20000100800 */
[----:B------:R-:W-:Y:S01]  /*fa90*/  @!P6 IMAD.IADD R7, R7, 0x1, -R2 ;  /* 0x000000010707e824 */ /* 0x000fe200078e0a02 */
[----:B------:R-:W-:Y:S01]  /*faa0*/  IABS R8, R10 ;  /* 0x0000000a00087213 */ /* 0x000fe20000000000 */
[----:B0-----:R-:W-:Y:S01]  /*fab0*/  IMAD.MOV.U32 R12, RZ, RZ, R178 ;  /* 0x000000ffff0c7224 */ /* 0x001fe200078e00b2 */
[----:B------:R-:W-:Y:S01]  /*fac0*/  ISETP.GT.U32.AND P2, PT, R2, R177, PT ;  /* 0x000000b10200720c */ /* 0x000fe20003f44070 */
[----:B-1----:R-:W-:Y:S01]  /*fad0*/  VIADD R11, R0, 0xcf ;  /* 0x000000cf000b7836 */ /* 0x002fe20000000000 */
[----:B------:R-:W-:Y:S01]  /*fae0*/  ISETP.GT.U32.AND P6, PT, R2, R7, PT ;  /* 0x000000070200720c */ /* 0x000fe20003fc4070 */
[----:B------:R-:W-:-:S02]  /*faf0*/  @!P1 IMAD.MOV R12, RZ, RZ, -R12 ;  /* 0x000000ffff0c9224 */ /* 0x000fc400078e0a0c */
[----:B------:R-:W-:Y:S01]  /*fb00*/  VIADD R4, R0, 0xcd ;  /* 0x000000cd00047836 */ /* 0x000fe20000000000 */
[----:B------:R-:W-:Y:S01]  /*fb10*/  IABS R6, R11 ;  /* 0x0000000b00067213 */ /* 0x000fe20000000000 */
[--C-:B------:R-:W-:Y:S01]  /*fb20*/  @!P3 IMAD.IADD R180, R180, 0x1, -R2.reuse ;  /* 0x00000001b4b4b824 */ /* 0x100fe200078e0a02 */
[----:B------:R0:W-:Y:S01]  /*fb30*/  STL [R1+0x6b0], R12 ;  /* 0x0006b00c01007387 */ /* 0x0001e20000100800 */
[----:B------:R-:W-:Y:S01]  /*fb40*/  ISETP.GE.AND P1, PT, R11, RZ, PT ;  /* 0x000000ff0b00720c */ /* 0x000fe20003f26270 */
[----:B------:R-:W-:Y:S01]  /*fb50*/  IMAD.HI.U32 R188, R9, R185, RZ ;  /* 0x000000b909bc7227 */ /* 0x000fe200078e00ff */
[----:B------:R-:W-:Y:S02]  /*fb60*/  IABS R3, R4 ;  /* 0x0000000400037213 */ /* 0x000fe40000000000 */
[----:B------:R-:W-:Y:S01]  /*fb70*/  ISETP.GT.U32.AND P3, PT, R2, R180, PT ;  /* 0x000000b40200720c */ /* 0x000fe20003f64070 */
[----:B------:R-:W-:Y:S01]  /*fb80*/  @!P2 IMAD.IADD R177, R177, 0x1, -R2 ;  /* 0x00000001b1b1a824 */ /* 0x000fe200078e0a02 */
[----:B------:R-:W-:Y:S01]  /*fb90*/  ISETP.GE.AND P2, PT, R10, RZ, PT ;  /* 0x000000ff0a00720c */ /* 0x000fe20003f46270 */
[----:B------:R-:W-:-:S04]  /*fba0*/  IMAD.HI.U32 R178, R9, R6, RZ ;  /* 0x0000000609b27227 */ /* 0x000fc800078e00ff */
[----:B0-----:R-:W-:Y:S02]  /*fbb0*/  IMAD.MOV.U32 R12, RZ, RZ, R177 ;  /* 0x000000ffff0c7224 */ /* 0x001fe400078e00b1 */
[----:B------:R-:W-:-:S04]  /*fbc0*/  IMAD.HI.U32 R10, R9, R8, RZ ;  /* 0x00000008090a7227 */ /* 0x000fc800078e00ff */
[----:B------:R-:W-:Y:S01]  /*fbd0*/  @!P5 IMAD.MOV R12, RZ, RZ, -R12 ;  /* 0x000000ffff0cd224 */ /* 0x000fe200078e0a0c */
[----:B------:R-:W-:Y:S01]  /*fbe0*/  ISETP.GE.AND P5, PT, R4, RZ, PT ;  /* 0x000000ff0400720c */ /* 0x000fe20003fa6270 */
[----:B------:R-:W-:Y:S02]  /*fbf0*/  IMAD.MOV R178, RZ, RZ, -R178 ;  /* 0x000000ffffb27224 */ /* 0x000fe400078e0ab2 */
[----:B------:R-:W-:Y:S01]  /*fc00*/  IMAD.MOV R10, RZ, RZ, -R10 ;  /* 0x000000ffff0a7224 */ /* 0x000fe200078e0a0a */
[----:B------:R0:W-:Y:S01]  /*fc10*/  STL [R1+0x6a8], R12 ;  /* 0x0006a80c01007387 */ /* 0x0001e20000100800 */
[----:B------:R-:W-:Y:S02]  /*fc20*/  @!P6 IMAD.IADD R7, R7, 0x1, -R2 ;  /* 0x000000010707e824 */ /* 0x000fe400078e0a02 */
[C---:B------:R-:W-:Y:S02]  /*fc30*/  IMAD R6, R2.reuse, R178, R6 ;  /* 0x000000b202067224 */ /* 0x040fe400078e0206 */
[----:B------:R-:W-:-:S02]  /*fc40*/  IMAD R4, R2, R10, R8 ;  /* 0x0000000a02047224 */ /* 0x000fc400078e0208 */
[----:B------:R-:W-:Y:S01]  /*fc50*/  IMAD.HI.U32 R11, R9, R3, RZ ;  /* 0x00000003090b7227 */ /* 0x000fe200078e00ff */
[----:B------:R-:W-:-:S03]  /*fc60*/  ISETP.GT.U32.AND P6, PT, R2, R6, PT ;  /* 0x000000060200720c */ /* 0x000fc60003fc4070 */
[----:B0-----:R-:W-:Y:S02]  /*fc70*/  IMAD.MOV.U32 R12, RZ, RZ, R7 ;  /* 0x000000ffff0c7224 */ /* 0x001fe400078e0007 */
[----:B------:R-:W-:Y:S02]  /*fc80*/  IMAD.MOV R11, RZ, RZ, -R11 ;  /* 0x000000ffff0b7224 */ /* 0x000fe400078e0a0b */
[----:B------:R-:W-:Y:S01]  /*fc90*/  @!P0 IMAD.MOV R12, RZ, RZ, -R12 ;  /* 0x000000ffff0c8224 */ /* 0x000fe200078e0a0c */
[----:B------:R-:W-:Y:S01]  /*fca0*/  ISETP.GT.U32.AND P0, PT, R2, R4, PT ;  /* 0x000000040200720c */ /* 0x000fe20003f04070 */
[----:B------:R-:W-:Y:S02]  /*fcb0*/  @!P3 IMAD.IADD R180, R180, 0x1, -R2 ;  /* 0x00000001b4b4b824 */ /* 0x000fe400078e0a02 */
[----:B------:R-:W-:Y:S01]  /*fcc0*/  IMAD R3, R2, R11, R3 ;  /* 0x0000000b02037224 */ /* 0x000fe200078e0203 */
[----:B------:R0:W-:Y:S01]  /*fcd0*/  STL [R1+0x6ac], R12 ;  /* 0x0006ac0c01007387 */ /* 0x0001e20000100800 */
[----:B------:R-:W-:-:S02]  /*fce0*/  VIADD R11, R0, 0xcc ;  /* 0x000000cc000b7836 */ /* 0x000fc40000000000 */
[--C-:B------:R-:W-:Y:S02]  /*fcf0*/  @!P6 IMAD.IADD R6, R6, 0x1, -R2.reuse ;  /* 0x000000010606e824 */ /* 0x100fe400078e0a02 */
[C---:B------:R-:W-:Y:S01]  /*fd00*/  VIADD R7, R0.reuse, 0xcb ;  /* 0x000000cb00077836 */ /* 0x040fe20000000000 */
[----:B------:R-:W-:Y:S01]  /*fd10*/  ISETP.GE.AND P3, PT, R11, RZ, PT ;  /* 0x000000ff0b00720c */ /* 0x000fe20003f66270 */
[----:B------:R-:W-:Y:S01]  /*fd20*/  VIADD R10, R0, 0xc9 ;  /* 0x000000c9000a7836 */ /* 0x000fe20000000000 */
[----:B------:R-:W-:Y:S01]  /*fd30*/  ISETP.GT.U32.AND P6, PT, R2, R6, PT ;  /* 0x000000060200720c */ /* 0x000fe20003fc4070 */
[----:B------:R-:W-:Y:S01]  /*fd40*/  @!P0 IMAD.IADD R4, R4, 0x1, -R2 ;  /* 0x0000000104048824 */ /* 0x000fe200078e0a02 */
[----:B------:R-:W-:Y:S01]  /*fd50*/  IABS R11, R11 ;  /* 0x0000000b000b7213 */ /* 0x000fe20000000000 */
[----:B0-----:R-:W-:Y:S01]  /*fd60*/  IMAD.MOV.U32 R12, RZ, RZ, R180 ;  /* 0x000000ffff0c7224 */ /* 0x001fe200078e00b4 */
[----:B------:R-:W-:Y:S01]  /*fd70*/  IABS R177, R7 ;  /* 0x0000000700b17213 */ /* 0x000fe20000000000 */
[----:B------:R-:W-:Y:S01]  /*fd80*/  VIADD R8, R0, 0xca ;  /* 0x000000ca00087836 */ /* 0x000fe20000000000 */
[C---:B------:R-:W-:Y:S01]  /*fd90*/  ISETP.GT.U32.AND P0, PT, R2.reuse, R4, PT ;  /* 0x000000040200720c */ /* 0x040fe20003f04070 */
[----:B------:R-:W-:Y:S01]  /*fda0*/  @!P4 IMAD.MOV R12, RZ, RZ, -R12 ;  /* 0x000000ffff0cc224 */ /* 0x000fe200078e0a0c */
[----:B------:R-:W-:Y:S01]  /*fdb0*/  ISETP.GT.U32.AND P4, PT, R2, R3, PT ;  /* 0x000000030200720c */ /* 0x000fe20003f84070 */
[----:B------:R-:W-:Y:S01]  /*fdc0*/  IMAD.HI.U32 R180, R9, R11, RZ ;  /* 0x0000000b09b47227 */ /* 0x000fe200078e00ff */
[----:B------:R-:W-:-:S02]  /*fdd0*/  IABS R179, R10 ;  /* 0x0000000a00b37213 */ /* 0x000fc40000000000 */
[----:B------:R0:W-:Y:S01]  /*fde0*/  STL [R1+0x6a4], R12 ;  /* 0x0006a40c01007387 */ /* 0x0001e20000100800 */
[----:B------:R-:W-:Y:S01]  /*fdf0*/  IMAD.HI.U32 R181, R9, R177, RZ ;  /* 0x000000b109b57227 */ /* 0x000fe200078e00ff */
[----:B------:R-:W-:-:S03]  /*fe00*/  IABS R178, R8 ;  /* 0x0000000800b27213 */ /* 0x000fc60000000000 */
[----:B------:R-:W-:Y:S02]  /*fe10*/  IMAD.MOV R180, RZ, RZ, -R180 ;  /* 0x000000ffffb47224 */ /* 0x000fe400078e0ab4 */
[--C-:B------:R-:W-:Y:S01]  /*fe20*/  @!P6 IMAD.IADD R6, R6, 0x1, -R2.reuse ;  /* 0x000000010606e824 */ /* 0x100fe200078e0a02 */
[----:B------:R-:W-:Y:S01]  /*fe30*/  ISETP.GE.AND P6, PT, R7, RZ, PT ;  /* 0x000000ff0700720c */ /* 0x000fe20003fc6270 */
[--C-:B------:R-:W-:Y:S02]  /*fe40*/  @!P4 IMAD.IADD R3, R3, 0x1, -R2.reuse ;  /* 0x000000010303c824 */ /* 0x100fe400078e0a02 */
[----:B------:R-:W-:Y:S02]  /*fe50*/  IMAD.MOV R181, RZ, RZ, -R181 ;  /* 0x000000ffffb57224 */ /* 0x000fe400078e0ab5 */
[C---:B------:R-:W-:Y:S01]  /*fe60*/  IMAD R11, R2.reuse, R180, R11 ;  /* 0x000000b4020b7224 */ /* 0x040fe200078e020b */
[----:B------:R-:W-:Y:S01]  /*fe70*/  ISETP.GT.U32.AND P4, PT, R2, R3, PT ;  /* 0x000000030200720c */ /* 0x000fe20003f84070 */
[----:B------:R-:W-:-:S02]  /*fe80*/  @!P0 IMAD.IADD R4, R4, 0x1, -R2 ;  /* 0x0000000104048824 */ /* 0x000fc400078e0a02 */
[----:B------:R-:W-:Y:S01]  /*fe90*/  IMAD.MOV.U32 R13, RZ, RZ, R6 ;  /* 0x000000ffff0d7224 */ /* 0x000fe200078e0006 */
[C---:B------:R-:W-:Y:S01]  /*fea0*/  ISETP.GT.U32.AND P0, PT, R2.reuse, R11, PT ;  /* 0x0000000b0200720c */ /* 0x040fe20003f04070 */
[----:B------:R-:W-:Y:S02]  /*feb0*/  IMAD R177, R2, R181, R177 ;  /* 0x000000b502b17224 */ /* 0x000fe400078e02b1 */
[----:B0-----:R-:W-:Y:S02]  /*fec0*/  IMAD.MOV.U32 R12, RZ, RZ, R4 ;  /* 0x000000ffff0c7224 */ /* 0x001fe400078e0004 */
[----:B------:R-:W-:-:S04]  /*fed0*/  IMAD.HI.U32 R180, R9, R179, RZ ;  /* 0x000000b309b47227 */ /* 0x000fc800078e00ff */
[----:B------:R-:W-:Y:S01]  /*fee0*/  @!P1 IMAD.MOV R13, RZ, RZ, -R13 ;  /* 0x000000ffff0d9224 */ /* 0x000fe200078e0a0d */
[----:B------:R-:W-:Y:S01]  /*fef0*/  ISETP.GT.U32.AND P1, PT, R2, R177, PT ;  /* 0x000000b10200720c */ /* 0x000fe20003f24070 */
[----:B------:R-:W-:Y:S01]  /*ff00*/  @!P2 IMAD.MOV R12, RZ, RZ, -R12 ;  /* 0x000000ffff0ca224 */ /* 0x000fe200078e0a0c */
[----:B------:R-:W-:Y:S01]  /*ff10*/  ISETP.GE.AND P2, PT, R8, RZ, PT ;  /* 0x000000ff0800720c */ /* 0x000fe20003f46270 */
[----:B------:R-:W-:Y:S01]  /*ff20*/  IMAD.MOV R180, RZ, RZ, -R180 ;  /* 0x000000ffffb47224 */ /* 0x000fe200078e0ab4 */
[----:B------:R-:W-:Y:S01]  /*ff30*/  STL [R1+0x698], R13 ;  /* 0x0006980d01007387 */ /* 0x000fe20000100800 */
[----:B------:R-:W-:Y:S02]  /*ff40*/  @!P4 IMAD.IADD R3, R3, 0x1, -R2 ;  /* 0x000000010303c824 */ /* 0x000fe400078e0a02 */
[----:B------:R-:W-:Y:S01]  /*ff50*/  IMAD.HI.U32 R182, R9, R178, RZ ;  /* 0x000000b209b67227 */ /* 0x000fe200078e00ff */
[----:B------:R0:W-:Y:S03]  /*ff60*/  STL [R1+0x694], R12 ;  /* 0x0006940c01007387 */ /* 0x0001e60000100800 */
[----:B------:R-:W-:-:S02]  /*ff70*/  IMAD R4, R2, R180, R179 ;  /* 0x000000b402047224 */ /* 0x000fc400078e02b3 */
[----:B------:R-:W-:Y:S02]  /*ff80*/  IMAD.MOV R182, RZ, RZ, -R182 ;  /* 0x000000ffffb67224 */ /* 0x000fe400078e0ab6 */
[----:B------:R-:W-:Y:S02]  /*ff90*/  VIADD R7, R0, 0xc8 ;  /* 0x000000c800077836 */ /* 0x000fe40000000000 */
[----:B------:R-:W-:Y:S02]  /*ffa0*/  @!P0 IMAD.IADD R11, R11, 0x1, -R2 ;  /* 0x000000010b0b8824 */ /* 0x000fe400078e0a02 */
[----:B0-----:R-:W-:Y:S01]  /*ffb0*/  IMAD.MOV.U32 R12, RZ, RZ, R3 ;  /* 0x000000ffff0c7224 */ /* 0x001fe200078e0003 */
[----:B------:R-:W-:Y:S01]  /*ffc0*/  IABS R179, R7 ;  /* 0x0000000700b37213 */ /* 0x000fe20000000000 */
[C---:B------:R-:W-:Y:S01]  /*ffd0*/  IMAD R6, R2.reuse, R182, R178 ;  /* 0x000000b602067224 */ /* 0x040fe200078e02b2 */
[C---:B------:R-:W-:Y:S01]  /*ffe0*/  ISETP.GT.U32.AND P0, PT, R2.reuse, R11, PT ;  /* 0x0000000b0200720c */ /* 0x040fe20003f04070 */
[----:B------:R-:W-:Y:S01]  /*fff0*/  @!P5 IMAD.MOV R12, RZ, RZ, -R12 ;  /* 0x000000ffff0cd224 */ /* 0x000fe200078e0a0c */
[C---:B------:R-:W-:Y:S01]  /*10000*/  ISETP.GT.U32.AND P5, PT, R2.reuse, R4, PT ;  /* 0x000000040200720c */ /* 0x040fe20003fa4070 */
[----:B------:R-:W-:Y:S01]  /*10010*/  @!P1 IMAD.IADD R177, R177, 0x1, -R2 ;  /* 0x00000001b1b19824 */ /* 0x000fe200078e0a02 */
[----:B------:R-:W-:Y:S01]  /*10020*/  ISETP.GT.U32.AND P4, PT, R2, R6, PT ;  /* 0x000000060200720c */ /* 0x000fe20003f84070 */
[----:B------:R-:W-:Y:S01]  /*10030*/  VIADD R8, R0, 0xc7 ;  /* 0x000000c700087836 */ /* 0x000fe20000000000 */
[----:B------:R0:W-:Y:S01]  /*10040*/  STL [R1+0x690], R12 ;  /* 0x0006900c01007387 */ /* 0x0001e20000100800 */
[----:B------:R-:W-:Y:S01]  /*10050*/  IMAD.HI.U32 R181, R9, R179, RZ ;  /* 0x000000b309b57227 */ /* 0x000fe200078e00ff */
[----:B------:R-:W-:-:S02]  /*10060*/  ISETP.GT.U32.AND P1, PT, R2, R177, PT ;  /* 0x000000b10200720c */ /* 0x000fc40003f24070 */
[----:B------:R-:W-:Y:S01]  /*10070*/  IABS R180, R8 ;  /* 0x0000000800b47213 */ /* 0x000fe20000000000 */
[----:B------:R-:W-:Y:S02]  /*10080*/  IMAD.MOV R181, RZ, RZ, -R181 ;  /* 0x000000ffffb57224 */ /* 0x000fe400078e0ab5 */
[--C-:B------:R-:W-:Y:S01]  /*10090*/  @!P0 IMAD.IADD R11, R11, 0x1, -R2.reuse ;  /* 0x000000010b0b8824 */ /* 0x100fe200078e0a02 */
[----:B------:R-:W-:Y:S01]  /*100a0*/  ISETP.GE.AND P0, PT, R10, RZ, PT ;  /* 0x000000ff0a00720c */ /* 0x000fe20003f06270 */
[----:B------:R-:W-:Y:S02]  /*100b0*/  @!P5 IMAD.IADD R4, R4, 0x1, -R2 ;  /* 0x000000010404d824 */ /* 0x000fe400078e0a02 */
[C---:B------:R-:W-:Y:S02]  /*100c0*/  IMAD R179, R2.reuse, R181, R179 ;  /* 0x000000b502b37224 */ /* 0x040fe400078e02b3 */
[----:B------:R-:W-:Y:S01]  /*100d0*/  IMAD.HI.U32 R10, R9, R180, RZ ;  /* 0x000000b4090a7227 */ /* 0x000fe200078e00ff */
[----:B------:R-:W-:-:S03]  /*100e0*/  ISETP.GT.U32.AND P5, PT, R2, R4, PT ;  /* 0x000000040200720c */ /* 0x000fc60003fa4070 */
[--C-:B------:R-:W-:Y:S02]  /*100f0*/  @!P4 IMAD.IADD R6, R6, 0x1, -R2.reuse ;  /* 0x000000010606c824 */ /* 0x100fe400078e0a02 */
[----:B------:R-:W-:Y:S01]  /*10100*/  @!P1 IMAD.IADD R177, R177, 0x1, -R2 ;  /* 0x00000001b1b19824 */ /* 0x000fe200078e0a02 */
[----:B------:R-:W-:Y:S01]  /*10110*/  ISETP.GT.U32.AND P1, PT, R2, R179, PT ;  /* 0x000000b30200720c */ /* 0x000fe20003f24070 */
[----:B------:R-:W-:Y:S01]  /*10120*/  VIADD R178, R0, 0xc6 ;  /* 0x000000c600b27836 */ /* 0x000fe20000000000 */
[C---:B------:R-:W-:Y:S01]  /*10130*/  ISETP.GT.U32.AND P4, PT, R2.reuse, R6, PT ;  /* 0x000000060200720c */ /* 0x040fe20003f84070 */
[----:B------:R-:W-:Y:S02]  /*10140*/  IMAD.MOV R10, RZ, RZ, -R10 ;  /* 0x000000ffff0a7224 */ /* 0x000fe400078e0a0a */
[----:B0-----:R-:W-:Y:S01]  /*10150*/  IMAD.MOV.U32 R12, RZ, RZ, R177 ;  /* 0x000000ffff0c7224 */ /* 0x001fe200078e00b1 */
[----:B------:R-:W-:Y:S01]  /*10160*/  IABS R3, R178 ;  /* 0x000000b200037213 */ /* 0x000fe20000000000 */
[----:B------:R-:W-:-:S02]  /*10170*/  IMAD R177, R2, R10, R180 ;  /* 0x0000000a02b17224 */ /* 0x000fc400078e02b4 */
[----:B------:R-:W-:Y:S02]  /*10180*/  IMAD.MOV.U32 R13, RZ, RZ, R11 ;  /* 0x000000ffff0d7224 */ /* 0x000fe400078e000b */
[----:B------:R-:W-:Y:S01]  /*10190*/  @!P5 IMAD.IADD R4, R4, 0x1, -R2 ;  /* 0x000000010404d824 */ /* 0x000fe200078e0a02 */
[----:B------:R-:W-:Y:S01]  /*101a0*/  ISETP.GT.U32.AND P5, PT, R2, R177, PT ;  /* 0x000000b10200720c */ /* 0x000fe20003fa4070 */
[----:B------:R-:W-:-:S04]  /*101b0*/  IMAD.HI.U32 R11, R9, R3, RZ ;  /* 0x00000003090b7227 */ /* 0x000fc800078e00ff */
[----:B------:R-:W-:Y:S02]  /*101c0*/  @!P1 IMAD.IADD R179, R179, 0x1, -R2 ;  /* 0x00000001b3b39824 */ /* 0x000fe400078e0a02 */
[----:B------:R-:W-:Y:S02]  /*101d0*/  IMAD.MOV R11, RZ, RZ, -R11 ;  /* 0x000000ffff0b7224 */ /* 0x000fe400078e0a0b */
[----:B------:R-:W-:Y:S01]  /*101e0*/  @!P3 IMAD.MOV R13, RZ, RZ, -R13 ;  /* 0x000000ffff0db224 */ /* 0x000fe200078e0a0d */
[----:B------:R-:W-:Y:S01]  /*101f0*/  ISETP.GT.U32.AND P1, PT, R2, R179, PT ;  /* 0x000000b30200720c */ /* 0x000fe20003f24070 */
[----:B------:R-:W-:Y:S01]  /*10200*/  @!P6 IMAD.MOV R12, RZ, RZ, -R12 ;  /* 0x000000ffff0ce224 */ /* 0x000fe200078e0a0c */
[----:B------:R-:W-:Y:S01]  /*10210*/  ISETP.GE.AND P3, PT, R7, RZ, PT ;  /* 0x000000ff0700720c */ /* 0x000fe20003f66270 */
[--C-:B------:R-:W-:Y:S01]  /*10220*/  @!P4 IMAD.IADD R6, R6, 0x1, -R2.reuse ;  /* 0x000000010606c824 */ /* 0x100fe200078e0a02 */
[----:B------:R-:W-:Y:S01]  /*10230*/  ISETP.GE.AND P4, PT, R178, RZ, PT ;  /* 0x000000ffb200720c */ /* 0x000fe20003f86270 */
[----:B------:R-:W-:Y:S01]  /*10240*/  IMAD R178, R2, R11, R3 ;  /* 0x0000000b02b27224 */ /* 0x000fe200078e0203 */
[----:B------:R-:W-:Y:S01]  /*10250*/  STL [R1+0x68c], R13 ;  /* 0x00068c0d01007387 */ /* 0x000fe20000100800 */
[----:B------:R-:W-:Y:S01]  /*10260*/  VIADD R3, R0, 0xc5 ;  /* 0x000000c500037836 */ /* 0x000fe20000000000 */
[----:B------:R-:W-:Y:S01]  /*10270*/  ISETP.GE.AND P6, PT, R8, RZ, PT ;  /* 0x000000ff0800720c */ /* 0x000fe20003fc6270 */
[----:B------:R-:W-:Y:S01]  /*10280*/  @!P5 IMAD.IADD R177, R177, 0x1, -R2 ;  /* 0x00000001b1b1d824 */ /* 0x000fe200078e0a02 */
[----:B------:R0:W-:Y:S01]  /*10290*/  STL [R1+0x678], R12 ;  /* 0x0006780c01007387 */ /* 0x0001e20000100800 */
[----:B------:R-:W-:Y:S01]  /*102a0*/  IMAD.MOV.U32 R7, RZ, RZ, R4 ;  /* 0x000000ffff077224 */ /* 0x000fe200078e0004 */
[----:B------:R-:W-:Y:S01]  /*102b0*/  IABS R180, R3 ;  /* 0x0000000300b47213 */ /* 0x000fe20000000000 */
[----:B------:R-:W-:Y:S01]  /*102c0*/  @!P1 IMAD.IADD R179, R179, 0x1, -R2 ;  /* 0x00000001b3b39824 */ /* 0x000fe200078e0a02 */
[C---:B------:R-:W-:Y:S01]  /*102d0*/  ISETP.GT.U32.AND P5, PT, R2.reuse, R177, PT ;  /* 0x000000b10200720c */ /* 0x040fe20003fa4070 */
[----:B------:R-:W-:Y:S01]  /*102e0*/  @!P0 IMAD.MOV R7, RZ, RZ, -R7 ;  /* 0x000000ffff078224 */ /* 0x000fe200078e0a07 */
[----:B------:R-:W-:Y:S01]  /*102f0*/  ISETP.GT.U32.AND P1, PT, R2, R178, PT ;  /* 0x000000b20200720c */ /* 0x000fe20003f24070 */
[----:B------:R-:W-:-:S04]  /*10300*/  IMAD.HI.U32 R11, R9, R180, RZ ;  /* 0x000000b4090b7227 */ /* 0x000fc800078e00ff */
[----:B0-----:R-:W-:Y:S02]  /*10310*/  IMAD.MOV.U32 R12, RZ, RZ, R6 ;  /* 0x000000ffff0c7224 */ /* 0x001fe400078e0006 */
[----:B------:R-:W-:Y:S02]  /*10320*/  VIADD R6, R0, 0xc4 ;  /* 0x000000c400067836 */ /* 0x000fe40000000000 */
[----:B------:R-:W-:Y:S02]  /*10330*/  IMAD.MOV R11, RZ, RZ, -R11 ;  /* 0x000000ffff0b7224 */ /* 0x000fe400078e0a0b */
[----:B------:R-:W-:Y:S01]  /*10340*/  @!P5 IMAD.IADD R177, R177, 0x1, -R2 ;  /* 0x00000001b1b1d824 */ /* 0x000fe200078e0a02 */
[----:B------:R-:W-:Y:S01]  /*10350*/  IABS R4, R6 ;  /* 0x0000000600047213 */ /* 0x000fe20000000000 */
[----:B------:R-:W-:Y:S01]  /*10360*/  IMAD R180, R2, R11, R180 ;  /* 0x0000000b02b47224 */ /* 0x000fe200078e02b4 */
[----:B------:R-:W-:Y:S01]  /*10370*/  ISETP.GE.AND P0, PT, R6, RZ, PT ;  /* 0x000000ff0600720c */ /* 0x000fe20003f06270 */
[----:B------:R-:W-:-:S02]  /*10380*/  IMAD.MOV.U32 R13, RZ, RZ, R179 ;  /* 0x000000ffff0d7224 */ /* 0x000fc400078e00b3 */
[----:B------:R-:W-:Y:S01]  /*10390*/  IMAD.HI.U32 R6, R9, R4, RZ ;  /* 0x0000000409067227 */ /* 0x000fe200078e00ff */
[----:B------:R-:W-:-:S03]  /*103a0*/  ISETP.GT.U32.AND P5, PT, R2, R180, PT ;  /* 0x000000b40200720c */ /* 0x000fc60003fa4070 */
[----:B------:R-:W-:Y:S02]  /*103b0*/  IMAD.MOV R6, RZ, RZ, -R6 ;  /* 0x000000ffff067224 */ /* 0x000fe400078e0a06 */
[----:B------:R-:W-:Y:S02]  /*103c0*/  @!P1 IMAD.IADD R178, R178, 0x1, -R2 ;  /* 0x00000001b2b29824 */ /* 0x000fe400078e0a02 */
[C---:B------:R-:W-:Y:S02]  /*103d0*/  IMAD R4, R2.reuse, R6, R4 ;  /* 0x0000000602047224 */ /* 0x040fe400078e0204 */
[----:B------:R-:W-:Y:S01]  /*103e0*/  @!P3 IMAD.MOV R13, RZ, RZ, -R13 ;  /* 0x000000ffff0db224 */ /* 0x000fe200078e0a0d */
[C---:B------:R-:W-:Y:S01]  /*103f0*/  ISETP.GT.U32.AND P1, PT, R2.reuse, R178, PT ;  /* 0x000000b20200720c */ /* 0x040fe20003f24070 */
[----:B------:R-:W-:Y:S01]  /*10400*/  @!P2 IMAD.MOV R12, RZ, RZ, -R12 ;  /* 0x000000ffff0ca224 */ /* 0x000fe200078e0a0c */
[----:B------:R-:W-:Y:S01]  /*10410*/  ISETP.GT.U32.AND P3, PT, R2, R4, PT ;  /* 0x000000040200720c */ /* 0x000fe20003f64070 */
[C---:B------:R-:W-:Y:S01]  /*10420*/  VIADD R10, R0.reuse, 0xc2 ;  /* 0x000000c2000a7836 */ /* 0x040fe20000000000 */
[----:B------:R-:W-:Y:S01]  /*10430*/  ISETP.GE.AND P2, PT, R3, RZ, PT ;  /* 0x000000ff0300720c */ /* 0x000fe20003f46270 */
[----:B------:R-:W-:Y:S01]  /*10440*/  VIADD R3, R0, 0xc3 ;  /* 0x000000c300037836 */ /* 0x000fe20000000000 */
[----:B------:R0:W-:Y:S01]  /*10450*/  STL [R1+0x684], R12 ;  /* 0x0006840c01007387 */ /* 0x0001e20000100800 */
[----:B------:R-:W-:Y:S01]  /*10460*/  @!P5 IMAD.IADD R180, R180, 0x1, -R2 ;  /* 0x00000001b4b4d824 */ /* 0x000fe200078e0a02 */
[----:B------:R-:W-:Y:S01]  /*10470*/  IABS R8, R10 ;  /* 0x0000000a00087213 */ /* 0x000fe20000000000 */
[----:B------:R-:W-:Y:S01]  /*10480*/  VIADD R179, R0, 0xbe ;  /* 0x000000be00b37836 */ /* 0x000fe20000000000 */
[----:B------:R1:W-:Y:S01]  /*10490*/  STL [R1+0x688], R7 ;  /* 0x0006880701007387 */ /* 0x0003e20000100800 */
[----:B------:R-:W-:Y:S01]  /*104a0*/  IMAD.MOV R188, RZ, RZ, -R188 ;  /* 0x000000ffffbc7224 */ /* 0x000fe200078e0abc */
[----:B------:R-:W-:Y:S01]  /*104b0*/  ISETP.GT.U32.AND P5, PT, R2, R180, PT ;  /* 0x000000b40200720c */ /* 0x000fe20003fa4070 */
[--C-:B------:R-:W-:Y:S01]  /*104c0*/  @!P1 IMAD.IADD R178, R178, 0x1, -R2.reuse ;  /* 0x00000001b2b29824 */ /* 0x100fe200078e0a02 */
[----:B------:R-:W-:Y:S01]  /*104d0*/  ISETP.GE.AND P1, PT, R10, RZ, PT ;  /* 0x000000ff0a00720c */ /* 0x000fe20003f26270 */
[----:B------:R-:W-:Y:S01]  /*104e0*/  @!P3 IMAD.IADD R4, R4, 0x1, -R2 ;  /* 0x000000010404b824 */ /* 0x000fe200078e0a02 */
[----:B------:R-:W-:Y:S01]  /*104f0*/  IABS R181, R179 ;  /* 0x000000b300b57213 */ /* 0x000fe20000000000 */
[----:B0-----:R-:W-:Y:S01]  /*10500*/  IMAD.MOV.U32 R12, RZ, RZ, R177 ;  /* 0x000000ffff0c7224 */ /* 0x001fe200078e00b1 */
[----:B------:R-:W-:Y:S01]  /*10510*/  STL [R1+0x67c], R13 ;  /* 0x00067c0d01007387 */ /* 0x000fe20000100800 */
[----:B------:R-:W-:Y:S01]  /*10520*/  IMAD.HI.U32 R6, R9, R8, RZ ;  /* 0x0000000809067227 */ /* 0x000fe200078e00ff */
[----:B-1----:R-:W-:-:S02]  /*10530*/  IABS R7, R3 ;  /* 0x0000000300077213 */ /* 0x002fc40000000000 */
[----:B------:R-:W-:Y:S01]  /*10540*/  ISETP.GT.U32.AND P3, PT, R2, R4, PT ;  /* 0x000000040200720c */ /* 0x000fe20003f64070 */
[----:B------:R-:W-:Y:S02]  /*10550*/  VIADD R10, R0, 0xc1 ;  /* 0x000000c1000a7836 */ /* 0x000fe40000000000 */
[----:B------:R-:W-:-:S03]  /*10560*/  IMAD.HI.U32 R11, R9, R7, RZ ;  /* 0x00000007090b7227 */ /* 0x000fc600078e00ff */
[----:B------:R-:W-:Y:S01]  /*10570*/  IABS R182, R10 ;  /* 0x0000000a00b67213 */ /* 0x000fe20000000000 */
[----:B------:R-:W-:Y:S02]  /*10580*/  IMAD.MOV R11, RZ, RZ, -R11 ;  /* 0x000000ffff0b7224 */ /* 0x000fe400078e0a0b */
[----:B------:R-:W-:Y:S01]  /*10590*/  @!P6 IMAD.MOV R12, RZ, RZ, -R12 ;  /* 0x000000ffff0ce224 */ /* 0x000fe200078e0a0c */
[----:B------:R-:W-:Y:S01]  /*105a0*/  ISETP.GE.AND P6, PT, R3, RZ, PT ;  /* 0x000000ff0300720c */ /* 0x000fe20003fc6270 */
[----:B------:R-:W-:Y:S02]  /*105b0*/  IMAD.MOV R6, RZ, RZ, -R6 ;  /* 0x000000ffff067224 */ /* 0x000fe400078e0a06 */
[----:B------:R-:W-:Y:S01]  /*105c0*/  IMAD R3, R2, R11, R7 ;  /* 0x0000000b02037224 */ /* 0x000fe200078e0207 */
        /* <DEDUP_REMOVED lines=20> */
[----:B------:R-:W-:Y:S01]  /*10710*/  IMAD.HI.U32 R183, R9, R181, RZ ;  /* 0x000000b509b77227 */ /* 0x000fe200078e00ff */
[----:B------:R-:W-:-:S03]  /*10720*/  IABS R7, R11 ;  /* 0x0000000b00077213 */ /* 0x000fc60000000000 */
[----:B------:R-:W-:Y:S01]  /*10730*/  @!P5 IMAD.IADD R182, R182, 0x1, -R2 ;  /* 0x00000001b6b6d824 */ /* 0x000fe200078e0a02 */
[----:B------:R-:W-:Y:S01]  /*10740*/  ISETP.GT.U32.AND P5, PT, R2, R3, PT ;  /* 0x000000030200720c */ /* 0x000fe20003fa4070 */
[----:B------:R-:W-:-:S04]  /*10750*/  IMAD.HI.U32 R6, R9, R7, RZ ;  /* 0x0000000709067227 */ /* 0x000fc800078e00ff */
[----:B------:R-:W-:Y:S01]  /*10760*/  @!P3 IMAD.IADD R186, R186, 0x1, -R2 ;  /* 0x00000001babab824 */ /* 0x000fe200078e0a02 */
[C---:B------:R-:W-:Y:S01]  /*10770*/  ISETP.GT.U32.AND P3, PT, R2.reuse, R182, PT ;  /* 0x000000b60200720c */ /* 0x040fe20003f64070 */
[C---:B------:R-:W-:Y:S02]  /*10780*/  IMAD R185, R2.reuse, R188, R185 ;  /* 0x000000bc02b97224 */ /* 0x040fe400078e02b9 */
[----:B------:R-:W-:Y:S02]  /*10790*/  IMAD.MOV R6, RZ, RZ, -R6 ;  /* 0x000000ffff067224 */ /* 0x000fe400078e0a06 */
[----:B------:R-:W-:Y:S01]  /*107a0*/  @!P4 IMAD.MOV R12, RZ, RZ, -R12 ;  /* 0x000000ffff0cc224 */ /* 0x000fe200078e0a0c */
[C---:B------:R-:W-:Y:S01]  /*107b0*/  ISETP.GT.U32.AND P4, PT, R2.reuse, R8, PT ;  /* 0x000000080200720c */ /* 0x040fe20003f84070 */
[----:B------:R-:W-:Y:S02]  /*107c0*/  IMAD.MOV R183, RZ, RZ, -R183 ;  /* 0x000000ffffb77224 */ /* 0x000fe400078e0ab7 */
[C---:B------:R-:W-:Y:S01]  /*107d0*/  IMAD R6, R2.reuse, R6, R7 ;  /* 0x0000000602067224 */ /* 0x040fe200078e0207 */
[----:B------:R0:W-:Y:S01]  /*107e0*/  STL [R1+0x660], R12 ;  /* 0x0006600c01007387 */ /* 0x0001e20000100800 */
[----:B------:R-:W-:Y:S01]  /*107f0*/  @!P0 IMAD.MOV R4, RZ, RZ, -R4 ;  /* 0x000000ffff048224 */ /* 0x000fe200078e0a04 */
[C---:B------:R-:W-:Y:S01]  /*10800*/  ISETP.GT.U32.AND P0, PT, R2.reuse, R185, PT ;  /* 0x000000b90200720c */ /* 0x040fe20003f04070 */
[----:B------:R-:W-:-:S02]  /*10810*/  IMAD R181, R2, R183, R181 ;  /* 0x000000b702b57224 */ /* 0x000fc400078e02b5 */
[----:B------:R-:W-:Y:S02]  /*10820*/  VIADD R183, R0, 0xbc ;  /* 0x000000bc00b77836 */ /* 0x000fe40000000000 */
[--C-:B------:R-:W-:Y:S01]  /*10830*/  @!P3 IMAD.IADD R182, R182, 0x1, -R2.reuse ;  /* 0x00000001b6b6b824 */ /* 0x100fe200078e0a02 */
[C---:B------:R-:W-:Y:S01]  /*10840*/  ISETP.GT.U32.AND P3, PT, R2.reuse, R6, PT ;  /* 0x000000060200720c */ /* 0x040fe20003f64070 */
[----:B------:R-:W-:Y:S01]  /*10850*/  @!P5 IMAD.IADD R3, R3, 0x1, -R2 ;  /* 0x000000010303d824 */ /* 0x000fe200078e0a02 */
[----:B------:R-:W-:Y:S01]  /*10860*/  IABS R178, R183 ;  /* 0x000000b700b27213 */ /* 0x000fe20000000000 */
[----:B0-----:R-:W-:Y:S01]  /*10870*/  IMAD.MOV.U32 R12, RZ, RZ, R180 ;  /* 0x000000ffff0c7224 */ /* 0x001fe200078e00b4 */
[----:B------:R-:W-:Y:S01]  /*10880*/  ISETP.GT.U32.AND P5, PT, R2, R181, PT ;  /* 0x000000b50200720c */ /* 0x000fe20003fa4070 */
[----:B------:R-:W-:Y:S02]  /*10890*/  VIADD R7, R0, 0xbb ;  /* 0x000000bb00077836 */ /* 0x000fe40000000000 */
[----:B------:R-:W-:Y:S01]  /*108a0*/  @!P2 IMAD.MOV R12, RZ, RZ, -R12 ;  /* 0x000000ffff0ca224 */ /* 0x000fe200078e0a0c */
[----:B------:R-:W-:Y:S01]  /*108b0*/  ISETP.GT.U32.AND P2, PT, R2, R186, PT ;  /* 0x000000ba0200720c */ /* 0x000fe20003f44070 */
[--C-:B------:R-:W-:Y:S01]  /*108c0*/  @!P4 IMAD.IADD R8, R8, 0x1, -R2.reuse ;  /* 0x000000010808c824 */ /* 0x100fe200078e0a02 */
[----:B------:R-:W-:Y:S01]  /*108d0*/  ISETP.GE.AND P4, PT, R10, RZ, PT ;  /* 0x000000ff0a00720c */ /* 0x000fe20003f86270 */
[----:B------:R-:W-:Y:S01]  /*108e0*/  IMAD.MOV.U32 R13, RZ, RZ, R3 ;  /* 0x000000ffff0d7224 */ /* 0x000fe200078e0003 */
[----:B------:R-:W-:Y:S01]  /*108f0*/  STL [R1+0x65c], R12 ;  /* 0x00065c0c01007387 */ /* 0x000fe20000100800 */
[--C-:B------:R-:W-:Y:S01]  /*10900*/  @!P0 IMAD.IADD R185, R185, 0x1, -R2.reuse ;  /* 0x00000001b9b98824 */ /* 0x100fe200078e0a02 */
[----:B------:R-:W-:Y:S01]  /*10910*/  IABS R180, R7 ;  /* 0x0000000700b47213 */ /* 0x000fe20000000000 */
[----:B------:R-:W-:Y:S01]  /*10920*/  @!P6 IMAD.MOV R13, RZ, RZ, -R13 ;  /* 0x000000ffff0de224 */ /* 0x000fe200078e0a0d */
[----:B------:R0:W-:Y:S01]  /*10930*/  STL [R1+0x658], R4 ;  /* 0x0006580401007387 */ /* 0x0001e20000100800 */
[----:B------:R-:W-:Y:S01]  /*10940*/  @!P3 IMAD.IADD R6, R6, 0x1, -R2 ;  /* 0x000000010606b824 */ /* 0x000fe200078e0a02 */
[----:B------:R-:W-:Y:S01]  /*10950*/  ISETP.GT.U32.AND P3, PT, R2, R185, PT ;  /* 0x000000b90200720c */ /* 0x000fe20003f64070 */
[----:B------:R-:W-:Y:S01]  /*10960*/  IMAD.HI.U32 R10, R9, R180, RZ ;  /* 0x000000b4090a7227 */ /* 0x000fe200078e00ff */
[----:B------:R1:W-:Y:S01]  /*10970*/  STL [R1+0x628], R13 ;  /* 0x0006280d01007387 */ /* 0x0003e20000100800 */
[----:B------:R-:W-:-:S02]  /*10980*/  ISETP.GE.AND P0, PT, R184, RZ, PT ;  /* 0x000000ffb800720c */ /* 0x000fc40003f06270 */
[----:B------:R-:W-:Y:S01]  /*10990*/  @!P2 IMAD.IADD R186, R186, 0x1, -R2 ;  /* 0x00000001babaa824 */ /* 0x000fe200078e0a02 */
[----:B------:R-:W-:Y:S01]  /*109a0*/  ISETP.GE.AND P2, PT, R177, RZ, PT ;  /* 0x000000ffb100720c */ /* 0x000fe20003f46270 */
[----:B------:R-:W-:Y:S01]  /*109b0*/  IMAD.MOV R10, RZ, RZ, -R10 ;  /* 0x000000ffff0a7224 */ /* 0x000fe200078e0a0a */
[----:B------:R-:W-:Y:S01]  /*109c0*/  ISETP.GT.U32.AND P6, PT, R2, R6, PT ;  /* 0x000000060200720c */ /* 0x000fe20003fc4070 */
[----:B0-----:R-:W-:-:S04]  /*109d0*/  IMAD.HI.U32 R4, R9, R178, RZ ;  /* 0x000000b209047227 */ /* 0x001fc800078e00ff */
[----:B------:R-:W-:Y:S02]  /*109e0*/  IMAD.MOV R4, RZ, RZ, -R4 ;  /* 0x000000ffff047224 */ /* 0x000fe400078e0a04 */
[----:B-1----:R-:W-:Y:S02]  /*109f0*/  IMAD.MOV.U32 R13, RZ, RZ, R182 ;  /* 0x000000ffff0d7224 */ /* 0x002fe400078e00b6 */
[C---:B------:R-:W-:Y:S02]  /*10a00*/  IMAD R4, R2.reuse, R4, R178 ;  /* 0x0000000402047224 */ /* 0x040fe400078e02b2 */
[----:B------:R-:W-:Y:S02]  /*10a10*/  IMAD.MOV.U32 R12, RZ, RZ, R8 ;  /* 0x000000ffff0c7224 */ /* 0x000fe400078e0008 */
[----:B------:R-:W-:Y:S01]  /*10a20*/  @!P4 IMAD.MOV R13, RZ, RZ, -R13 ;  /* 0x000000ffff0dc224 */ /* 0x000fe200078e0a0d */
[C---:B------:R-:W-:Y:S01]  /*10a30*/  ISETP.GT.U32.AND P4, PT, R2.reuse, R4, PT ;  /* 0x000000040200720c */ /* 0x040fe20003f84070 */
[----:B------:R-:W-:-:S02]  /*10a40*/  IMAD R10, R2, R10, R180 ;  /* 0x0000000a020a7224 */ /* 0x000fc400078e02b4 */
[----:B------:R-:W-:Y:S02]  /*10a50*/  @!P1 IMAD.MOV R12, RZ, RZ, -R12 ;  /* 0x000000ffff0c9224 */ /* 0x000fe400078e0a0c */
[----:B------:R-:W-:Y:S02]  /*10a60*/  VIADD R3, R0, 0xba ;  /* 0x000000ba00037836 */ /* 0x000fe40000000000 */
[--C-:B------:R-:W-:Y:S01]  /*10a70*/  @!P3 IMAD.IADD R185, R185, 0x1, -R2.reuse ;  /* 0x00000001b9b9b824 */ /* 0x100fe200078e0a02 */
[----:B------:R0:W-:Y:S01]  /*10a80*/  STL [R1+0x60c], R12 ;  /* 0x00060c0c01007387 */ /* 0x0001e20000100800 */
[--C-:B------:R-:W-:Y:S01]  /*10a90*/  @!P5 IMAD.IADD R181, R181, 0x1, -R2.reuse ;  /* 0x00000001b5b5d824 */ /* 0x100fe200078e0a02 */
[----:B------:R-:W-:Y:S01]  /*10aa0*/  ISETP.GT.U32.AND P3, PT, R2, R10, PT ;  /* 0x0000000a0200720c */ /* 0x000fe20003f64070 */
[--C-:B------:R-:W-:Y:S01]  /*10ab0*/  @!P6 IMAD.IADD R6, R6, 0x1, -R2.reuse ;  /* 0x000000010606e824 */ /* 0x100fe200078e0a02 */
[----:B------:R-:W-:Y:S01]  /*10ac0*/  ISETP.GE.AND P5, PT, R179, RZ, PT ;  /* 0x000000ffb300720c */ /* 0x000fe20003fa6270 */
[----:B------:R1:W-:Y:S01]  /*10ad0*/  STL [R1+0x5f4], R13 ;  /* 0x0005f40d01007387 */ /* 0x0003e20000100800 */
[----:B------:R-:W-:Y:S01]  /*10ae0*/  IABS R179, R3 ;  /* 0x0000000300b37213 */ /* 0x000fe20000000000 */
[----:B------:R-:W-:Y:S01]  /*10af0*/  @!P4 IMAD.IADD R4, R4, 0x1, -R2 ;  /* 0x000000010404c824 */ /* 0x000fe200078e0a02 */
[----:B------:R-:W-:Y:S01]  /*10b00*/  ISETP.GT.U32.AND P1, PT, R2, R181, PT ;  /* 0x000000b50200720c */ /* 0x000fe20003f24070 */
[----:B------:R-:W-:Y:S01]  /*10b10*/  VIADD R8, R0, 0xb9 ;  /* 0x000000b900087836 */ /* 0x000fe20000000000 */
[----:B------:R-:W-:Y:S01]  /*10b20*/  ISETP.GE.AND P6, PT, R7, RZ, PT ;  /* 0x000000ff0700720c */ /* 0x000fe20003fc6270 */
[----:B0-----:R-:W-:Y:S01]  /*10b30*/  IMAD.MOV.U32 R12, RZ, RZ, R186 ;  /* 0x000000ffff0c7224 */ /* 0x001fe200078e00ba */
[----:B------:R-:W-:Y:S01]  /*10b40*/  ISETP.GE.AND P4, PT, R3, RZ, PT ;  /* 0x000000ff0300720c */ /* 0x000fe20003f86270 */
[----:B------:R-:W-:Y:S01]  /*10b50*/  IMAD.HI.U32 R7, R9, R179, RZ ;  /* 0x000000b309077227 */ /* 0x000fe200078e00ff */
[----:B------:R-:W-:-:S03]  /*10b60*/  IABS R182, R8 ;  /* 0x0000000800b67213 */ /* 0x000fc60000000000 */
[----:B------:R-:W-:Y:S01]  /*10b70*/  @!P2 IMAD.MOV R12, RZ, RZ, -R12 ;  /* 0x000000ffff0ca224 */ /* 0x000fe200078e0a0c */
[----:B------:R-:W-:Y:S01]  /*10b80*/  ISETP.GE.AND P2, PT, R11, RZ, PT ;  /* 0x000000ff0b00720c */ /* 0x000fe20003f46270 */
[----:B-1----:R-:W-:Y:S02]  /*10b90*/  IMAD.MOV.U32 R13, RZ, RZ, R185 ;  /* 0x000000ffff0d7224 */ /* 0x002fe400078e00b9 */
[----:B------:R-:W-:Y:S01]  /*10ba0*/  IMAD.MOV R7, RZ, RZ, -R7 ;  /* 0x000000ffff077224 */ /* 0x000fe200078e0a07 */
[----:B------:R0:W-:Y:S01]  /*10bb0*/  STL [R1+0x5ec], R12 ;  /* 0x0005ec0c01007387 */ /* 0x0001e20000100800 */
[----:B------:R-:W-:Y:S01]  /*10bc0*/  @!P0 IMAD.MOV R13, RZ, RZ, -R13 ;  /* 0x000000ffff0d8224 */ /* 0x000fe200078e0a0d */
[----:B------:R-:W-:Y:S01]  /*10bd0*/  ISETP.GT.U32.AND P0, PT, R2, R4, PT ;  /* 0x000000040200720c */ /* 0x000fe20003f04070 */
[----:B------:R-:W-:Y:S02]  /*10be0*/  @!P3 IMAD.IADD R10, R10, 0x1, -R2 ;  /* 0x000000010a0ab824 */ /* 0x000fe400078e0a02 */
[C---:B------:R-:W-:Y:S01]  /*10bf0*/  IMAD R179, R2.reuse, R7, R179 ;  /* 0x0000000702b37224 */ /* 0x040fe200078e02b3 */
[----:B------:R-:W-:Y:S01]  /*10c00*/  STL [R1+0x5bc], R13 ;  /* 0x0005bc0d01007387 */ /* 0x000fe20000100800 */
[----:B------:R-:W-:Y:S01]  /*10c10*/  IMAD.MOV.U32 R11, RZ, RZ, R6 ;  /* 0x000000ffff0b7224 */ /* 0x000fe200078e0006 */
[----:B------:R-:W-:Y:S01]  /*10c20*/  ISETP.GT.U32.AND P3, PT, R2, R10, PT ;  /* 0x0000000a0200720c */ /* 0x000fe20003f64070 */
[----:B------:R-:W-:Y:S01]  /*10c30*/  @!P1 IMAD.IADD R181, R181, 0x1, -R2 ;  /* 0x00000001b5b59824 */ /* 0x000fe200078e0a02 */
[----:B------:R-:W-:Y:S01]  /*10c40*/  ISETP.GE.AND P1, PT, R183, RZ, PT ;  /* 0x000000ffb700720c */ /* 0x000fe20003f26270 */
[----:B------:R-:W-:-:S04]  /*10c50*/  IMAD.HI.U32 R3, R9, R182, RZ ;  /* 0x000000b609037227 */ /* 0x000fc800078e00ff */
[----:B------:R-:W-:Y:S01]  /*10c60*/  @!P2 IMAD.MOV R11, RZ, RZ, -R11 ;  /* 0x000000ffff0ba224 */ /* 0x000fe200078e0a0b */
[----:B------:R-:W-:Y:S01]  /*10c70*/  ISETP.GT.U32.AND P2, PT, R2, R179, PT ;  /* 0x000000b30200720c */ /* 0x000fe20003f44070 */
[----:B0-----:R-:W-:Y:S02]  /*10c80*/  IMAD.MOV.U32 R12, RZ, RZ, R181 ;  /* 0x000000ffff0c7224 */ /* 0x001fe400078e00b5 */
[----:B------:R-:W-:Y:S02]  /*10c90*/  IMAD.MOV R3, RZ, RZ, -R3 ;  /* 0x000000ffff037224 */ /* 0x000fe400078e0a03 */
[----:B------:R-:W-:Y:S02]  /*10ca0*/  @!P0 IMAD.IADD R4, R4, 0x1, -R2 ;  /* 0x0000000104048824 */ /* 0x000fe400078e0a02 */
[----:B------:R-:W-:Y:S01]  /*10cb0*/  @!P5 IMAD.MOV R12, RZ, RZ, -R12 ;  /* 0x000000ffff0cd224 */ /* 0x000fe200078e0a0c */
[----:B------:R-:W-:Y:S01]  /*10cc0*/  ISETP.GE.AND P5, PT, R8, RZ, PT ;  /* 0x000000ff0800720c */ /* 0x000fe20003fa6270 */
[----:B------:R-:W-:-:S02]  /*10cd0*/  IMAD R182, R2, R3, R182 ;  /* 0x0000000302b67224 */ /* 0x000fc400078e02b6 */
[----:B------:R-:W-:Y:S01]  /*10ce0*/  VIADD R180, R0, 0xb8 ;  /* 0x000000b800b47836 */ /* 0x000fe20000000000 */
[----:B------:R-:W-:Y:S01]  /*10cf0*/  STL [R1+0x5b8], R12 ;  /* 0x0005b80c01007387 */ /* 0x000fe20000100800 */
[----:B------:R-:W-:Y:S02]  /*10d00*/  IMAD.MOV.U32 R8, RZ, RZ, R4 ;  /* 0x000000ffff087224 */ /* 0x000fe400078e0004 */
[--C-:B------:R-:W-:Y:S01]  /*10d10*/  @!P3 IMAD.IADD R10, R10, 0x1, -R2.reuse ;  /* 0x000000010a0ab824 */ /* 0x100fe200078e0a02 */
[----:B------:R-:W-:Y:S01]  /*10d20*/  ISETP.GT.U32.AND P3, PT, R2, R182, PT ;  /* 0x000000b60200720c */ /* 0x000fe20003f64070 */
[----:B------:R-:W-:Y:S01]  /*10d30*/  @!P2 IMAD.IADD R179, R179, 0x1, -R2 ;  /* 0x00000001b3b3a824 */ /* 0x000fe200078e0a02 */
[----:B------:R-:W-:Y:S01]  /*10d40*/  ISETP.GE.AND P0, PT, R180, RZ, PT ;  /* 0x000000ffb400720c */ /* 0x000fe20003f06270 */
[----:B------:R-:W-:Y:S01]  /*10d50*/  @!P1 IMAD.MOV R8, RZ, RZ, -R8 ;  /* 0x000000ffff089224 */ /* 0x000fe200078e0a08 */
[----:B------:R-:W-:Y:S01]  /*10d60*/  IABS R180, R180 ;  /* 0x000000b400b47213 */ /* 0x000fe20000000000 */
[----:B------:R-:W-:Y:S01]  /*10d70*/  VIADD R6, R0, 0xb7 ;  /* 0x000000b700067836 */ /* 0x000fe20000000000 */
[----:B------:R0:W-:Y:S01]  /*10d80*/  STL [R1+0x5b4], R11 ;  /* 0x0005b40b01007387 */ /* 0x0001e20000100800 */
[----:B------:R-:W-:Y:S01]  /*10d90*/  ISETP.GT.U32.AND P1, PT, R2, R179, PT ;  /* 0x000000b30200720c */ /* 0x000fe20003f24070 */
[----:B------:R-:W-:-:S02]  /*10da0*/  VIADD R3, R0, 0xb6 ;  /* 0x000000b600037836 */ /* 0x000fc40000000000 */
[----:B------:R1:W-:Y:S01]  /*10db0*/  STL [R1+0x454], R8 ;  /* 0x0004540801007387 */ /* 0x0003e20000100800 */
[----:B------:R-:W-:Y:S01]  /*10dc0*/  IABS R7, R6 ;  /* 0x0000000600077213 */ /* 0x000fe20000000000 */
[----:B------:R-:W-:Y:S01]  /*10dd0*/  @!P6 IMAD.MOV R10, RZ, RZ, -R10 ;  /* 0x000000ffff0ae224 */ /* 0x000fe200078e0a0a */
[----:B------:R-:W-:Y:S01]  /*10de0*/  ISETP.GE.AND P2, PT, R6, RZ, PT ;  /* 0x000000ff0600720c */ /* 0x000fe20003f46270 */
[----:B------:R-:W-:Y:S01]  /*10df0*/  @!P3 IMAD.IADD R182, R182, 0x1, -R2 ;  /* 0x00000001b6b6b824 */ /* 0x000fe200078e0a02 */
[----:B------:R-:W-:Y:S01]  /*10e00*/  ISETP.GE.AND P6, PT, R3, RZ, PT ;  /* 0x000000ff0300720c */ /* 0x000fe20003fc6270 */
[----:B------:R-:W-:Y:S01]  /*10e10*/  IMAD.MOV.U32 R4, RZ, RZ, R7 ;  /* 0x000000ffff047224 */ /* 0x000fe200078e0007 */
[----:B0-----:R-:W-:Y:S01]  /*10e20*/  IABS R11, R3 ;  /* 0x00000003000b7213 */ /* 0x001fe20000000000 */
[----:B------:R-:W-:Y:S01]  /*10e30*/  VIADD R3, R0, 0xb5 ;  /* 0x000000b500037836 */ /* 0x000fe20000000000 */
[----:B------:R-:W-:Y:S01]  /*10e40*/  ISETP.GT.U32.AND P3, PT, R2, R182, PT ;  /* 0x000000b60200720c */ /* 0x000fe20003f64070 */
[----:B-1----:R-:W-:Y:S01]  /*10e50*/  IMAD.HI.U32 R8, R9, R180, RZ ;  /* 0x000000b409087227 */ /* 0x002fe200078e00ff */
[----:B------:R0:W-:Y:S03]  /*10e60*/  STL [R1+0x5b0], R10 ;  /* 0x0005b00a01007387 */ /* 0x0001e60000100800 */
[----:B------:R-:W-:-:S02]  /*10e70*/  IMAD.MOV R8, RZ, RZ, -R8 ;  /* 0x000000ffff087224 */ /* 0x000fc400078e0a08 */
[----:B------:R-:W-:-:S04]  /*10e80*/  IMAD.HI.U32 R6, R9, R11, RZ ;  /* 0x0000000b09067227 */ /* 0x000fc800078e00ff */
[----:B------:R-:W-:Y:S01]  /*10e90*/  IMAD R180, R2, R8, R180 ;  /* 0x0000000802b47224 */ /* 0x000fe200078e02b4 */
[----:B0-----:R-:W-:Y:S01]  /*10ea0*/  IABS R10, R3 ;  /* 0x00000003000a7213 */ /* 0x001fe20000000000 */
[----:B------:R-:W-:-:S04]  /*10eb0*/  IMAD.HI.U32 R7, R9, R4, RZ ;  /* 0x0000000409077227 */ /* 0x000fc800078e00ff */
[----:B------:R-:W-:Y:S01]  /*10ec0*/  @!P1 IMAD.IADD R179, R179, 0x1, -R2 ;  /* 0x00000001b3b39824 */ /* 0x000fe200078e0a02 */
[C---:B------:R-:W-:Y:S01]  /*10ed0*/  ISETP.GT.U32.AND P1, PT, R2.reuse, R180, PT ;  /* 0x000000b40200720c */ /* 0x040fe20003f24070 */
[----:B------:R-:W-:Y:S02]  /*10ee0*/  IMAD.MOV R6, RZ, RZ, -R6 ;  /* 0x000000ffff067224 */ /* 0x000fe400078e0a06 */
[----:B------:R-:W-:Y:S02]  /*10ef0*/  IMAD.MOV R7, RZ, RZ, -R7 ;  /* 0x000000ffff077224 */ /* 0x000fe400078e0a07 */
[C---:B------:R-:W-:Y:S02]  /*10f00*/  IMAD R11, R2.reuse, R6, R11 ;  /* 0x00000006020b7224 */ /* 0x040fe400078e020b */
[----:B------:R-:W-:Y:S02]  /*10f10*/  IMAD.MOV.U32 R12, RZ, RZ, R179 ;  /* 0x000000ffff0c7224 */ /* 0x000fe400078e00b3 */
[----:B------:R-:W-:-:S02]  /*10f20*/  IMAD R4, R2, R7, R4 ;  /* 0x0000000702047224 */ /* 0x000fc400078e0204 */
[----:B------:R-:W-:Y:S01]  /*10f30*/  @!P4 IMAD.MOV R12, RZ, RZ, -R12 ;  /* 0x000000ffff0cc224 */ /* 0x000fe200078e0a0c */
[----:B------:R-:W-:Y:S01]  /*10f40*/  ISETP.GT.U32.AND P4, PT, R2, R11, PT ;  /* 0x0000000b0200720c */ /* 0x000fe20003f84070 */
[--C-:B------:R-:W-:Y:S01]  /*10f50*/  @!P3 IMAD.IADD R182, R182, 0x1, -R2.reuse ;  /* 0x00000001b6b6b824 */ /* 0x100fe200078e0a02 */
[----:B------:R-:W-:Y:S01]  /*10f60*/  ISETP.GT.U32.AND P3, PT, R2, R4, PT ;  /* 0x000000040200720c */ /* 0x000fe20003f64070 */
[----:B------:R-:W-:Y:S01]  /*10f70*/  @!P1 IMAD.IADD R180, R180, 0x1, -R2 ;  /* 0x00000001b4b49824 */ /* 0x000fe200078e0a02 */
[----:B------:R0:W-:Y:S01]  /*10f80*/  STL [R1+0x4b4], R12 ;  /* 0x0004b40c01007387 */ /* 0x0001e20000100800 */
[----:B------:R-:W-:-:S03]  /*10f90*/  IMAD.HI.U32 R179, R9, R10, RZ ;  /* 0x0000000a09b37227 */ /* 0x000fc600078e00ff */
[----:B------:R-:W-:Y:S01]  /*10fa0*/  ISETP.GT.U32.AND P1, PT, R2, R180, PT ;  /* 0x000000b40200720c */ /* 0x000fe20003f24070 */
[----:B------:R-:W-:Y:S02]  /*10fb0*/  VIADD R8, R0, 0xb3 ;  /* 0x000000b300087836 */ /* 0x000fe40000000000 */
[----:B------:R-:W-:Y:S02]  /*10fc0*/  IMAD.MOV R179, RZ, RZ, -R179 ;  /* 0x000000ffffb37224 */ /* 0x000fe400078e0ab3 */
[----:B------:R-:W-:Y:S01]  /*10fd0*/  @!P4 IMAD.IADD R11, R11, 0x1, -R2 ;  /* 0x000000010b0bc824 */ /* 0x000fe200078e0a02 */
[----:B------:R-:W-:Y:S01]  /*10fe0*/  IABS R178, R8 ;  /* 0x0000000800b27213 */ /* 0x000fe20000000000 */
[----:B0-----:R-:W-:Y:S02]  /*10ff0*/  IMAD.MOV.U32 R12, RZ, RZ, R182 ;  /* 0x000000ffff0c7224 */ /* 0x001fe400078e00b6 */
[----:B------:R-:W-:Y:S01]  /*11000*/  @!P3 IMAD.IADD R4, R4, 0x1, -R2 ;  /* 0x000000010404b824 */ /* 0x000fe200078e0a02 */
[----:B------:R-:W-:Y:S01]  /*11010*/  ISETP.GT.U32.AND P4, PT, R2, R11, PT ;  /* 0x0000000b0200720c */ /* 0x000fe20003f84070 */
        /* <DEDUP_REMOVED lines=29> */
[----:B0-----:R-:W-:Y:S02]  /*111f0*/  IMAD.MOV.U32 R12, RZ, RZ, R11 ;  /* 0x000000ffff0c7224 */ /* 0x001fe400078e000b */
[----:B------:R-:W-:Y:S01]  /*11200*/  @!P1 IMAD.IADD R3, R3, 0x1, -R2 ;  /* 0x0000000103039824 */ /* 0x000fe200078e0a02 */
[----:B------:R-:W-:Y:S01]  /*11210*/  ISETP.GT.U32.AND P1, PT, R2, R177, PT ;  /* 0x000000b10200720c */ /* 0x000fe20003f24070 */
[----:B------:R-:W-:-:S02]  /*11220*/  IMAD.MOV.U32 R13, RZ, RZ, R4 ;  /* 0x000000ffff0d7224 */ /* 0x000fc400078e0004 */
[----:B------:R-:W-:Y:S01]  /*11230*/  @!P6 IMAD.MOV R12, RZ, RZ, -R12 ;  /* 0x000000ffff0ce224 */ /* 0x000fe200078e0a0c */
[C---:B------:R-:W-:Y:S01]  /*11240*/  ISETP.GT.U32.AND P6, PT, R2.reuse, R7, PT ;  /* 0x000000070200720c */ /* 0x040fe20003fc4070 */
[----:B------:R-:W-:Y:S01]  /*11250*/  IMAD.MOV.U32 R4, RZ, RZ, R179 ;  /* 0x000000ffff047224 */ /* 0x000fe200078e00b3 */
[----:B------:R-:W-:Y:S01]  /*11260*/  ISETP.GT.U32.AND P0, PT, R2, R3, PT ;  /* 0x000000030200720c */ /* 0x000fe20003f04070 */
        /* <DEDUP_REMOVED lines=72> */
[----:B------:R-:W-:Y:S01]  /*116f0*/  ISETP.GT.U32.AND P0, PT, R2, R180, PT ;  /* 0x000000b40200720c */ /* 0x000fe20003f04070 */
        /* <DEDUP_REMOVED lines=12> */
[C---:B------:R-:W-:Y:S02]  /*117c0*/  IMAD R7, R2.reuse, R4, R7 ;  /* 0x0000000402077224 */ /* 0x040fe400078e0207 */
        /* <DEDUP_REMOVED lines=14> */
[----:B------:R-:W-:Y:S01]  /*118b0*/  ISETP.GT.U32.AND P3, PT, R2, R6, PT ;  /* 0x000000060200720c */ /* 0x000fe20003f64070 */
        /* <DEDUP_REMOVED lines=8> */
[----:B------:R-:W-:Y:S02]  /*11940*/  VIADD R178, R0, 0xa8 ;  /* 0x000000a800b27836 */ /* 0x000fe40000000000 */
[----:B------:R-:W-:Y:S01]  /*11950*/  @!P4 IMAD.MOV R13, RZ, RZ, -R13 ;  /* 0x000000ffff0dc224 */ /* 0x000fe200078e0a0d */
[----:B------:R-:W-:Y:S01]  /*11960*/  ISETP.GT.U32.AND P4, PT, R2, R3, PT ;  /* 0x000000030200720c */ /* 0x000fe20003f84070 */
[----:B------:R-:W-:Y:S01]  /*11970*/  @!P3 IMAD.IADD R6, R6, 0x1, -R2 ;  /* 0x000000010606b824 */ /* 0x000fe200078e0a02 */
[----:B------:R-:W-:Y:S01]  /*11980*/  IABS R181, R178 ;  /* 0x000000b200b57213 */ /* 0x000fe20000000000 */
[----:B0-----:R-:W-:Y:S01]  /*11990*/  IMAD.MOV.U32 R12, RZ, RZ, R11 ;  /* 0x000000ffff0c7224 */ /* 0x001fe200078e000b */
[----:B------:R-:W-:Y:S01]  /*119a0*/  STL [R1+0x4c4], R13 ;  /* 0x0004c40d01007387 */ /* 0x000fe20000100800 */
[----:B------:R-:W-:Y:S02]  /*119b0*/  IMAD.MOV.U32 R11, RZ, RZ, R8 ;  /* 0x000000ffff0b7224 */ /* 0x000fe400078e0008 */
[----:B------:R-:W-:-:S02]  /*119c0*/  IMAD R8, R2, R182, R4 ;  /* 0x000000b602087224 */ /* 0x000fc400078e0204 */
[----:B------:R-:W-:Y:S02]  /*119d0*/  VIADD R4, R0, 0xa7 ;  /* 0x000000a700047836 */ /* 0x000fe40000000000 */
[----:B------:R-:W-:Y:S01]  /*119e0*/  @!P6 IMAD.MOV R12, RZ, RZ, -R12 ;  /* 0x000000ffff0ce224 */ /* 0x000fe200078e0a0c */
[----:B------:R-:W-:Y:S01]  /*119f0*/  ISETP.GT.U32.AND P3, PT, R2, R8, PT ;  /* 0x000000080200720c */ /* 0x000fe20003f64070 */
[----:B------:R-:W-:Y:S01]  /*11a00*/  @!P4 IMAD.IADD R3, R3, 0x1, -R2 ;  /* 0x000000010303c824 */ /* 0x000fe200078e0a02 */
[----:B------:R-:W-:Y:S01]  /*11a10*/  ISETP.GE.AND P6, PT, R10, RZ, PT ;  /* 0x000000ff0a00720c */ /* 0x000fe20003fc6270 */
[----:B------:R-:W-:Y:S01]  /*11a20*/  IMAD.HI.U32 R10, R9, R181, RZ ;  /* 0x000000b5090a7227 */ /* 0x000fe200078e00ff */
[----:B------:R-:W-:Y:S01]  /*11a30*/  IABS R183, R4 ;  /* 0x0000000400b77213 */ /* 0x000fe20000000000 */
[----:B------:R0:W-:Y:S01]  /*11a40*/  STL [R1+0x4c0], R12 ;  /* 0x0004c00c01007387 */ /* 0x0001e20000100800 */
[----:B------:R-:W-:Y:S01]  /*11a50*/  ISETP.GE.AND P4, PT, R4, RZ, PT ;  /* 0x000000ff0400720c */ /* 0x000fe20003f86270 */
[----:B------:R-:W-:-:S02]  /*11a60*/  IMAD.MOV R10, RZ, RZ, -R10 ;  /* 0x000000ffff0a7224 */ /* 0x000fc400078e0a0a */
[--C-:B------:R-:W-:Y:S01]  /*11a70*/  @!P5 IMAD.IADD R7, R7, 0x1, -R2.reuse ;  /* 0x000000010707d824 */ /* 0x100fe200078e0a02 */
[----:B------:R-:W-:Y:S01]  /*11a80*/  ISETP.GE.AND P5, PT, R178, RZ, PT ;  /* 0x000000ffb200720c */ /* 0x000fe20003fa6270 */
[----:B------:R-:W-:Y:S02]  /*11a90*/  IMAD R184, R2, R10, R181 ;  /* 0x0000000a02b87224 */ /* 0x000fe400078e02b5 */
[----:B------:R-:W-:Y:S01]  /*11aa0*/  @!P3 IMAD.IADD R8, R8, 0x1, -R2 ;  /* 0x000000010808b824 */ /* 0x000fe200078e0a02 */
[----:B------:R-:W-:Y:S01]  /*11ab0*/  ISETP.GT.U32.AND P3, PT, R2, R3, PT ;  /* 0x000000030200720c */ /* 0x000fe20003f64070 */
[----:B0-----:R-:W-:Y:S02]  /*11ac0*/  IMAD.MOV.U32 R12, RZ, RZ, R6 ;  /* 0x000000ffff0c7224 */ /* 0x001fe400078e0006 */
[----:B------:R-:W-:-:S04]  /*11ad0*/  IMAD.HI.U32 R6, R9, R183, RZ ;  /* 0x000000b709067227 */ /* 0x000fc800078e00ff */
[----:B------:R-:W-:Y:S02]  /*11ae0*/  IMAD.MOV R6, RZ, RZ, -R6 ;  /* 0x000000ffff067224 */ /* 0x000fe400078e0a06 */
[----:B------:R-:W-:Y:S01]  /*11af0*/  @!P0 IMAD.MOV R7, RZ, RZ, -R7 ;  /* 0x000000ffff078224 */ /* 0x000fe200078e0a07 */
[C---:B------:R-:W-:Y:S01]  /*11b00*/  ISETP.GT.U32.AND P0, PT, R2.reuse, R184, PT ;  /* 0x000000b80200720c */ /* 0x040fe20003f04070 */
[C---:B------:R-:W-:Y:S02]  /*11b10*/  IMAD R183, R2.reuse, R6, R183 ;  /* 0x0000000602b77224 */ /* 0x040fe400078e02b7 */
[----:B------:R-:W-:Y:S01]  /*11b20*/  @!P2 IMAD.MOV R11, RZ, RZ, -R11 ;  /* 0x000000ffff0ba224 */ /* 0x000fe200078e0a0b */
[----:B------:R-:W-:Y:S01]  /*11b30*/  ISETP.GE.AND P2, PT, R177, RZ, PT ;  /* 0x000000ffb100720c */ /* 0x000fe20003f46270 */
[----:B------:R-:W-:Y:S01]  /*11b40*/  @!P3 IMAD.IADD R3, R3, 0x1, -R2 ;  /* 0x000000010303b824 */ /* 0x000fe200078e0a02 */
[C---:B------:R-:W-:Y:S01]  /*11b50*/  ISETP.GT.U32.AND P3, PT, R2.reuse, R183, PT ;  /* 0x000000b70200720c */ /* 0x040fe20003f64070 */
[----:B------:R-:W-:Y:S01]  /*11b60*/  @!P1 IMAD.MOV R12, RZ, RZ, -R12 ;  /* 0x000000ffff0c9224 */ /* 0x000fe200078e0a0c */
[----:B------:R0:W-:Y:S01]  /*11b70*/  STL [R1+0x4bc], R11 ;  /* 0x0004bc0b01007387 */ /* 0x0001e20000100800 */
[----:B------:R-:W-:Y:S01]  /*11b80*/  ISETP.GT.U32.AND P1, PT, R2, R8, PT ;  /* 0x000000080200720c */ /* 0x000fe20003f24070 */
[----:B------:R-:W-:-:S02]  /*11b90*/  VIADD R10, R0, 0xa5 ;  /* 0x000000a5000a7836 */ /* 0x000fc40000000000 */
[----:B------:R1:W-:Y:S01]  /*11ba0*/  STL [R1+0x48c], R12 ;  /* 0x00048c0c01007387 */ /* 0x0003e20000100800 */
[----:B------:R-:W-:Y:S02]  /*11bb0*/  VIADD R4, R0, 0xa4 ;  /* 0x000000a400047836 */ /* 0x000fe40000000000 */
[--C-:B------:R-:W-:Y:S01]  /*11bc0*/  @!P0 IMAD.IADD R184, R184, 0x1, -R2.reuse ;  /* 0x00000001b8b88824 */ /* 0x100fe200078e0a02 */
[----:B------:R-:W-:Y:S01]  /*11bd0*/  IABS R182, R10 ;  /* 0x0000000a00b67213 */ /* 0x000fe20000000000 */
[----:B------:R2:W-:Y:S01]  /*11be0*/  STL [R1+0x46c], R7 ;  /* 0x00046c0701007387 */ /* 0x0005e20000100800 */
[----:B0-----:R-:W-:Y:S01]  /*11bf0*/  VIADD R11, R0, 0xa6 ;  /* 0x000000a6000b7836 */ /* 0x001fe20000000000 */
[----:B------:R-:W-:Y:S01]  /*11c00*/  IABS R181, R4 ;  /* 0x0000000400b57213 */ /* 0x000fe20000000000 */
[--C-:B------:R-:W-:Y:S01]  /*11c10*/  @!P3 IMAD.IADD R183, R183, 0x1, -R2.reuse ;  /* 0x00000001b7b7b824 */ /* 0x100fe200078e0a02 */
[----:B------:R-:W-:Y:S01]  /*11c20*/  ISETP.GE.AND P0, PT, R10, RZ, PT ;  /* 0x000000ff0a00720c */ /* 0x000fe20003f06270 */
[----:B-1----:R-:W-:Y:S01]  /*11c30*/  IMAD.MOV.U32 R12, RZ, RZ, R3 ;  /* 0x000000ffff0c7224 */ /* 0x002fe200078e0003 */
[----:B------:R-:W-:Y:S01]  /*11c40*/  IABS R179, R11 ;  /* 0x0000000b00b37213 */ /* 0x000fe20000000000 */
[----:B------:R-:W-:Y:S01]  /*11c50*/  @!P1 IMAD.IADD R8, R8, 0x1, -R2 ;  /* 0x0000000108089824 */ /* 0x000fe200078e0a02 */
[----:B------:R-:W-:Y:S01]  /*11c60*/  ISETP.GE.AND P1, PT, R11, RZ, PT ;  /* 0x000000ff0b00720c */ /* 0x000fe20003f26270 */
[----:B------:R-:W-:Y:S01]  /*11c70*/  @!P6 IMAD.MOV R12, RZ, RZ, -R12 ;  /* 0x000000ffff0ce224 */ /* 0x000fe200078e0a0c */
[C---:B------:R-:W-:Y:S01]  /*11c80*/  ISETP.GT.U32.AND P6, PT, R2.reuse, R184, PT ;  /* 0x000000b80200720c */ /* 0x040fe20003fc4070 */
[----:B------:R-:W-:Y:S01]  /*11c90*/  IMAD.HI.U32 R6, R9, R179, RZ ;  /* 0x000000b309067227 */ /* 0x000fe200078e00ff */
[----:B------:R-:W-:-:S02]  /*11ca0*/  ISETP.GT.U32.AND P3, PT, R2, R183, PT ;  /* 0x000000b70200720c */ /* 0x000fc40003f64070 */
[----:B------:R-:W-:Y:S01]  /*11cb0*/  STL [R1+0x464], R12 ;  /* 0x0004640c01007387 */ /* 0x000fe20000100800 */
[----:B--2---:R-:W-:-:S04]  /*11cc0*/  IMAD.HI.U32 R7, R9, R182, RZ ;  /* 0x000000b609077227 */ /* 0x004fc800078e00ff */
[----:B------:R-:W-:Y:S02]  /*11cd0*/  IMAD.MOV R11, RZ, RZ, -R6 ;  /* 0x000000ffff0b7224 */ /* 0x000fe400078e0a06 */
[----:B------:R-:W-:-:S04]  /*11ce0*/  IMAD.HI.U32 R6, R9, R181, RZ ;  /* 0x000000b509067227 */ /* 0x000fc800078e00ff */
[----:B------:R-:W-:Y:S02]  /*11cf0*/  IMAD.MOV R7, RZ, RZ, -R7 ;  /* 0x000000ffff077224 */ /* 0x000fe400078e0a07 */
[----:B------:R-:W-:Y:S02]  /*11d00*/  IMAD.MOV R6, RZ, RZ, -R6 ;  /* 0x000000ffff067224 */ /* 0x000fe400078e0a06 */
[C---:B------:R-:W-:Y:S02]  /*11d10*/  IMAD R182, R2.reuse, R7, R182 ;  /* 0x0000000702b67224 */ /* 0x040fe400078e02b6 */
[C---:B------:R-:W-:Y:S02]  /*11d20*/  IMAD R179, R2.reuse, R11, R179 ;  /* 0x0000000b02b37224 */ /* 0x040fe400078e02b3 */
[----:B------:R-:W-:Y:S02]  /*11d30*/  IMAD.MOV.U32 R7, RZ, RZ, R8 ;  /* 0x000000ffff077224 */ /* 0x000fe400078e0008 */
[----:B------:R-:W-:-:S02]  /*11d40*/  IMAD R181, R2, R6, R181 ;  /* 0x0000000602b57224 */ /* 0x000fc400078e02b5 */
[--C-:B------:R-:W-:Y:S01]  /*11d50*/  @!P6 IMAD.IADD R184, R184, 0x1, -R2.reuse ;  /* 0x00000001b8b8e824 */ /* 0x100fe200078e0a02 */
[C---:B------:R-:W-:Y:S01]  /*11d60*/  ISETP.GT.U32.AND P6, PT, R2.reuse, R182, PT ;  /* 0x000000b60200720c */ /* 0x040fe20003fc4070 */
[----:B------:R-:W-:Y:S01]  /*11d70*/  @!P2 IMAD.MOV R7, RZ, RZ, -R7 ;  /* 0x000000ffff07a224 */ /* 0x000fe200078e0a07 */
[C---:B------:R-:W-:Y:S01]  /*11d80*/  ISETP.GT.U32.AND P2, PT, R2.reuse, R179, PT ;  /* 0x000000b30200720c */ /* 0x040fe20003f44070 */
[--C-:B------:R-:W-:Y:S01]  /*11d90*/  @!P3 IMAD.IADD R183, R183, 0x1, -R2.reuse ;  /* 0x00000001b7b7b824 */ /* 0x100fe200078e0a02 */
[----:B------:R-:W-:Y:S01]  /*11da0*/  ISETP.GT.U32.AND P3, PT, R2, R181, PT ;  /* 0x000000b50200720c */ /* 0x000fe20003f64070 */
[C---:B------:R-:W-:Y:S01]  /*11db0*/  VIADD R3, R0.reuse, 0xa2 ;  /* 0x000000a200037836 */ /* 0x040fe20000000000 */
[----:B------:R0:W-:Y:S01]  /*11dc0*/  STL [R1+0x468], R7 ;  /* 0x0004680701007387 */ /* 0x0001e20000100800 */
[C---:B------:R-:W-:Y:S02]  /*11dd0*/  VIADD R10, R0.reuse, 0xa3 ;  /* 0x000000a3000a7836 */ /* 0x040fe40000000000 */
[C---:B------:R-:W-:Y:S01]  /*11de0*/  VIADD R178, R0.reuse, 0xa0 ;  /* 0x000000a000b27836 */ /* 0x040fe20000000000 */
[----:B------:R-:W-:Y:S01]  /*11df0*/  IABS R8, R3 ;  /* 0x0000000300087213 */ /* 0x000fe20000000000 */
[----:B------:R-:W-:Y:S01]  /*11e00*/  VIADD R11, R0, 0xa1 ;  /* 0x000000a1000b7836 */ /* 0x000fe20000000000 */
[----:B------:R-:W-:Y:S01]  /*11e10*/  IABS R177, R10 ;  /* 0x0000000a00b17213 */ /* 0x000fe20000000000 */
[--C-:B------:R-:W-:Y:S01]  /*11e20*/  @!P6 IMAD.IADD R182, R182, 0x1, -R2.reuse ;  /* 0x00000001b6b6e824 */ /* 0x100fe200078e0a02 */
[----:B------:R-:W-:Y:S01]  /*11e30*/  IABS R6, R178 ;  /* 0x000000b200067213 */ /* 0x000fe20000000000 */
[--C-:B------:R-:W-:Y:S01]  /*11e40*/  @!P2 IMAD.IADD R179, R179, 0x1, -R2.reuse ;  /* 0x00000001b3b3a824 */ /* 0x100fe200078e0a02 */
[----:B------:R-:W-:Y:S01]  /*11e50*/  ISETP.GE.AND P2, PT, R4, RZ, PT ;  /* 0x000000ff0400720c */ /* 0x000fe20003f46270 */
[----:B------:R-:W-:Y:S01]  /*11e60*/  @!P3 IMAD.IADD R181, R181, 0x1, -R2 ;  /* 0x00000001b5b5b824 */ /* 0x000fe200078e0a02 */
[C---:B------:R-:W-:Y:S01]  /*11e70*/  ISETP.GT.U32.AND P3, PT, R2.reuse, R182, PT ;  /* 0x000000b60200720c */ /* 0x040fe20003f64070 */
[----:B------:R-:W-:Y:S01]  /*11e80*/  IMAD.HI.U32 R4, R9, R8, RZ ;  /* 0x0000000809047227 */ /* 0x000fe200078e00ff */
[----:B------:R-:W-:-:S02]  /*11e90*/  ISETP.GT.U32.AND P6, PT, R2, R179, PT ;  /* 0x000000b30200720c */ /* 0x000fc40003fc4070 */
[----:B0-----:R-:W-:Y:S01]  /*11ea0*/  IABS R7, R11 ;  /* 0x0000000b00077213 */ /* 0x001fe20000000000 */
[----:B------:R-:W-:-:S04]  /*11eb0*/  IMAD.HI.U32 R180, R9, R177, RZ ;  /* 0x000000b109b47227 */ /* 0x000fc800078e00ff */
[----:B------:R-:W-:Y:S02]  /*11ec0*/  IMAD.MOV R4, RZ, RZ, -R4 ;  /* 0x000000ffff047224 */ /* 0x000fe400078e0a04 */
[----:B------:R-:W-:Y:S02]  /*11ed0*/  IMAD.MOV R180, RZ, RZ, -R180 ;  /* 0x000000ffffb47224 */ /* 0x000fe400078e0ab4 */
[----:B------:R-:W-:Y:S02]  /*11ee0*/  IMAD.MOV.U32 R13, RZ, RZ, R184 ;  /* 0x000000ffff0d7224 */ /* 0x000fe400078e00b8 */
[----:B------:R-:W-:Y:S02]  /*11ef0*/  IMAD.MOV.U32 R12, RZ, RZ, R183 ;  /* 0x000000ffff0c7224 */ /* 0x000fe400078e00b7 */
[C---:B------:R-:W-:Y:S02]  /*11f00*/  IMAD R8, R2.reuse, R4, R8 ;  /* 0x0000000402087224 */ /* 0x040fe400078e0208 */
[----:B------:R-:W-:-:S02]  /*11f10*/  IMAD R177, R2, R180, R177 ;  /* 0x000000b402b17224 */ /* 0x000fc400078e02b1 */
[----:B------:R-:W-:Y:S01]  /*11f20*/  @!P5 IMAD.MOV R13, RZ, RZ, -R13 ;  /* 0x000000ffff0dd224 */ /* 0x000fe200078e0a0d */
[----:B------:R-:W-:Y:S01]  /*11f30*/  ISETP.GT.U32.AND P5, PT, R2, R181, PT ;  /* 0x000000b50200720c */ /* 0x000fe20003fa4070 */
[----:B------:R-:W-:Y:S01]  /*11f40*/  @!P4 IMAD.MOV R12, RZ, RZ, -R12 ;  /* 0x000000ffff0cc224 */ /* 0x000fe200078e0a0c */
[----:B------:R-:W-:Y:S01]  /*11f50*/  ISETP.GE.AND P4, PT, R10, RZ, PT ;  /* 0x000000ff0a00720c */ /* 0x000fe20003f86270 */
[--C-:B------:R-:W-:Y:S01]  /*11f60*/  @!P3 IMAD.IADD R182, R182, 0x1, -R2.reuse ;  /* 0x00000001b6b6b824 */ /* 0x100fe200078e0a02 */
[C---:B------:R-:W-:Y:S01]  /*11f70*/  ISETP.GT.U32.AND P3, PT, R2.reuse, R8, PT ;  /* 0x000000080200720c */ /* 0x040fe20003f64070 */
[----:B------:R-:W-:Y:S01]  /*11f80*/  IMAD.HI.U32 R10, R9, R6, RZ ;  /* 0x00000006090a7227 */ /* 0x000fe200078e00ff */
[----:B------:R0:W-:Y:S03]  /*11f90*/  STL [R1+0x3e0], R13 ;  /* 0x0003e00d01007387 */ /* 0x0001e60000100800 */
[----:B------:R-:W-:Y:S01]  /*11fa0*/  @!P6 IMAD.IADD R179, R179, 0x1, -R2 ;  /* 0x00000001b3b3e824 */ /* 0x000fe200078e0a02 */
[----:B------:R-:W-:Y:S01]  /*11fb0*/  ISETP.GT.U32.AND P6, PT, R2, R177, PT ;  /* 0x000000b10200720c */ /* 0x000fe20003fc4070 */
[----:B------:R-:W-:Y:S01]  /*11fc0*/  IMAD.HI.U32 R180, R9, R7, RZ ;  /* 0x0000000709b47227 */ /* 0x000fe200078e00ff */
[----:B------:R1:W-:Y:S03]  /*11fd0*/  STL [R1+0x3f8], R12 ;  /* 0x0003f80c01007387 */ /* 0x0003e60000100800 */
[----:B------:R-:W-:-:S02]  /*11fe0*/  IMAD.MOV R10, RZ, RZ, -R10 ;  /* 0x000000ffff0a7224 */ /* 0x000fc400078e0a0a */
[----:B------:R-:W-:Y:S02]  /*11ff0*/  IMAD.MOV R180, RZ, RZ, -R180 ;  /* 0x000000ffffb47224 */ /* 0x000fe400078e0ab4 */
[----:B------:R-:W-:Y:S02]  /*12000*/  VIADD R4, R0, 0x9f ;  /* 0x0000009f00047836 */ /* 0x000fe40000000000 */
[C---:B------:R-:W-:Y:S02]  /*12010*/  IMAD R6, R2.reuse, R10, R6 ;  /* 0x0000000a02067224 */ /* 0x040fe400078e0206 */
[----:B0-----:R-:W-:Y:S02]  /*12020*/  IMAD.MOV.U32 R13, RZ, RZ, R182 ;  /* 0x000000ffff0d7224 */ /* 0x001fe400078e00b6 */
[--C-:B------:R-:W-:Y:S01]  /*12030*/  @!P5 IMAD.IADD R181, R181, 0x1, -R2.reuse ;  /* 0x00000001b5b5d824 */ /* 0x100fe200078e0a02 */
[----:B------:R-:W-:Y:S01]  /*12040*/  ISETP.GE.AND P5, PT, R3, RZ, PT ;  /* 0x000000ff0300720c */ /* 0x000fe20003fa6270 */
[----:B------:R-:W-:Y:S01]  /*12050*/  IMAD R7, R2, R180, R7 ;  /* 0x000000b402077224 */ /* 0x000fe200078e0207 */
[----:B------:R-:W-:Y:S01]  /*12060*/  IABS R3, R4 ;  /* 0x0000000400037213 */ /* 0x000fe20000000000 */
[----:B------:R-:W-:-:S02]  /*12070*/  @!P3 IMAD.IADD R8, R8, 0x1, -R2 ;  /* 0x000000010808b824 */ /* 0x000fc400078e0a02 */
[----:B------:R-:W-:Y:S01]  /*12080*/  @!P0 IMAD.MOV R13, RZ, RZ, -R13 ;  /* 0x000000ffff0d8224 */ /* 0x000fe200078e0a0d */
[C---:B------:R-:W-:Y:S01]  /*12090*/  ISETP.GT.U32.AND P0, PT, R2.reuse, R6, PT ;  /* 0x000000060200720c */ /* 0x040fe20003f04070 */
[----:B------:R-:W-:Y:S01]  /*120a0*/  @!P6 IMAD.IADD R177, R177, 0x1, -R2 ;  /* 0x00000001b1b1e824 */ /* 0x000fe200078e0a02 */
[C---:B------:R-:W-:Y:S01]  /*120b0*/  ISETP.GT.U32.AND P6, PT, R2.reuse, R7, PT ;  /* 0x000000070200720c */ /* 0x040fe20003fc4070 */
[----:B-1----:R-:W-:Y:S01]  /*120c0*/  IMAD.MOV.U32 R12, RZ, RZ, R179 ;  /* 0x000000ffff0c7224 */ /* 0x002fe200078e00b3 */
[----:B------:R-:W-:Y:S01]  /*120d0*/  ISETP.GT.U32.AND P3, PT, R2, R8, PT ;  /* 0x000000080200720c */ /* 0x000fe20003f64070 */
[----:B------:R-:W-:-:S04]  /*120e0*/  IMAD.HI.U32 R179, R9, R3, RZ ;  /* 0x0000000309b37227 */ /* 0x000fc800078e00ff */
[----:B------:R-:W-:Y:S01]  /*120f0*/  @!P1 IMAD.MOV R12, RZ, RZ, -R12 ;  /* 0x000000ffff0c9224 */ /* 0x000fe200078e0a0c */
[----:B------:R-:W-:Y:S01]  /*12100*/  ISETP.GT.U32.AND P1, PT, R2, R177, PT ;  /* 0x000000b10200720c */ /* 0x000fe20003f24070 */
[----:B------:R-:W-:Y:S02]  /*12110*/  VIADD R10, R0, 0x9e ;  /* 0x0000009e000a7836 */ /* 0x000fe40000000000 */
[----:B------:R-:W-:Y:S01]  /*12120*/  IMAD.MOV R179, RZ, RZ, -R179 ;  /* 0x000000ffffb37224 */ /* 0x000fe200078e0ab3 */
[----:B------:R0:W-:Y:S01]  /*12130*/  STL [R1+0x438], R12 ;  /* 0x0004380c01007387 */ /* 0x0001e20000100800 */
[--C-:B------:R-:W-:Y:S01]  /*12140*/  @!P0 IMAD.IADD R6, R6, 0x1, -R2.reuse ;  /* 0x0000000106068824 */ /* 0x100fe200078e0a02 */
[----:B------:R-:W-:Y:S01]  /*12150*/  IABS R180, R10 ;  /* 0x0000000a00b47213 */ /* 0x000fe20000000000 */
[C---:B------:R-:W-:Y:S01]  /*12160*/  IMAD R3, R2.reuse, R179, R3 ;  /* 0x000000b302037224 */ /* 0x040fe200078e0203 */
[----:B------:R-:W-:Y:S01]  /*12170*/  STL [R1+0x400], R13 ;  /* 0x0004000d01007387 */ /* 0x000fe20000100800 */
[--C-:B------:R-:W-:Y:S01]  /*12180*/  @!P6 IMAD.IADD R7, R7, 0x1, -R2.reuse ;  /* 0x000000010707e824 */ /* 0x100fe200078e0a02 */
[----:B------:R-:W-:Y:S01]  /*12190*/  ISETP.GT.U32.AND P0, PT, R2, R6, PT ;  /* 0x000000060200720c */ /* 0x000fe20003f04070 */
[--C-:B------:R-:W-:Y:S01]  /*121a0*/  @!P3 IMAD.IADD R8, R8, 0x1, -R2.reuse ;  /* 0x000000010808b824 */ /* 0x100fe200078e0a02 */
[----:B------:R-:W-:Y:S01]  /*121b0*/  ISETP.GT.U32.AND P3, PT, R2, R3, PT ;  /* 0x000000030200720c */ /* 0x000fe20003f64070 */
[----:B------:R-:W-:Y:S01]  /*121c0*/  @!P1 IMAD.IADD R177, R177, 0x1, -R2 ;  /* 0x00000001b1b19824 */ /* 0x000fe200078e0a02 */
[----:B------:R-:W-:Y:S01]  /*121d0*/  ISETP.GE.AND P1, PT, R178, RZ, PT ;  /* 0x000000ffb200720c */ /* 0x000fe20003f26270 */
[----:B0-----:R-:W-:Y:S01]  /*121e0*/  IMAD.MOV.U32 R12, RZ, RZ, R181 ;  /* 0x000000ffff0c7224 */ /* 0x001fe200078e00b5 */
[----:B------:R-:W-:Y:S01]  /*121f0*/  ISETP.GT.U32.AND P6, PT, R2, R7, PT ;  /* 0x000000070200720c */ /* 0x000fe20003fc4070 */
[----:B------:R-:W-:-:S02]  /*12200*/  @!P5 IMAD.MOV R8, RZ, RZ, -R8 ;  /* 0x000000ffff08d224 */ /* 0x000fc400078e0a08 */
[----:B------:R-:W-:Y:S01]  /*12210*/  @!P2 IMAD.MOV R12, RZ, RZ, -R12 ;  /* 0x000000ffff0ca224 */ /* 0x000fe200078e0a0c */
[----:B------:R-:W-:Y:S01]  /*12220*/  ISETP.GE.AND P2, PT, R11, RZ, PT ;  /* 0x000000ff0b00720c */ /* 0x000fe20003f46270 */
[----:B------:R-:W-:Y:S02]  /*12230*/  IMAD.MOV.U32 R11, RZ, RZ, R180 ;  /* 0x000000ffff0b7224 */ /* 0x000fe400078e00b4 */
[----:B------:R-:W-:Y:S01]  /*12240*/  @!P0 IMAD.IADD R6, R6, 0x1, -R2 ;  /* 0x0000000106068824 */ /* 0x000fe200078e0a02 */
[----:B------:R0:W-:Y:S01]  /*12250*/  STL [R1+0x404], R12 ;  /* 0x0004040c01007387 */ /* 0x0001e20000100800 */
[----:B------:R-:W-:-:S04]  /*12260*/  IMAD.HI.U32 R178, R9, R11, RZ ;  /* 0x0000000b09b27227 */ /* 0x000fc800078e00ff */
[----:B------:R-:W-:Y:S02]  /*12270*/  IMAD.MOV R178, RZ, RZ, -R178 ;  /* 0x000000ffffb27224 */ /* 0x000fe400078e0ab2 */
[--C-:B------:R-:W-:Y:S02]  /*12280*/  @!P3 IMAD.IADD R3, R3, 0x1, -R2.reuse ;  /* 0x000000010303b824 */ /* 0x100fe400078e0a02 */
[----:B------:R-:W-:Y:S01]  /*12290*/  @!P6 IMAD.IADD R7, R7, 0x1, -R2 ;  /* 0x000000010707e824 */ /* 0x000fe200078e0a02 */
[----:B------:R-:W-:Y:S01]  /*122a0*/  ISETP.GE.AND P6, PT, R10, RZ, PT ;  /* 0x000000ff0a00720c */ /* 0x000fe20003fc6270 */
[----:B0-----:R-:W-:Y:S01]  /*122b0*/  IMAD.MOV.U32 R12, RZ, RZ, R177 ;  /* 0x000000ffff0c7224 */ /* 0x001fe200078e00b1 */
[----:B------:R-:W-:Y:S01]  /*122c0*/  ISETP.GT.U32.AND P3, PT, R2, R3, PT ;  /* 0x000000030200720c */ /* 0x000fe20003f64070 */
[----:B------:R-:W-:Y:S02]  /*122d0*/  VIADD R180, R0, 0x9d ;  /* 0x0000009d00b47836 */ /* 0x000fe40000000000 */
[----:B------:R-:W-:Y:S01]  /*122e0*/  @!P4 IMAD.MOV R12, RZ, RZ, -R12 ;  /* 0x000000ffff0cc224 */ /* 0x000fe200078e0a0c */
[----:B------:R-:W-:Y:S01]  /*122f0*/  ISETP.GE.AND P4, PT, R4, RZ, PT ;  /* 0x000000ff0400720c */ /* 0x000fe20003f86270 */
[----:B------:R-:W-:Y:S01]  /*12300*/  IMAD R4, R2, R178, R11 ;  /* 0x000000b202047224 */ /* 0x000fe200078e020b */
[----:B------:R-:W-:Y:S01]  /*12310*/  ISETP.GE.AND P5, PT, R180, RZ, PT ;  /* 0x000000ffb400720c */ /* 0x000fe20003fa6270 */
[----:B------:R-:W-:Y:S01]  /*12320*/  @!P2 IMAD.MOV R7, RZ, RZ, -R7 ;  /* 0x000000ffff07a224 */ /* 0x000fe200078e0a07 */
[----:B------:R0:W-:Y:S01]  /*12330*/  STL [R1+0x408], R12 ;  /* 0x0004080c01007387 */ /* 0x0001e20000100800 */
[----:B------:R-:W-:Y:S01]  /*12340*/  IABS R180, R180 ;  /* 0x000000b400b47213 */ /* 0x000fe20000000000 */
[----:B------:R-:W-:Y:S01]  /*12350*/  VIADD R10, R0, 0x9b ;  /* 0x0000009b000a7836 */ /* 0x000fe20000000000 */
[----:B------:R-:W-:Y:S01]  /*12360*/  ISETP.GT.U32.AND P0, PT, R2, R4, PT ;  /* 0x000000040200720c */ /* 0x000fe20003f04070 */
[----:B------:R1:W-:Y:S01]  /*12370*/  STL [R1+0x410], R8 ;  /* 0x0004100801007387 */ /* 0x0003e20000100800 */
[----:B------:R-:W-:-:S02]  /*12380*/  @!P3 IMAD.IADD R3, R3, 0x1, -R2 ;  /* 0x000000010303b824 */ /* 0x000fc400078e0a02 */
[C---:B------:R-:W-:Y:S01]  /*12390*/  VIADD R177, R0.reuse, 0x9c ;  /* 0x0000009c00b17836 */ /* 0x040fe20000000000 */
[----:B------:R2:W-:Y:S01]  /*123a0*/  STL [R1+0x424], R7 ;  /* 0x0004240701007387 */ /* 0x0005e20000100800 */
[C---:B------:R-:W-:Y:S02]  /*123b0*/  VIADD R11, R0.reuse, 0x9a ;  /* 0x0000009a000b7836 */ /* 0x040fe40000000000 */
[----:B0-----:R-:W-:Y:S01]  /*123c0*/  IMAD.MOV.U32 R12, RZ, RZ, R3 ;  /* 0x000000ffff0c7224 */ /* 0x001fe200078e0003 */
[----:B------:R-:W-:Y:S01]  /*123d0*/  ISETP.GE.AND P2, PT, R177, RZ, PT ;  /* 0x000000ffb100720c */ /* 0x000fe20003f46270 */
[----:B------:R-:W-:Y:S01]  /*123e0*/  VIADD R179, R0, 0x98 ;  /* 0x0000009800b37836 */ /* 0x000fe20000000000 */
[----:B------:R-:W-:Y:S01]  /*123f0*/  IABS R177, R177 ;  /* 0x000000b100b17213 */ /* 0x000fe20000000000 */
[----:B-1----:R-:W-:Y:S01]  /*12400*/  IMAD.MOV.U32 R8, RZ, RZ, R6 ;  /* 0x000000ffff087224 */ /* 0x002fe200078e0006 */
[----:B------:R-:W-:Y:S01]  /*12410*/  ISETP.GE.AND P3, PT, R11, RZ, PT ;  /* 0x000000ff0b00720c */ /* 0x000fe20003f66270 */
[----:B------:R-:W-:Y:S01]  /*12420*/  @!P0 IMAD.IADD R4, R4, 0x1, -R2 ;  /* 0x0000000104048824 */ /* 0x000fe200078e0a02 */
[----:B------:R-:W-:Y:S01]  /*12430*/  IABS R11, R11 ;  /* 0x0000000b000b7213 */ /* 0x000fe20000000000 */
[----:B------:R-:W-:Y:S01]  /*12440*/  @!P1 IMAD.MOV R8, RZ, RZ, -R8 ;  /* 0x000000ffff089224 */ /* 0x000fe200078e0a08 */
[----:B------:R-:W-:Y:S01]  /*12450*/  ISETP.GE.AND P1, PT, R10, RZ, PT ;  /* 0x000000ff0a00720c */ /* 0x000fe20003f26270 */
[----:B------:R-:W-:Y:S01]  /*12460*/  @!P4 IMAD.MOV R12, RZ, RZ, -R12 ;  /* 0x000000ffff0cc224 */ /* 0x000fe200078e0a0c */
[----:B------:R-:W-:Y:S01]  /*12470*/  ISETP.GT.U32.AND P0, PT, R2, R4, PT ;  /* 0x000000040200720c */ /* 0x000fe20003f04070 */
[----:B--2---:R-:W-:Y:S01]  /*12480*/  IMAD.HI.U32 R7, R9, R177, RZ ;  /* 0x000000b109077227 */ /* 0x004fe200078e00ff */
[----:B------:R0:W-:Y:S01]  /*12490*/  STL [R1+0x428], R8 ;  /* 0x0004280801007387 */ /* 0x0001e20000100800 */
[----:B------:R-:W-:-:S02]  /*124a0*/  IABS R10, R10 ;  /* 0x0000000a000a7213 */ /* 0x000fc40000000000 */
[----:B------:R-:W-:Y:S01]  /*124b0*/  IMAD.MOV R7, RZ, RZ, -R7 ;  /* 0x000000ffff077224 */ /* 0x000fe200078e0a07 */
[----:B------:R-:W-:Y:S01]  /*124c0*/  IABS R182, R179 ;  /* 0x000000b300b67213 */ /* 0x000fe20000000000 */
[C---:B------:R-:W-:Y:S01]  /*124d0*/  IMAD.HI.U32 R3, R9.reuse, R11, RZ ;  /* 0x0000000b09037227 */ /* 0x040fe200078e00ff */
[----:B------:R-:W-:Y:S03]  /*124e0*/  STL [R1+0x414], R12 ;  /* 0x0004140c01007387 */ /* 0x000fe60000100800 */
[----:B------:R-:W-:-:S04]  /*124f0*/  IMAD.HI.U32 R6, R9, R10, RZ ;  /* 0x0000000a09067227 */ /* 0x000fc800078e00ff */
[----:B0-----:R-:W-:-:S04]  /*12500*/  IMAD.HI.U32 R8, R9, R180, RZ ;  /* 0x000000b409087227 */ /* 0x001fc800078e00ff */
[----:B------:R-:W-:Y:S02]  /*12510*/  IMAD.MOV R8, RZ, RZ, -R8 ;  /* 0x000000ffff087224 */ /* 0x000fe400078e0a08 */
[----:B------:R-:W-:Y:S02]  /*12520*/  IMAD.MOV R6, RZ, RZ, -R6 ;  /* 0x000000ffff067224 */ /* 0x000fe400078e0a06 */
[----:B------:R-:W-:Y:S02]  /*12530*/  IMAD R180, R2, R8, R180 ;  /* 0x0000000802b47224 */ /* 0x000fe400078e02b4 */
[----:B------:R-:W-:Y:S02]  /*12540*/  @!P0 IMAD.IADD R4, R4, 0x1, -R2 ;  /* 0x0000000104048824 */ /* 0x000fe400078e0a02 */
[C---:B------:R-:W-:Y:S01]  /*12550*/  IMAD R10, R2.reuse, R6, R10 ;  /* 0x00000006020a7224 */ /* 0x040fe200078e020a */
[----:B------:R-:W-:Y:S01]  /*12560*/  ISETP.GT.U32.AND P4, PT, R2, R180, PT ;  /* 0x000000b40200720c */ /* 0x000fe20003f84070 */
[----:B------:R-:W-:-:S02]  /*12570*/  IMAD.MOV.U32 R8, RZ, RZ, R4 ;  /* 0x000000ffff087224 */ /* 0x000fc400078e0004 */
[C---:B------:R-:W-:Y:S02]  /*12580*/  IMAD R177, R2.reuse, R7, R177 ;  /* 0x0000000702b17224 */ /* 0x040fe400078e02b1 */
[----:B------:R-:W-:Y:S01]  /*12590*/  @!P6 IMAD.MOV R8, RZ, RZ, -R8 ;  /* 0x000000ffff08e224 */ /* 0x000fe200078e0a08 */
[C---:B------:R-:W-:Y:S01]  /*125a0*/  ISETP.GT.U32.AND P6, PT, R2.reuse, R10, PT ;  /* 0x0000000a0200720c */ /* 0x040fe20003fc4070 */
[----:B------:R-:W-:Y:S01]  /*125b0*/  IMAD.MOV R3, RZ, RZ, -R3 ;  /* 0x000000ffff037224 */ /* 0x000fe200078e0a03 */
[----:B------:R-:W-:Y:S01]  /*125c0*/  ISETP.GT.U32.AND P0, PT, R2, R177, PT ;  /* 0x000000b10200720c */ /* 0x000fe20003f04070 */
[----:B------:R-:W-:Y:S01]  /*125d0*/  VIADD R184, R0, 0x99 ;  /* 0x0000009900b87836 */ /* 0x000fe20000000000 */
[----:B------:R0:W-:Y:S01]  /*125e0*/  STL [R1+0x418], R8 ;  /* 0x0004180801007387 */ /* 0x0001e20000100800 */
[----:B------:R-:W-:Y:S02]  /*125f0*/  IMAD R11, R2, R3, R11 ;  /* 0x00000003020b7224 */ /* 0x000fe400078e020b */
[----:B------:R-:W-:Y:S01]  /*12600*/  @!P4 IMAD.IADD R180, R180, 0x1, -R2 ;  /* 0x00000001b4b4c824 */ /* 0x000fe200078e0a02 */
[----:B------:R-:W-:Y:S01]  /*12610*/  IABS R4, R184 ;  /* 0x000000b800047213 */ /* 0x000fe20000000000 */
[----:B------:R-:W-:-:S02]  /*12620*/  VIADD R3, R0, 0x97 ;  /* 0x0000009700037836 */ /* 0x000fc40000000000 */
[----:B------:R-:W-:Y:S01]  /*12630*/  VIADD R7, R0, 0x96 ;  /* 0x0000009600077836 */ /* 0x000fe20000000000 */
[----:B------:R-:W-:Y:S01]  /*12640*/  ISETP.GT.U32.AND P4, PT, R2, R180, PT ;  /* 0x000000b40200720c */ /* 0x000fe20003f84070 */
[--C-:B------:R-:W-:Y:S01]  /*12650*/  @!P6 IMAD.IADD R10, R10, 0x1, -R2.reuse ;  /* 0x000000010a0ae824 */ /* 0x100fe200078e0a02 */
[----:B------:R-:W-:Y:S01]  /*12660*/  IABS R6, R3 ;  /* 0x0000000300067213 */ /* 0x000fe20000000000 */
[----:B------:R-:W-:Y:S01]  /*12670*/  @!P0 IMAD.IADD R177, R177, 0x1, -R2 ;  /* 0x00000001b1b18824 */ /* 0x000fe200078e0a02 */
[----:B------:R-:W-:Y:S01]  /*12680*/  IABS R181, R7 ;  /* 0x0000000700b57213 */ /* 0x000fe20000000000 */
[C---:B0-----:R-:W-:Y:S01]  /*12690*/  IMAD.HI.U32 R8, R9.reuse, R182, RZ ;  /* 0x000000b609087227 */ /* 0x041fe200078e00ff */
[C---:B------:R-:W-:Y:S02]  /*126a0*/  ISETP.GT.U32.AND P6, PT, R2.reuse, R10, PT ;  /* 0x0000000a0200720c */ /* 0x040fe40003fc4070 */
[----:B------:R-:W-:Y:S01]  /*126b0*/  ISETP.GT.U32.AND P0, PT, R2, R177, PT ;  /* 0x000000b10200720c */ /* 0x000fe20003f04070 */
[----:B------:R-:W-:-:S04]  /*126c0*/  IMAD.HI.U32 R178, R9, R4, RZ ;  /* 0x0000000409b27227 */ /* 0x000fc800078e00ff */
[----:B------:R-:W-:Y:S01]  /*126d0*/  @!P4 IMAD.IADD R180, R180, 0x1, -R2 ;  /* 0x00000001b4b4c824 */ /* 0x000fe200078e0a02 */
[C---:B------:R-:W-:Y:S01]  /*126e0*/  ISETP.GT.U32.AND P4, PT, R2.reuse, R11, PT ;  /* 0x0000000b0200720c */ /* 0x040fe20003f84070 */
[----:B------:R-:W-:Y:S02]  /*126f0*/  IMAD.MOV R8, RZ, RZ, -R8 ;  /* 0x000000ffff087224 */ /* 0x000fe400078e0a08 */
[----:B------:R-:W-:Y:S02]  /*12700*/  IMAD.MOV R178, RZ, RZ, -R178 ;  /* 0x000000ffffb27224 */ /* 0x000fe400078e0ab2 */
[C---:B------:R-:W-:Y:S02]  /*12710*/  IMAD R182, R2.reuse, R8, R182 ;  /* 0x0000000802b67224 */ /* 0x040fe400078e02b6 */
[----:B------:R-:W-:Y:S02]  /*12720*/  IMAD R4, R2, R178, R4 ;  /* 0x000000b202047224 */ /* 0x000fe400078e0204 */
[----:B------:R-:W-:-:S02]  /*12730*/  IMAD.MOV.U32 R12, RZ, RZ, R180 ;  /* 0x000000ffff0c7224 */ /* 0x000fc400078e00b4 */
[--C-:B------:R-:W-:Y:S01]  /*12740*/  @!P6 IMAD.IADD R10, R10, 0x1, -R2.reuse ;  /* 0x000000010a0ae824 */ /* 0x100fe200078e0a02 */
[C---:B------:R-:W-:Y:S01]  /*12750*/  ISETP.GT.U32.AND P6, PT, R2.reuse, R182, PT ;  /* 0x000000b60200720c */ /* 0x040fe20003fc4070 */
[--C-:B------:R-:W-:Y:S02]  /*12760*/  @!P4 IMAD.IADD R11, R11, 0x1, -R2.reuse ;  /* 0x000000010b0bc824 */ /* 0x100fe400078e0a02 */
[----:B------:R-:W-:Y:S01]  /*12770*/  @!P0 IMAD.IADD R177, R177, 0x1, -R2 ;  /* 0x00000001b1b18824 */ /* 0x000fe200078e0a02 */
[C---:B------:R-:W-:Y:S01]  /*12780*/  ISETP.GT.U32.AND P0, PT, R2.reuse, R4, PT ;  /* 0x000000040200720c */ /* 0x040fe20003f04070 */
[----:B------:R-:W-:Y:S01]  /*12790*/  @!P5 IMAD.MOV R12, RZ, RZ, -R12 ;  /* 0x000000ffff0cd224 */ /* 0x000fe200078e0a0c */
[----:B------:R-:W-:Y:S01]  /*127a0*/  ISETP.GT.U32.AND P4, PT, R2, R11, PT ;  /* 0x0000000b0200720c */ /* 0x000fe20003f84070 */
[----:B------:R-:W-:Y:S01]  /*127b0*/  IMAD.HI.U32 R183, R9, R6, RZ ;  /* 0x0000000609b77227 */ /* 0x000fe200078e00ff */
[----:B------:R-:W-:Y:S02]  /*127c0*/  ISETP.GE.AND P5, PT, R184, RZ, PT ;  /* 0x000000ffb800720c */ /* 0x000fe40003fa6270 */
[----:B------:R0:W-:Y:S01]  /*127d0*/  STL [R1+0x3fc], R12 ;  /* 0x0003fc0c01007387 */ /* 0x0001e20000100800 */
[----:B------:R-:W-:-:S02]  /*127e0*/  VIADD R8, R0, 0x95 ;  /* 0x0000009500087836 */ /* 0x000fc40000000000 */
[----:B------:R-:W-:-:S03]  /*127f0*/  IMAD.HI.U32 R178, R9, R181, RZ ;  /* 0x000000b509b27227 */ /* 0x000fc600078e00ff */
[----:B------:R-:W-:Y:S01]  /*12800*/  IABS R180, R8 ;  /* 0x0000000800b47213 */ /* 0x000fe20000000000 */
[----:B------:R-:W-:Y:S02]  /*12810*/  IMAD.MOV R183, RZ, RZ, -R183 ;  /* 0x000000ffffb77224 */ /* 0x000fe400078e0ab7 */
[----:B------:R-:W-:Y:S02]  /*12820*/  @!P6 IMAD.IADD R182, R182, 0x1, -R2 ;  /* 0x00000001b6b6e824 */ /* 0x000fe400078e0a02 */
[----:B0-----:R-:W-:Y:S02]  /*12830*/  IMAD.MOV.U32 R12, RZ, RZ, R177 ;  /* 0x000000ffff0c7224 */ /* 0x001fe400078e00b1 */
[----:B------:R-:W-:Y:S02]  /*12840*/  IMAD.MOV R178, RZ, RZ, -R178 ;  /* 0x000000ffffb27224 */ /* 0x000fe400078e0ab2 */
[----:B------:R-:W-:Y:S01]  /*12850*/  @!P2 IMAD.MOV R12, RZ, RZ, -R12 ;  /* 0x000000ffff0ca224 */ /* 0x000fe200078e0a0c */
[C---:B------:R-:W-:Y:S01]  /*12860*/  ISETP.GT.U32.AND P2, PT, R2.reuse, R182, PT ;  /* 0x000000b60200720c */ /* 0x040fe20003f44070 */
[----:B------:R-:W-:-:S02]  /*12870*/  IMAD R6, R2, R183, R6 ;  /* 0x000000b702067224 */ /* 0x000fc400078e0206 */
[--C-:B------:R-:W-:Y:S01]  /*12880*/  @!P4 IMAD.IADD R11, R11, 0x1, -R2.reuse ;  /* 0x000000010b0bc824 */ /* 0x100fe200078e0a02 */
[----:B------:R0:W-:Y:S01]  /*12890*/  STL [R1+0x3f4], R12 ;  /* 0x0003f40c01007387 */ /* 0x0001e20000100800 */
[----:B------:R-:W-:Y:S01]  /*128a0*/  @!P0 IMAD.IADD R4, R4, 0x1, -R2 ;  /* 0x0000000104048824 */ /* 0x000fe200078e0a02 */
[C---:B------:R-:W-:Y:S01]  /*128b0*/  ISETP.GT.U32.AND P4, PT, R2.reuse, R6, PT ;  /* 0x000000060200720c */ /* 0x040fe20003f84070 */
[C---:B------:R-:W-:Y:S01]  /*128c0*/  IMAD R181, R2.reuse, R178, R181 ;  /* 0x000000b202b57224 */ /* 0x040fe200078e02b5 */
[----:B------:R-:W-:Y:S01]  /*128d0*/  ISETP.GE.AND P0, PT, R179, RZ, PT ;  /* 0x000000ffb300720c */ /* 0x000fe20003f06270 */
[----:B------:R-:W-:Y:S01]  /*128e0*/  IMAD.HI.U32 R177, R9, R180, RZ ;  /* 0x000000b409b17227 */ /* 0x000fe200078e00ff */
[----:B------:R-:W-:-:S03]  /*128f0*/  ISETP.GT.U32.AND P6, PT, R2, R4, PT ;  /* 0x000000040200720c */ /* 0x000fc60003fc4070 */
[----:B------:R-:W-:Y:S02]  /*12900*/  IMAD.MOV R177, RZ, RZ, -R177 ;  /* 0x000000ffffb17224 */ /* 0x000fe400078e0ab1 */
[----:B0-----:R-:W-:Y:S02]  /*12910*/  IMAD.MOV.U32 R12, RZ, RZ, R11 ;  /* 0x000000ffff0c7224 */ /* 0x001fe400078e000b */
[----:B------:R-:W-:Y:S01]  /*12920*/  @!P1 IMAD.MOV R10, RZ, RZ, -R10 ;  /* 0x000000ffff0a9224 */ /* 0x000fe200078e0a0a */
[----:B------:R-:W-:Y:S01]  /*12930*/  ISETP.GE.AND P1, PT, R3, RZ, PT ;  /* 0x000000ff0300720c */ /* 0x000fe20003f26270 */
[----:B------:R-:W-:Y:S01]  /*12940*/  @!P3 IMAD.MOV R12, RZ, RZ, -R12 ;  /* 0x000000ffff0cb224 */ /* 0x000fe200078e0a0c */
[C---:B------:R-:W-:Y:S01]  /*12950*/  ISETP.GT.U32.AND P3, PT, R2.reuse, R181, PT ;  /* 0x000000b50200720c */ /* 0x040fe20003f64070 */
[----:B------:R-:W-:Y:S01]  /*12960*/  IMAD R180, R2, R177, R180 ;  /* 0x000000b102b47224 */ /* 0x000fe200078e02b4 */
[----:B------:R0:W-:Y:S01]  /*12970*/  STL [R1+0x3ec], R10 ;  /* 0x0003ec0a01007387 */ /* 0x0001e20000100800 */
[----:B------:R-:W-:-:S02]  /*12980*/  VIADD R3, R0, 0x94 ;  /* 0x0000009400037836 */ /* 0x000fc40000000000 */
[--C-:B------:R-:W-:Y:S01]  /*12990*/  @!P2 IMAD.IADD R182, R182, 0x1, -R2.reuse ;  /* 0x00000001b6b6a824 */ /* 0x100fe200078e0a02 */
[----:B------:R-:W-:Y:S01]  /*129a0*/  ISETP.GT.U32.AND P2, PT, R2, R180, PT ;  /* 0x000000b40200720c */ /* 0x000fe20003f44070 */
[--C-:B------:R-:W-:Y:S01]  /*129b0*/  @!P4 IMAD.IADD R6, R6, 0x1, -R2.reuse ;  /* 0x000000010606c824 */ /* 0x100fe200078e0a02 */
[----:B------:R-:W-:Y:S01]  /*129c0*/  ISETP.GE.AND P4, PT, R8, RZ, PT ;  /* 0x000000ff0800720c */ /* 0x000fe20003f86270 */
[--C-:B------:R-:W-:Y:S01]  /*129d0*/  @!P6 IMAD.IADD R4, R4, 0x1, -R2.reuse ;  /* 0x000000010404e824 */ /* 0x100fe200078e0a02 */
[----:B------:R-:W-:Y:S01]  /*129e0*/  ISETP.GE.AND P6, PT, R7, RZ, PT ;  /* 0x000000ff0700720c */ /* 0x000fe20003fc6270 */
[----:B------:R-:W-:Y:S01]  /*129f0*/  VIADD R7, R0, 0x93 ;  /* 0x0000009300077836 */ /* 0x000fe20000000000 */
[----:B0-----:R-:W-:Y:S01]  /*12a00*/  IABS R10, R3 ;  /* 0x00000003000a7213 */ /* 0x001fe20000000000 */
[----:B------:R-:W-:Y:S01]  /*12a10*/  @!P3 IMAD.IADD R181, R181, 0x1, -R2 ;  /* 0x00000001b5b5b824 */ /* 0x000fe200078e0a02 */
[----:B------:R-:W-:Y:S01]  /*12a20*/  ISETP.GT.U32.AND P3, PT, R2, R6, PT ;  /* 0x000000060200720c */ /* 0x000fe20003f64070 */
[----:B------:R0:W-:Y:S01]  /*12a30*/  STL [R1+0x3e8], R12 ;  /* 0x0003e80c01007387 */ /* 0x0001e20000100800 */
[----:B------:R-:W-:Y:S01]  /*12a40*/  IABS R8, R7 ;  /* 0x0000000700087213 */ /* 0x000fe20000000000 */
[----:B------:R-:W-:-:S04]  /*12a50*/  IMAD.HI.U32 R11, R9, R10, RZ ;  /* 0x0000000a090b7227 */ /* 0x000fc800078e00ff */
[----:B------:R-:W-:Y:S02]  /*12a60*/  IMAD.MOV R11, RZ, RZ, -R11 ;  /* 0x000000ffff0b7224 */ /* 0x000fe400078e0a0b */
[----:B------:R-:W-:Y:S02]  /*12a70*/  @!P2 IMAD.IADD R180, R180, 0x1, -R2 ;  /* 0x00000001b4b4a824 */ /* 0x000fe400078e0a02 */
[----:B0-----:R-:W-:Y:S02]  /*12a80*/  IMAD.MOV.U32 R12, RZ, RZ, R4 ;  /* 0x000000ffff0c7224 */ /* 0x001fe400078e0004 */
[----:B------:R-:W-:Y:S01]  /*12a90*/  IMAD.MOV.U32 R4, RZ, RZ, R8 ;  /* 0x000000ffff047224 */ /* 0x000fe200078e0008 */
[C---:B------:R-:W-:Y:S01]  /*12aa0*/  ISETP.GT.U32.AND P2, PT, R2.reuse, R180, PT ;  /* 0x000000b40200720c */ /* 0x040fe20003f44070 */
[----:B------:R-:W-:Y:S02]  /*12ab0*/  IMAD R10, R2, R11, R10 ;  /* 0x0000000b020a7224 */ /* 0x000fe400078e020a */
[----:B------:R-:W-:-:S04]  /*12ac0*/  IMAD.HI.U32 R8, R9, R4, RZ ;  /* 0x0000000409087227 */ /* 0x000fc800078e00ff */
[----:B------:R-:W-:Y:S01]  /*12ad0*/  @!P3 IMAD.IADD R6, R6, 0x1, -R2 ;  /* 0x000000010606b824 */ /* 0x000fe200078e0a02 */
[C---:B------:R-:W-:Y:S01]  /*12ae0*/  ISETP.GT.U32.AND P3, PT, R2.reuse, R10, PT ;  /* 0x0000000a0200720c */ /* 0x040fe20003f64070 */
[----:B------:R-:W-:Y:S01]  /*12af0*/  @!P5 IMAD.MOV R12, RZ, RZ, -R12 ;  /* 0x000000ffff0cd224 */ /* 0x000fe200078e0a0c */
[----:B------:R-:W-:Y:S01]  /*12b00*/  ISETP.GT.U32.AND P5, PT, R2, R181, PT ;  /* 0x000000b50200720c */ /* 0x000fe20003fa4070 */
[----:B------:R-:W-:Y:S02]  /*12b10*/  VIADD R178, R0, 0x92 ;  /* 0x0000009200b27836 */ /* 0x000fe40000000000 */
[----:B------:R-:W-:Y:S01]  /*12b20*/  IMAD.MOV R8, RZ, RZ, -R8 ;  /* 0x000000ffff087224 */ /* 0x000fe200078e0a08 */
[----:B------:R0:W-:Y:S01]  /*12b30*/  STL [R1+0x39c], R12 ;  /* 0x00039c0c01007387 */ /* 0x0001e20000100800 */
[----:B------:R-:W-:Y:S01]  /*12b40*/  @!P2 IMAD.IADD R180, R180, 0x1, -R2 ;  /* 0x00000001b4b4a824 */ /* 0x000fe200078e0a02 */
[----:B------:R-:W-:Y:S01]  /*12b50*/  IABS R179, R178 ;  /* 0x000000b200b37213 */ /* 0x000fe20000000000 */
[----:B------:R-:W-:-:S02]  /*12b60*/  IMAD R4, R2, R8, R4 ;  /* 0x0000000802047224 */ /* 0x000fc400078e0204 */
[----:B------:R-:W-:Y:S02]  /*12b70*/  IMAD.MOV.U32 R13, RZ, RZ, R182 ;  /* 0x000000ffff0d7224 */ /* 0x000fe400078e00b6 */
[----:B------:R-:W-:Y:S01]  /*12b80*/  IMAD.HI.U32 R8, R9, R179, RZ ;  /* 0x000000b309087227 */ /* 0x000fe200078e00ff */
[----:B------:R-:W-:-:S03]  /*12b90*/  ISETP.GT.U32.AND P2, PT, R2, R4, PT ;  /* 0x000000040200720c */ /* 0x000fc60003f44070 */
[--C-:B------:R-:W-:Y:S01]  /*12ba0*/  @!P3 IMAD.IADD R10, R10, 0x1, -R2.reuse ;  /* 0x000000010a0ab824 */ /* 0x100fe200078e0a02 */
[----:B------:R-:W-:Y:S01]  /*12bb0*/  ISETP.GE.AND P3, PT, R7, RZ, PT ;  /* 0x000000ff0700720c */ /* 0x000fe20003f66270 */
[C---:B------:R-:W-:Y:S02]  /*12bc0*/  VIADD R177, R0.reuse, 0x91 ;  /* 0x0000009100b17836 */ /* 0x040fe40000000000 */
[----:B------:R-:W-:Y:S01]  /*12bd0*/  @!P5 IMAD.IADD R181, R181, 0x1, -R2 ;  /* 0x00000001b5b5d824 */ /* 0x000fe200078e0a02 */
[----:B------:R-:W-:Y:S01]  /*12be0*/  ISETP.GE.AND P5, PT, R3, RZ, PT ;  /* 0x000000ff0300720c */ /* 0x000fe20003fa6270 */
[----:B------:R-:W-:Y:S01]  /*12bf0*/  VIADD R3, R0, 0x90 ;  /* 0x0000009000037836 */ /* 0x000fe20000000000 */
[----:B------:R-:W-:Y:S01]  /*12c00*/  IABS R184, R177 ;  /* 0x000000b100b87213 */ /* 0x000fe20000000000 */
[----:B------:R-:W-:Y:S02]  /*12c10*/  IMAD.MOV R8, RZ, RZ, -R8 ;  /* 0x000000ffff087224 */ /* 0x000fe400078e0a08 */
[----:B------:R-:W-:Y:S01]  /*12c20*/  @!P0 IMAD.MOV R13, RZ, RZ, -R13 ;  /* 0x000000ffff0d8224 */ /* 0x000fe200078e0a0d */
[C---:B------:R-:W-:Y:S01]  /*12c30*/  ISETP.GT.U32.AND P0, PT, R2.reuse, R10, PT ;  /* 0x0000000a0200720c */ /* 0x040fe20003f04070 */
[----:B------:R-:W-:Y:S01]  /*12c40*/  IMAD R179, R2, R8, R179 ;  /* 0x0000000802b37224 */ /* 0x000fe200078e02b3 */
[----:B------:R-:W-:Y:S01]  /*12c50*/  IABS R8, R3 ;  /* 0x0000000300087213 */ /* 0x000fe20000000000 */
[----:B0-----:R-:W-:Y:S01]  /*12c60*/  IMAD.MOV.U32 R12, RZ, RZ, R6 ;  /* 0x000000ffff0c7224 */ /* 0x001fe200078e0006 */
[----:B------:R0:W-:Y:S01]  /*12c70*/  STL [R1+0x3a0], R13 ;  /* 0x0003a00d01007387 */ /* 0x0001e20000100800 */
[----:B------:R-:W-:-:S04]  /*12c80*/  IMAD.HI.U32 R11, R9, R184, RZ ;  /* 0x000000b8090b7227 */ /* 0x000fc800078e00ff */
[----:B------:R-:W-:Y:S01]  /*12c90*/  @!P2 IMAD.IADD R4, R4, 0x1, -R2 ;  /* 0x000000010404a824 */ /* 0x000fe200078e0a02 */
[----:B------:R-:W-:Y:S01]  /*12ca0*/  ISETP.GT.U32.AND P2, PT, R2, R179, PT ;  /* 0x000000b30200720c */ /* 0x000fe20003f44070 */
[----:B------:R-:W-:-:S04]  /*12cb0*/  IMAD.HI.U32 R6, R9, R8, RZ ;  /* 0x0000000809067227 */ /* 0x000fc800078e00ff */
[----:B0-----:R-:W-:Y:S02]  /*12cc0*/  IMAD.MOV.U32 R13, RZ, RZ, R181 ;  /* 0x000000ffff0d7224 */ /* 0x001fe400078e00b5 */
[----:B------:R-:W-:Y:S01]  /*12cd0*/  @!P1 IMAD.MOV R12, RZ, RZ, -R12 ;  /* 0x000000ffff0c9224 */ /* 0x000fe200078e0a0c */
[----:B------:R-:W-:Y:S01]  /*12ce0*/  ISETP.GT.U32.AND P1, PT, R2, R4, PT ;  /* 0x000000040200720c */ /* 0x000fe20003f24070 */
[----:B------:R-:W-:Y:S02]  /*12cf0*/  IMAD.MOV R11, RZ, RZ, -R11 ;  /* 0x000000ffff0b7224 */ /* 0x000fe400078e0a0b */
[----:B------:R-:W-:Y:S01]  /*12d00*/  VIADD R7, R0, 0x8f ;  /* 0x0000008f00077836 */ /* 0x000fe20000000000 */
[----:B------:R0:W-:Y:S01]  /*12d10*/  STL [R1+0x3d0], R12 ;  /* 0x0003d00c01007387 */ /* 0x0001e20000100800 */
[----:B------:R-:W-:Y:S02]  /*12d20*/  @!P6 IMAD.MOV R13, RZ, RZ, -R13 ;  /* 0x000000ffff0de224 */ /* 0x000fe400078e0a0d */
[----:B------:R-:W-:Y:S01]  /*12d30*/  @!P0 IMAD.IADD R10, R10, 0x1, -R2 ;  /* 0x000000010a0a8824 */ /* 0x000fe200078e0a02 */
[----:B------:R-:W-:Y:S01]  /*12d40*/  ISETP.GE.AND P0, PT, R177, RZ, PT ;  /* 0x000000ffb100720c */ /* 0x000fe20003f06270 */
[----:B------:R-:W-:Y:S01]  /*12d50*/  IMAD.MOV R6, RZ, RZ, -R6 ;  /* 0x000000ffff067224 */ /* 0x000fe200078e0a06 */
[----:B------:R1:W-:Y:S01]  /*12d60*/  STL [R1+0x3ac], R13 ;  /* 0x0003ac0d01007387 */ /* 0x0003e20000100800 */
[C---:B------:R-:W-:Y:S01]  /*12d70*/  IMAD R184, R2.reuse, R11, R184 ;  /* 0x0000000b02b87224 */ /* 0x040fe200078e02b8 */
[----:B------:R-:W-:Y:S01]  /*12d80*/  IABS R11, R7 ;  /* 0x00000007000b7213 */ /* 0x000fe20000000000 */
[----:B------:R-:W-:-:S02]  /*12d90*/  IMAD R8, R2, R6, R8 ;  /* 0x0000000602087224 */ /* 0x000fc400078e0208 */
[----:B0-----:R-:W-:Y:S01]  /*12da0*/  IMAD.MOV.U32 R12, RZ, RZ, R180 ;  /* 0x000000ffff0c7224 */ /* 0x001fe200078e00b4 */
[----:B------:R-:W-:Y:S01]  /*12db0*/  ISETP.GT.U32.AND P6, PT, R2, R184, PT ;  /* 0x000000b80200720c */ /* 0x000fe20003fc4070 */
[----:B------:R-:W-:-:S04]  /*12dc0*/  IMAD.HI.U32 R180, R9, R11, RZ ;  /* 0x0000000b09b47227 */ /* 0x000fc800078e00ff */
[----:B-1----:R-:W-:Y:S02]  /*12dd0*/  IMAD.MOV.U32 R13, RZ, RZ, R10 ;  /* 0x000000ffff0d7224 */ /* 0x002fe400078e000a */
[----:B------:R-:W-:Y:S01]  /*12de0*/  @!P4 IMAD.MOV R12, RZ, RZ, -R12 ;  /* 0x000000ffff0cc224 */ /* 0x000fe200078e0a0c */
[----:B------:R-:W-:Y:S01]  /*12df0*/  ISETP.GE.AND P4, PT, R178, RZ, PT ;  /* 0x000000ffb200720c */ /* 0x000fe20003f86270 */
[----:B------:R-:W-:Y:S01]  /*12e00*/  @!P5 IMAD.MOV R13, RZ, RZ, -R13 ;  /* 0x000000ffff0dd224 */ /* 0x000fe200078e0a0d */
[----:B------:R-:W-:Y:S01]  /*12e10*/  ISETP.GT.U32.AND P5, PT, R2, R8, PT ;  /* 0x000000080200720c */ /* 0x000fe20003fa4070 */
[----:B------:R-:W-:Y:S01]  /*12e20*/  IMAD.MOV R180, RZ, RZ, -R180 ;  /* 0x000000ffffb47224 */ /* 0x000fe200078e0ab4 */
[----:B------:R0:W-:Y:S01]  /*12e30*/  STL [R1+0x3cc], R12 ;  /* 0x0003cc0c01007387 */ /* 0x0001e20000100800 */
[--C-:B------:R-:W-:Y:S01]  /*12e40*/  @!P1 IMAD.IADD R4, R4, 0x1, -R2.reuse ;  /* 0x0000000104049824 */ /* 0x100fe200078e0a02 */
[----:B------:R-:W-:Y:S01]  /*12e50*/  ISETP.GE.AND P1, PT, R3, RZ, PT ;  /* 0x000000ff0300720c */ /* 0x000fe20003f26270 */
[----:B------:R-:W-:Y:S01]  /*12e60*/  @!P2 IMAD.IADD R179, R179, 0x1, -R2 ;  /* 0x00000001b3b3a824 */ /* 0x000fe200078e0a02 */
[----:B------:R-:W-:Y:S01]  /*12e70*/  STL [R1+0x3b0], R13 ;  /* 0x0003b00d01007387 */ /* 0x000fe20000100800 */
[----:B------:R-:W-:-:S02]  /*12e80*/  IMAD R11, R2, R180, R11 ;  /* 0x000000b4020b7224 */ /* 0x000fc400078e020b */
[----:B------:R-:W-:Y:S01]  /*12e90*/  VIADD R3, R0, 0x8e ;  /* 0x0000008e00037836 */ /* 0x000fe20000000000 */
[----:B------:R-:W-:Y:S01]  /*12ea0*/  ISETP.GT.U32.AND P2, PT, R2, R179, PT ;  /* 0x000000b30200720c */ /* 0x000fe20003f44070 */
[----:B------:R-:W-:Y:S02]  /*12eb0*/  @!P6 IMAD.IADD R184, R184, 0x1, -R2 ;  /* 0x00000001b8b8e824 */ /* 0x000fe400078e0a02 */
[----:B0-----:R-:W-:Y:S01]  /*12ec0*/  IMAD.MOV.U32 R12, RZ, RZ, R4 ;  /* 0x000000ffff0c7224 */ /* 0x001fe200078e0004 */
[----:B------:R-:W-:Y:S01]  /*12ed0*/  IABS R178, R3 ;  /* 0x0000000300b27213 */ /* 0x000fe20000000000 */
[----:B------:R-:W-:Y:S01]  /*12ee0*/  @!P5 IMAD.IADD R8, R8, 0x1, -R2 ;  /* 0x000000010808d824 */ /* 0x000fe200078e0a02 */
[C---:B------:R-:W-:Y:S01]  /*12ef0*/  ISETP.GT.U32.AND P6, PT, R2.reuse, R184, PT ;  /* 0x000000b80200720c */ /* 0x040fe20003fc4070 */
[----:B------:R-:W-:Y:S01]  /*12f00*/  @!P3 IMAD.MOV R12, RZ, RZ, -R12 ;  /* 0x000000ffff0cb224 */ /* 0x000fe200078e0a0c */
[C---:B------:R-:W-:Y:S01]  /*12f10*/  ISETP.GT.U32.AND P3, PT, R2.reuse, R11, PT ;  /* 0x0000000b0200720c */ /* 0x040fe20003f64070 */
[----:B------:R-:W-:Y:S01]  /*12f20*/  IMAD.HI.U32 R10, R9, R178, RZ ;  /* 0x000000b2090a7227 */ /* 0x000fe200078e00ff */
[----:B------:R-:W-:-:S02]  /*12f30*/  ISETP.GT.U32.AND P5, PT, R2, R8, PT ;  /* 0x000000080200720c */ /* 0x000fc40003fa4070 */
[----:B------:R0:W-:Y:S01]  /*12f40*/  STL [R1+0x3c0], R12 ;  /* 0x0003c00c01007387 */ /* 0x0001e20000100800 */
[----:B------:R-:W-:Y:S02]  /*12f50*/  VIADD R6, R0, 0x8d ;  /* 0x0000008d00067836 */ /* 0x000fe40000000000 */
[----:B------:R-:W-:Y:S01]  /*12f60*/  @!P2 IMAD.IADD R179, R179, 0x1, -R2 ;  /* 0x00000001b3b3a824 */ /* 0x000fe200078e0a02 */
[----:B------:R-:W-:Y:S01]  /*12f70*/  ISETP.GE.AND P2, PT, R7, RZ, PT ;  /* 0x000000ff0700720c */ /* 0x000fe20003f46270 */
[----:B------:R-:W-:Y:S01]  /*12f80*/  IMAD.MOV R10, RZ, RZ, -R10 ;  /* 0x000000ffff0a7224 */ /* 0x000fe200078e0a0a */
[----:B------:R-:W-:Y:S01]  /*12f90*/  IABS R4, R6 ;  /* 0x0000000600047213 */ /* 0x000fe20000000000 */
[--C-:B------:R-:W-:Y:S01]  /*12fa0*/  @!P6 IMAD.IADD R184, R184, 0x1, -R2.reuse ;  /* 0x00000001b8b8e824 */ /* 0x100fe200078e0a02 */
[----:B------:R-:W-:Y:S01]  /*12fb0*/  ISETP.GE.AND P6, PT, R3, RZ, PT ;  /* 0x000000ff0300720c */ /* 0x000fe20003fc6270 */
[----:B------:R-:W-:Y:S01]  /*12fc0*/  @!P3 IMAD.IADD R11, R11, 0x1, -R2 ;  /* 0x000000010b0bb824 */ /* 0x000fe200078e0a02 */
[----:B------:R-:W-:Y:S01]  /*12fd0*/  ISETP.GE.AND P3, PT, R6, RZ, PT ;  /* 0x000000ff0600720c */ /* 0x000fe20003f66270 */
[----:B0-----:R-:W-:-:S02]  /*12fe0*/  IMAD.MOV.U32 R12, RZ, RZ, R179 ;  /* 0x000000ffff0c7224 */ /* 0x001fc400078e00b3 */
[C---:B------:R-:W-:Y:S02]  /*12ff0*/  IMAD R178, R2.reuse, R10, R178 ;  /* 0x0000000a02b27224 */ /* 0x040fe400078e02b2 */
[----:B------:R-:W-:Y:S01]  /*13000*/  @!P4 IMAD.MOV R12, RZ, RZ, -R12 ;  /* 0x000000ffff0cc224 */ /* 0x000fe200078e0a0c */
[----:B------:R-:W-:Y:S01]  /*13010*/  ISETP.GT.U32.AND P4, PT, R2, R11, PT ;  /* 0x0000000b0200720c */ /* 0x000fe20003f84070 */
[----:B------:R-:W-:Y:S02]  /*13020*/  VIADD R7, R0, 0x8c ;  /* 0x0000008c00077836 */ /* 0x000fe40000000000 */
[----:B------:R-:W-:Y:S01]  /*13030*/  IMAD.HI.U32 R3, R9, R4, RZ ;  /* 0x0000000409037227 */ /* 0x000fe200078e00ff */
[----:B------:R0:W-:Y:S02]  /*13040*/  STL [R1+0x3b4], R12 ;  /* 0x0003b40c01007387 */ /* 0x0001e40000100800 */
[----:B------:R-:W-:Y:S01]  /*13050*/  IABS R177, R7 ;  /* 0x0000000700b17213 */ /* 0x000fe20000000000 */
[----:B------:R-:W-:Y:S01]  /*13060*/  @!P5 IMAD.IADD R8, R8, 0x1, -R2 ;  /* 0x000000010808d824 */ /* 0x000fe200078e0a02 */
[----:B------:R-:W-:Y:S01]  /*13070*/  ISETP.GT.U32.AND P5, PT, R2, R178, PT ;  /* 0x000000b20200720c */ /* 0x000fe20003fa4070 */
[----:B------:R-:W-:-:S02]  /*13080*/  IMAD.MOV R3, RZ, RZ, -R3 ;  /* 0x000000ffff037224 */ /* 0x000fc400078e0a03 */
[----:B------:R-:W-:-:S04]  /*13090*/  IMAD.HI.U32 R6, R9, R177, RZ ;  /* 0x000000b109067227 */ /* 0x000fc800078e00ff */
[----:B------:R-:W-:Y:S02]  /*130a0*/  IMAD R4, R2, R3, R4 ;  /* 0x0000000302047224 */ /* 0x000fe400078e0204 */
[----:B------:R-:W-:Y:S02]  /*130b0*/  VIADD R179, R0, 0x8b ;  /* 0x0000008b00b37836 */ /* 0x000fe40000000000 */
[----:B------:R-:W-:Y:S01]  /*130c0*/  @!P4 IMAD.IADD R11, R11, 0x1, -R2 ;  /* 0x000000010b0bc824 */ /* 0x000fe200078e0a02 */
[----:B------:R-:W-:Y:S01]  /*130d0*/  ISETP.GT.U32.AND P4, PT, R2, R4, PT ;  /* 0x000000040200720c */ /* 0x000fe20003f84070 */
[----:B------:R-:W-:Y:S01]  /*130e0*/  IMAD.MOV R6, RZ, RZ, -R6 ;  /* 0x000000ffff067224 */ /* 0x000fe200078e0a06 */
[----:B------:R-:W-:Y:S01]  /*130f0*/  IABS R182, R179 ;  /* 0x000000b300b67213 */ /* 0x000fe20000000000 */
[----:B------:R-:W-:Y:S02]  /*13100*/  @!P5 IMAD.IADD R178, R178, 0x1, -R2 ;  /* 0x00000001b2b2d824 */ /* 0x000fe400078e0a02 */
[----:B0-----:R-:W-:-:S02]  /*13110*/  IMAD.MOV.U32 R12, RZ, RZ, R184 ;  /* 0x000000ffff0c7224 */ /* 0x001fc400078e00b8 */
[----:B------:R-:W-:Y:S02]  /*13120*/  IMAD R177, R2, R6, R177 ;  /* 0x0000000602b17224 */ /* 0x000fe400078e02b1 */
[----:B------:R-:W-:Y:S02]  /*13130*/  VIADD R180, R0, 0x8a ;  /* 0x0000008a00b47836 */ /* 0x000fe40000000000 */
[----:B------:R-:W-:Y:S01]  /*13140*/  @!P0 IMAD.MOV R12, RZ, RZ, -R12 ;  /* 0x000000ffff0c8224 */ /* 0x000fe200078e0a0c */
[----:B------:R-:W-:Y:S01]  /*13150*/  ISETP.GT.U32.AND P0, PT, R2, R178, PT ;  /* 0x000000b20200720c */ /* 0x000fe20003f04070 */
[----:B------:R-:W-:Y:S01]  /*13160*/  VIADD R3, R0, 0x89 ;  /* 0x0000008900037836 */ /* 0x000fe20000000000 */
[----:B------:R-:W-:Y:S01]  /*13170*/  ISETP.GT.U32.AND P5, PT, R2, R177, PT ;  /* 0x000000b10200720c */ /* 0x000fe20003fa4070 */
[----:B------:R-:W-:Y:S01]  /*13180*/  IMAD.HI.U32 R185, R9, R182, RZ ;  /* 0x000000b609b97227 */ /* 0x000fe200078e00ff */
[----:B------:R-:W-:Y:S01]  /*13190*/  IABS R181, R180 ;  /* 0x000000b400b57213 */ /* 0x000fe20000000000 */
[----:B------:R0:W-:Y:S01]  /*131a0*/  STL [R1+0x3a8], R12 ;  /* 0x0003a80c01007387 */ /* 0x0001e20000100800 */
[----:B------:R-:W-:Y:S01]  /*131b0*/  IABS R6, R3 ;  /* 0x0000000300067213 */ /* 0x000fe20000000000 */
[----:B------:R-:W-:-:S02]  /*131c0*/  IMAD.MOV R185, RZ, RZ, -R185 ;  /* 0x000000ffffb97224 */ /* 0x000fc400078e0ab9 */
[----:B------:R-:W-:Y:S01]  /*131d0*/  @!P4 IMAD.IADD R4, R4, 0x1, -R2 ;  /* 0x000000010404c824 */ /* 0x000fe200078e0a02 */
[----:B------:R-:W-:Y:S01]  /*131e0*/  ISETP.GE.AND P4, PT, R7, RZ, PT ;  /* 0x000000ff0700720c */ /* 0x000fe20003f86270 */
[----:B------:R-:W-:-:S04]  /*131f0*/  IMAD.HI.U32 R183, R9, R181, RZ ;  /* 0x000000b509b77227 */ /* 0x000fc800078e00ff */
[----:B0-----:R-:W-:Y:S02]  /*13200*/  IMAD.MOV.U32 R12, RZ, RZ, R8 ;  /* 0x000000ffff0c7224 */ /* 0x001fe400078e0008 */
[C---:B------:R-:W-:Y:S02]  /*13210*/  IMAD R7, R2.reuse, R185, R182 ;  /* 0x000000b902077224 */ /* 0x040fe400078e02b6 */
[----:B------:R-:W-:Y:S02]  /*13220*/  IMAD.MOV.U32 R184, RZ, RZ, R6 ;  /* 0x000000ffffb87224 */ /* 0x000fe400078e0006 */
[----:B------:R-:W-:Y:S01]  /*13230*/  @!P1 IMAD.MOV R12, RZ, RZ, -R12 ;  /* 0x000000ffff0c9224 */ /* 0x000fe200078e0a0c */
[----:B------:R-:W-:Y:S01]  /*13240*/  ISETP.GT.U32.AND P1, PT, R2, R4, PT ;  /* 0x000000040200720c */ /* 0x000fe20003f24070 */
[----:B------:R-:W-:Y:S02]  /*13250*/  IMAD.MOV R183, RZ, RZ, -R183 ;  /* 0x000000ffffb77224 */ /* 0x000fe400078e0ab7 */
[--C-:B------:R-:W-:Y:S01]  /*13260*/  @!P0 IMAD.IADD R178, R178, 0x1, -R2.reuse ;  /* 0x00000001b2b28824 */ /* 0x100fe200078e0a02 */
[----:B------:R-:W-:Y:S01]  /*13270*/  ISETP.GT.U32.AND P0, PT, R2, R7, PT ;  /* 0x000000070200720c */ /* 0x000fe20003f04070 */
[----:B------:R-:W-:Y:S01]  /*13280*/  IMAD.HI.U32 R8, R9, R184, RZ ;  /* 0x000000b809087227 */ /* 0x000fe200078e00ff */
[----:B------:R0:W-:Y:S03]  /*13290*/  STL [R1+0x398], R12 ;  /* 0x0003980c01007387 */ /* 0x0001e60000100800 */
[----:B------:R-:W-:-:S02]  /*132a0*/  @!P5 IMAD.IADD R177, R177, 0x1, -R2 ;  /* 0x00000001b1b1d824 */ /* 0x000fc400078e0a02 */
[----:B------:R-:W-:Y:S02]  /*132b0*/  IMAD R6, R2, R183, R181 ;  /* 0x000000b702067224 */ /* 0x000fe400078e02b5 */
[----:B------:R-:W-:Y:S01]  /*132c0*/  VIADD R10, R0, 0x88 ;  /* 0x00000088000a7836 */ /* 0x000fe20000000000 */
[C---:B------:R-:W-:Y:S01]  /*132d0*/  ISETP.GT.U32.AND P5, PT, R2.reuse, R177, PT ;  /* 0x000000b10200720c */ /* 0x040fe20003fa4070 */
[----:B------:R-:W-:Y:S02]  /*132e0*/  IMAD.MOV R8, RZ, RZ, -R8 ;  /* 0x000000ffff087224 */ /* 0x000fe400078e0a08 */
[----:B0-----:R-:W-:Y:S01]  /*132f0*/  IMAD.MOV.U32 R12, RZ, RZ, R178 ;  /* 0x000000ffff0c7224 */ /* 0x001fe200078e00b2 */
[----:B------:R-:W-:Y:S01]  /*13300*/  IABS R182, R10 ;  /* 0x0000000a00b67213 */ /* 0x000fe20000000000 */
[C---:B------:R-:W-:Y:S02]  /*13310*/  IMAD R178, R2.reuse, R8, R184 ;  /* 0x0000000802b27224 */ /* 0x040fe400078e02b8 */
[----:B------:R-:W-:Y:S01]  /*13320*/  @!P6 IMAD.MOV R12, RZ, RZ, -R12 ;  /* 0x000000ffff0ce224 */ /* 0x000fe200078e0a0c */
[----:B------:R-:W-:Y:S01]  /*13330*/  ISETP.GT.U32.AND P6, PT, R2, R6, PT ;  /* 0x000000060200720c */ /* 0x000fe20003fc4070 */
[----:B------:R-:W-:-:S02]  /*13340*/  IMAD.MOV.U32 R13, RZ, RZ, R11 ;  /* 0x000000ffff0d7224 */ /* 0x000fc400078e000b */
[----:B------:R-:W-:Y:S01]  /*13350*/  @!P0 IMAD.IADD R7, R7, 0x1, -R2 ;  /* 0x0000000107078824 */ /* 0x000fe200078e0a02 */
[----:B------:R-:W-:Y:S01]  /*13360*/  ISETP.GT.U32.AND P0, PT, R2, R178, PT ;  /* 0x000000b20200720c */ /* 0x000fe20003f04070 */
[----:B------:R-:W-:-:S04]  /*13370*/  IMAD.HI.U32 R11, R9, R182, RZ ;  /* 0x000000b6090b7227 */ /* 0x000fc800078e00ff */
[----:B------:R-:W-:Y:S01]  /*13380*/  @!P2 IMAD.MOV R13, RZ, RZ, -R13 ;  /* 0x000000ffff0da224 */ /* 0x000fe200078e0a0d */
[----:B------:R-:W-:Y:S01]  /*13390*/  ISETP.GE.AND P2, PT, R179, RZ, PT ;  /* 0x000000ffb300720c */ /* 0x000fe20003f46270 */
[--C-:B------:R-:W-:Y:S01]  /*133a0*/  @!P1 IMAD.IADD R4, R4, 0x1, -R2.reuse ;  /* 0x0000000104049824 */ /* 0x100fe200078e0a02 */
[----:B------:R-:W-:Y:S01]  /*133b0*/  ISETP.GE.AND P1, PT, R180, RZ, PT ;  /* 0x000000ffb400720c */ /* 0x000fe20003f26270 */
[----:B------:R-:W-:Y:S01]  /*133c0*/  IMAD.MOV R11, RZ, RZ, -R11 ;  /* 0x000000ffff0b7224 */ /* 0x000fe200078e0a0b */
[----:B------:R-:W-:Y:S01]  /*133d0*/  STL [R1+0x394], R13 ;  /* 0x0003940d01007387 */ /* 0x000fe20000100800 */
[--C-:B------:R-:W-:Y:S01]  /*133e0*/  @!P5 IMAD.IADD R177, R177, 0x1, -R2.reuse ;  /* 0x00000001b1b1d824 */ /* 0x100fe200078e0a02 */
[----:B------:R-:W-:Y:S01]  /*133f0*/  ISETP.GE.AND P5, PT, R3, RZ, PT ;  /* 0x000000ff0300720c */ /* 0x000fe20003fa6270 */
[----:B------:R-:W-:Y:S01]  /*13400*/  @!P6 IMAD.IADD R6, R6, 0x1, -R2 ;  /* 0x000000010606e824 */ /* 0x000fe200078e0a02 */
[----:B------:R0:W-:Y:S01]  /*13410*/  STL [R1+0x390], R12 ;  /* 0x0003900c01007387 */ /* 0x0001e20000100800 */
[C---:B------:R-:W-:Y:S01]  /*13420*/  IMAD R3, R2.reuse, R11, R182 ;  /* 0x0000000b02037224 */ /* 0x040fe200078e02b6 */
[----:B------:R-:W-:Y:S01]  /*13430*/  ISETP.GT.U32.AND P6, PT, R2, R7, PT ;  /* 0x000000070200720c */ /* 0x000fe20003fc4070 */
[----:B------:R-:W-:-:S02]  /*13440*/  VIADD R11, R0, 0x87 ;  /* 0x00000087000b7836 */ /* 0x000fc40000000000 */
[----:B------:R-:W-:Y:S02]  /*13450*/  @!P0 IMAD.IADD R178, R178, 0x1, -R2 ;  /* 0x00000001b2b28824 */ /* 0x000fe400078e0a02 */
[C---:B------:R-:W-:Y:S01]  /*13460*/  VIADD R8, R0.reuse, 0x86 ;  /* 0x0000008600087836 */ /* 0x040fe20000000000 */
[----:B------:R-:W-:Y:S01]  /*13470*/  IABS R182, R11 ;  /* 0x0000000b00b67213 */ /* 0x000fe20000000000 */
[----:B------:R-:W-:Y:S01]  /*13480*/  VIADD R181, R0, 0x84 ;  /* 0x0000008400b57836 */ /* 0x000fe20000000000 */
[----:B------:R-:W-:Y:S01]  /*13490*/  ISETP.GT.U32.AND P0, PT, R2, R178, PT ;  /* 0x000000b20200720c */ /* 0x000fe20003f04070 */
[----:B0-----:R-:W-:Y:S01]  /*134a0*/  IMAD.MOV.U32 R12, RZ, RZ, R4 ;  /* 0x000000ffff0c7224 */ /* 0x001fe200078e0004 */
[----:B------:R-:W-:Y:S01]  /*134b0*/  IABS R183, R8 ;  /* 0x0000000800b77213 */ /* 0x000fe20000000000 */
[----:B------:R-:W-:Y:S01]  /*134c0*/  IMAD.HI.U32 R184, R9, R182, RZ ;  /* 0x000000b609b87227 */ /* 0x000fe200078e00ff */
[----:B------:R-:W-:-:S03]  /*134d0*/  IABS R179, R181 ;  /* 0x000000b500b37213 */ /* 0x000fc60000000000 */
[----:B------:R-:W-:Y:S01]  /*134e0*/  @!P3 IMAD.MOV R12, RZ, RZ, -R12 ;  /* 0x000000ffff0cb224 */ /* 0x000fe200078e0a0c */
[----:B------:R-:W-:Y:S01]  /*134f0*/  ISETP.GT.U32.AND P3, PT, R2, R6, PT ;  /* 0x000000060200720c */ /* 0x000fe20003f64070 */
[----:B------:R-:W-:Y:S02]  /*13500*/  IMAD.MOV R184, RZ, RZ, -R184 ;  /* 0x000000ffffb87224 */ /* 0x000fe400078e0ab8 */
[----:B------:R-:W-:Y:S01]  /*13510*/  VIADD R4, R0, 0x85 ;  /* 0x0000008500047836 */ /* 0x000fe20000000000 */
[----:B------:R0:W-:Y:S01]  /*13520*/  STL [R1+0x38c], R12 ;  /* 0x00038c0c01007387 */ /* 0x0001e20000100800 */
[--C-:B------:R-:W-:Y:S01]  /*13530*/  @!P6 IMAD.IADD R7, R7, 0x1, -R2.reuse ;  /* 0x000000010707e824 */ /* 0x100fe200078e0a02 */
[----:B------:R-:W-:Y:S01]  /*13540*/  ISETP.GT.U32.AND P6, PT, R2, R3, PT ;  /* 0x000000030200720c */ /* 0x000fe20003fc4070 */
[----:B------:R-:W-:Y:S01]  /*13550*/  @!P0 IMAD.IADD R178, R178, 0x1, -R2 ;  /* 0x00000001b2b28824 */ /* 0x000fe200078e0a02 */
[----:B------:R-:W-:Y:S01]  /*13560*/  IABS R180, R4 ;  /* 0x0000000400b47213 */ /* 0x000fe20000000000 */
[----:B------:R-:W-:-:S02]  /*13570*/  IMAD.MOV.U32 R13, RZ, RZ, R177 ;  /* 0x000000ffff0d7224 */ /* 0x000fc400078e00b1 */
[----:B------:R-:W-:Y:S02]  /*13580*/  VIADD R16, R0, 0x4 ;  /* 0x0000000400107836 */ /* 0x000fe40000000000 */
[----:B------:R-:W-:Y:S01]  /*13590*/  @!P3 IMAD.IADD R6, R6, 0x1, -R2 ;  /* 0x000000010606b824 */ /* 0x000fe200078e0a02 */
[----:B------:R-:W-:Y:S01]  /*135a0*/  ISETP.GE.AND P3, PT, R10, RZ, PT ;  /* 0x000000ff0a00720c */ /* 0x000fe20003f66270 */
[----:B------:R-:W-:Y:S02]  /*135b0*/  IMAD R10, R2, R184, R182 ;  /* 0x000000b8020a7224 */ /* 0x000fe400078e02b6 */
[----:B------:R-:W-:-:S03]  /*135c0*/  IMAD.HI.U32 R185, R9, R180, RZ ;  /* 0x000000b409b97227 */ /* 0x000fc600078e00ff */
[----:B------:R-:W-:Y:S01]  /*135d0*/  ISETP.GT.U32.AND P0, PT, R2, R10, PT ;  /* 0x0000000a0200720c */ /* 0x000fe20003f04070 */
[----:B------:R-:W-:Y:S02]  /*135e0*/  IMAD.MOV R185, RZ, RZ, -R185 ;  /* 0x000000ffffb97224 */ /* 0x000fe400078e0ab9 */
[----:B------:R-:W-:Y:S01]  /*135f0*/  @!P6 IMAD.IADD R3, R3, 0x1, -R2 ;  /* 0x000000010303e824 */ /* 0x000fe200078e0a02 */
[----:B------:R-:W-:Y:S01]  /*13600*/  ISETP.GE.AND P6, PT, R11, RZ, PT ;  /* 0x000000ff0b00720c */ /* 0x000fe20003fc6270 */
[----:B0-----:R-:W-:Y:S02]  /*13610*/  IMAD.MOV.U32 R12, RZ, RZ, R7 ;  /* 0x000000ffff0c7224 */ /* 0x001fe400078e0007 */
[----:B------:R-:W-:-:S04]  /*13620*/  IMAD.HI.U32 R182, R9, R183, RZ ;  /* 0x000000b709b67227 */ /* 0x000fc800078e00ff */
[----:B------:R-:W-:Y:S02]  /*13630*/  IMAD R180, R2, R185, R180 ;  /* 0x000000b902b47224 */ /* 0x000fe400078e02b4 */
[----:B------:R-:W-:Y:S01]  /*13640*/  @!P0 IMAD.IADD R10, R10, 0x1, -R2 ;  /* 0x000000010a0a8824 */ /* 0x000fe200078e0a02 */
[C---:B------:R-:W-:Y:S01]  /*13650*/  ISETP.GT.U32.AND P0, PT, R2.reuse, R3, PT ;  /* 0x000000030200720c */ /* 0x040fe20003f04070 */
[----:B------:R-:W-:Y:S02]  /*13660*/  @!P4 IMAD.MOV R13, RZ, RZ, -R13 ;  /* 0x000000ffff0dc224 */ /* 0x000fe400078e0a0d */
[----:B------:R-:W-:Y:S01]  /*13670*/  IMAD.HI.U32 R184, R9, R179, RZ ;  /* 0x000000b309b87227 */ /* 0x000fe200078e00ff */
[----:B------:R-:W-:Y:S02]  /*13680*/  ISETP.GT.U32.AND P4, PT, R2, R10, PT ;  /* 0x0000000a0200720c */ /* 0x000fe40003f84070 */
[----:B------:R-:W-:Y:S01]  /*13690*/  STL [R1+0x378], R13 ;  /* 0x0003780d01007387 */ /* 0x000fe20000100800 */
[----:B------:R-:W-:-:S02]  /*136a0*/  @!P2 IMAD.MOV R12, RZ, RZ, -R12 ;  /* 0x000000ffff0ca224 */ /* 0x000fc400078e0a0c */
[----:B------:R-:W-:Y:S02]  /*136b0*/  IMAD.MOV R182, RZ, RZ, -R182 ;  /* 0x000000ffffb67224 */ /* 0x000fe400078e0ab6 */
[----:B------:R-:W-:Y:S01]  /*136c0*/  @!P1 IMAD.MOV R6, RZ, RZ, -R6 ;  /* 0x000000ffff069224 */ /* 0x000fe200078e0a06 */
[----:B------:R-:W-:Y:S01]  /*136d0*/  ISETP.GT.U32.AND P1, PT, R2, R180, PT ;  /* 0x000000b40200720c */ /* 0x000fe20003f24070 */
[----:B------:R-:W-:Y:S01]  /*136e0*/  IMAD.MOV R184, RZ, RZ, -R184 ;  /* 0x000000ffffb87224 */ /* 0x000fe200078e0ab8 */
[----:B------:R0:W-:Y:S01]  /*136f0*/  STL [R1+0x374], R12 ;  /* 0x0003740c01007387 */ /* 0x0001e20000100800 */
[----:B------:R-:W-:Y:S02]  /*13700*/  VIADD R11, R0, 0x83 ;  /* 0x00000083000b7836 */ /* 0x000fe40000000000 */
[C---:B------:R-:W-:Y:S01]  /*13710*/  IMAD R182, R2.reuse, R182, R183 ;  /* 0x000000b602b67224 */ /* 0x040fe200078e02b7 */
[----:B------:R1:W-:Y:S01]  /*13720*/  STL [R1+0x36c], R6 ;  /* 0x00036c0601007387 */ /* 0x0003e20000100800 */
[----:B------:R-:W-:Y:S01]  /*13730*/  IMAD R179, R2, R184, R179 ;  /* 0x000000b802b37224 */ /* 0x000fe200078e02b3 */
[----:B------:R-:W-:Y:S01]  /*13740*/  IABS R184, R11 ;  /* 0x0000000b00b87213 */ /* 0x000fe20000000000 */
[----:B------:R-:W-:Y:S01]  /*13750*/  VIADD R183, R0, 0x82 ;  /* 0x0000008200b77836 */ /* 0x000fe20000000000 */
[C---:B------:R-:W-:Y:S01]  /*13760*/  ISETP.GT.U32.AND P2, PT, R2.reuse, R182, PT ;  /* 0x000000b60200720c */ /* 0x040fe20003f44070 */
[----:B------:R-:W-:Y:S01]  /*13770*/  @!P0 IMAD.IADD R3, R3, 0x1, -R2 ;  /* 0x0000000103038824 */ /* 0x000fe200078e0a02 */
[----:B------:R-:W-:Y:S01]  /*13780*/  ISETP.GT.U32.AND P0, PT, R2, R179, PT ;  /* 0x000000b30200720c */ /* 0x000fe20003f04070 */
[----:B0-----:R-:W-:Y:S01]  /*13790*/  IMAD.MOV.U32 R12, RZ, RZ, R178 ;  /* 0x000000ffff0c7224 */ /* 0x001fe200078e00b2 */
[----:B------:R-:W-:Y:S01]  /*137a0*/  IABS R177, R183 ;  /* 0x000000b700b17213 */ /* 0x000fe20000000000 */
[----:B------:R-:W-:-:S02]  /*137b0*/  IMAD.MOV.U32 R7, RZ, RZ, R184 ;  /* 0x000000ffff077224 */ /* 0x000fc400078e00b8 */
[----:B------:R-:W-:Y:S01]  /*137c0*/  @!P5 IMAD.MOV R12, RZ, RZ, -R12 ;  /* 0x000000ffff0cd224 */ /* 0x000fe200078e0a0c */
[----:B------:R-:W-:Y:S01]  /*137d0*/  ISETP.GE.AND P5, PT, R8, RZ, PT ;  /* 0x000000ff0800720c */ /* 0x000fe20003fa6270 */
[--C-:B------:R-:W-:Y:S02]  /*137e0*/  @!P1 IMAD.IADD R180, R180, 0x1, -R2.reuse ;  /* 0x00000001b4b49824 */ /* 0x100fe400078e0a02 */
[----:B------:R-:W-:Y:S01]  /*137f0*/  IMAD.HI.U32 R178, R9, R7, RZ ;  /* 0x0000000709b27227 */ /* 0x000fe200078e00ff */
[----:B------:R0:W-:Y:S03]  /*13800*/  STL [R1+0x364], R12 ;  /* 0x0003640c01007387 */ /* 0x0001e60000100800 */
[----:B-1----:R-:W-:Y:S02]  /*13810*/  IMAD.MOV.U32 R6, RZ, RZ, R177 ;  /* 0x000000ffff067224 */ /* 0x002fe400078e00b1 */
[----:B------:R-:W-:Y:S01]  /*13820*/  @!P4 IMAD.IADD R10, R10, 0x1, -R2 ;  /* 0x000000010a0ac824 */ /* 0x000fe200078e0a02 */
[----:B------:R-:W-:Y:S01]  /*13830*/  ISETP.GE.AND P4, PT, R4, RZ, PT ;  /* 0x000000ff0400720c */ /* 0x000fe20003f86270 */
[----:B------:R-:W-:-:S02]  /*13840*/  IMAD.MOV R178, RZ, RZ, -R178 ;  /* 0x000000ffffb27224 */ /* 0x000fc400078e0ab2 */
[----:B------:R-:W-:-:S04]  /*13850*/  IMAD.HI.U32 R4, R9, R6, RZ ;  /* 0x0000000609047227 */ /* 0x000fc800078e00ff */
[----:B0-----:R-:W-:Y:S02]  /*13860*/  IMAD.MOV.U32 R12, RZ, RZ, R3 ;  /* 0x000000ffff0c7224 */ /* 0x001fe400078e0003 */
[----:B------:R-:W-:Y:S01]  /*13870*/  @!P2 IMAD.IADD R182, R182, 0x1, -R2 ;  /* 0x00000001b6b6a824 */ /* 0x000fe200078e0a02 */
[----:B------:R-:W-:Y:S01]  /*13880*/  ISETP.GE.AND P2, PT, R181, RZ, PT ;  /* 0x000000ffb500720c */ /* 0x000fe20003f46270 */
[----:B------:R-:W-:Y:S01]  /*13890*/  @!P3 IMAD.MOV R12, RZ, RZ, -R12 ;  /* 0x000000ffff0cb224 */ /* 0x000fe200078e0a0c */
[C---:B------:R-:W-:Y:S01]  /*138a0*/  ISETP.GT.U32.AND P3, PT, R2.reuse, R180, PT ;  /* 0x000000b40200720c */ /* 0x040fe20003f64070 */
[C---:B------:R-:W-:Y:S01]  /*138b0*/  IMAD R8, R2.reuse, R178, R7 ;  /* 0x000000b202087224 */ /* 0x040fe200078e0207 */
[C---:B------:R-:W-:Y:S01]  /*138c0*/  ISETP.GT.U32.AND P1, PT, R2.reuse, R182, PT ;  /* 0x000000b60200720c */ /* 0x040fe20003f24070 */
[----:B------:R-:W-:Y:S01]  /*138d0*/  IMAD.MOV R4, RZ, RZ, -R4 ;  /* 0x000000ffff047224 */ /* 0x000fe200078e0a04 */
[----:B------:R0:W-:Y:S01]  /*138e0*/  STL [R1+0x360], R12 ;  /* 0x0003600c01007387 */ /* 0x0001e20000100800 */
[----:B------:R-:W-:Y:S01]  /*138f0*/  @!P6 IMAD.MOV R10, RZ, RZ, -R10 ;  /* 0x000000ffff0ae224 */ /* 0x000fe200078e0a0a */
[C---:B------:R-:W-:Y:S01]  /*13900*/  ISETP.GT.U32.AND P6, PT, R2.reuse, R8, PT ;  /* 0x000000080200720c */ /* 0x040fe20003fc4070 */
[----:B------:R-:W-:-:S02]  /*13910*/  IMAD R3, R2, R4, R6 ;  /* 0x0000000402037224 */ /* 0x000fc400078e0206 */
[--C-:B------:R-:W-:Y:S01]  /*13920*/  @!P0 IMAD.IADD R179, R179, 0x1, -R2.reuse ;  /* 0x00000001b3b38824 */ /* 0x100fe200078e0a02 */
[----:B------:R1:W-:Y:S01]  /*13930*/  STL [R1+0x350], R10 ;  /* 0x0003500a01007387 */ /* 0x0003e20000100800 */
[----:B------:R-:W-:Y:S02]  /*13940*/  VIADD R177, R0, 0x81 ;  /* 0x0000008100b17836 */ /* 0x000fe40000000000 */
[--C-:B------:R-:W-:Y:S01]  /*13950*/  @!P3 IMAD.IADD R180, R180, 0x1, -R2.reuse ;  /* 0x00000001b4b4b824 */ /* 0x100fe200078e0a02 */
[----:B------:R-:W-:Y:S01]  /*13960*/  ISETP.GT.U32.AND P3, PT, R2, R3, PT ;  /* 0x000000030200720c */ /* 0x000fe20003f64070 */
[----:B------:R-:W-:Y:S01]  /*13970*/  VIADD R7, R0, 0x80 ;  /* 0x0000008000077836 */ /* 0x000fe20000000000 */
[----:B------:R-:W-:Y:S01]  /*13980*/  ISETP.GT.U32.AND P0, PT, R2, R179, PT ;  /* 0x000000b30200720c */ /* 0x000fe20003f04070 */
[--C-:B------:R-:W-:Y:S01]  /*13990*/  @!P1 IMAD.IADD R182, R182, 0x1, -R2.reuse ;  /* 0x00000001b6b69824 */ /* 0x100fe200078e0a02 */
[----:B------:R-:W-:Y:S01]  /*139a0*/  IABS R6, R177 ;  /* 0x000000b100067213 */ /* 0x000fe20000000000 */
[----:B------:R-:W-:Y:S01]  /*139b0*/  @!P6 IMAD.IADD R8, R8, 0x1, -R2 ;  /* 0x000000010808e824 */ /* 0x000fe200078e0a02 */
[----:B------:R-:W-:Y:S01]  /*139c0*/  IABS R4, R7 ;  /* 0x0000000700047213 */ /* 0x000fe20000000000 */
[----:B0-----:R-:W-:Y:S01]  /*139d0*/  IMAD.MOV.U32 R12, RZ, RZ, R182 ;  /* 0x000000ffff0c7224 */ /* 0x001fe200078e00b6 */
[----:B------:R-:W-:Y:S01]  /*139e0*/  ISETP.GE.AND P1, PT, R11, RZ, PT ;  /* 0x000000ff0b00720c */ /* 0x000fe20003f26270 */
[----:B------:R-:W-:Y:S01]  /*139f0*/  VIADD R11, R0, 0x7f ;  /* 0x0000007f000b7836 */ /* 0x000fe20000000000 */
[----:B------:R-:W-:Y:S01]  /*13a00*/  ISETP.GE.AND P6, PT, R177, RZ, PT ;  /* 0x000000ffb100720c */ /* 0x000fe20003fc6270 */
[----:B------:R-:W-:-:S03]  /*13a10*/  IMAD.HI.U32 R181, R9, R6, RZ ;  /* 0x0000000609b57227 */ /* 0x000fc600078e00ff */
[----:B-1----:R-:W-:Y:S01]  /*13a20*/  IABS R10, R11 ;  /* 0x0000000b000a7213 */ /* 0x002fe20000000000 */
[----:B------:R-:W-:Y:S01]  /*13a30*/  @!P3 IMAD.IADD R3, R3, 0x1, -R2 ;  /* 0x000000010303b824 */ /* 0x000fe200078e0a02 */
[----:B------:R-:W-:Y:S01]  /*13a40*/  ISETP.GT.U32.AND P3, PT, R2, R8, PT ;  /* 0x000000080200720c */ /* 0x000fe20003f64070 */
[----:B------:R-:W-:-:S04]  /*13a50*/  IMAD.HI.U32 R178, R9, R4, RZ ;  /* 0x0000000409b27227 */ /* 0x000fc800078e00ff */
[----:B------:R-:W-:Y:S01]  /*13a60*/  @!P5 IMAD.MOV R12, RZ, RZ, -R12 ;  /* 0x000000ffff0cd224 */ /* 0x000fe200078e0a0c */
[C---:B------:R-:W-:Y:S01]  /*13a70*/  ISETP.GT.U32.AND P5, PT, R2.reuse, R3, PT ;  /* 0x000000030200720c */ /* 0x040fe20003fa4070 */
[----:B------:R-:W-:Y:S01]  /*13a80*/  @!P0 IMAD.IADD R179, R179, 0x1, -R2 ;  /* 0x00000001b3b38824 */ /* 0x000fe200078e0a02 */
[----:B------:R-:W-:Y:S01]  /*13a90*/  ISETP.GE.AND P0, PT, R183, RZ, PT ;  /* 0x000000ffb700720c */ /* 0x000fe20003f06270 */
[----:B------:R-:W-:Y:S01]  /*13aa0*/  IMAD.MOV R181, RZ, RZ, -R181 ;  /* 0x000000ffffb57224 */ /* 0x000fe200078e0ab5 */
[----:B------:R0:W-:Y:S01]  /*13ab0*/  STL [R1+0x34c], R12 ;  /* 0x00034c0c01007387 */ /* 0x0001e20000100800 */
[----:B------:R-:W-:Y:S02]  /*13ac0*/  IMAD.MOV R177, RZ, RZ, -R178 ;  /* 0x000000ffffb17224 */ /* 0x000fe400078e0ab2 */
[----:B------:R-:W-:Y:S02]  /*13ad0*/  IMAD R6, R2, R181, R6 ;  /* 0x000000b502067224 */ /* 0x000fe400078e0206 */
[----:B------:R-:W-:-:S02]  /*13ae0*/  IMAD.MOV.U32 R13, RZ, RZ, R180 ;  /* 0x000000ffff0d7224 */ /* 0x000fc400078e00b4 */
[----:B------:R-:W-:Y:S02]  /*13af0*/  IMAD R4, R2, R177, R4 ;  /* 0x000000b102047224 */ /* 0x000fe400078e0204 */
[----:B------:R-:W-:-:S04]  /*13b00*/  IMAD.HI.U32 R177, R9, R10, RZ ;  /* 0x0000000a09b17227 */ /* 0x000fc800078e00ff */
[----:B0-----:R-:W-:Y:S02]  /*13b10*/  IMAD.MOV.U32 R12, RZ, RZ, R179 ;  /* 0x000000ffff0c7224 */ /* 0x001fe400078e00b3 */
[----:B------:R-:W-:Y:S01]  /*13b20*/  @!P4 IMAD.MOV R13, RZ, RZ, -R13 ;  /* 0x000000ffff0dc224 */ /* 0x000fe200078e0a0d */
[----:B------:R-:W-:Y:S01]  /*13b30*/  ISETP.GT.U32.AND P4, PT, R2, R6, PT ;  /* 0x000000060200720c */ /* 0x000fe20003f84070 */
[----:B------:R-:W-:Y:S01]  /*13b40*/  @!P2 IMAD.MOV R12, RZ, RZ, -R12 ;  /* 0x000000ffff0ca224 */ /* 0x000fe200078e0a0c */
[----:B------:R-:W-:Y:S01]  /*13b50*/  ISETP.GE.AND P2, PT, R7, RZ, PT ;  /* 0x000000ff0700720c */ /* 0x000fe20003f46270 */
[----:B------:R-:W-:Y:S01]  /*13b60*/  IMAD.MOV R7, RZ, RZ, -R177 ;  /* 0x000000ffff077224 */ /* 0x000fe200078e0ab1 */
[----:B------:R0:W-:Y:S01]  /*13b70*/  STL [R1+0x320], R13 ;  /* 0x0003200d01007387 */ /* 0x0001e20000100800 */
[----:B------:R-:W-:Y:S01]  /*13b80*/  @!P3 IMAD.IADD R8, R8, 0x1, -R2 ;  /* 0x000000010808b824 */ /* 0x000fe200078e0a02 */
[C---:B------:R-:W-:Y:S01]  /*13b90*/  ISETP.GT.U32.AND P3, PT, R2.reuse, R4, PT ;  /* 0x000000040200720c */ /* 0x040fe20003f64070 */
[----:B------:R-:W-:Y:S01]  /*13ba0*/  IMAD R7, R2, R7, R10 ;  /* 0x0000000702077224 */ /* 0x000fe200078e020a */
[----:B------:R1:W-:Y:S01]  /*13bb0*/  STL [R1+0x324], R12 ;  /* 0x0003240c01007387 */ /* 0x0003e20000100800 */
[----:B------:R-:W-:Y:S01]  /*13bc0*/  @!P5 IMAD.IADD R3, R3, 0x1, -R2 ;  /* 0x000000010303d824 */ /* 0x000fe200078e0a02 */
[----:B------:R-:W-:Y:S01]  /*13bd0*/  ISETP.GE.AND P5, PT, R11, RZ, PT ;  /* 0x000000ff0b00720c */ /* 0x000fe20003fa6270 */
[----:B------:R-:W-:-:S02]  /*13be0*/  VIADD R10, R0, 0x7c ;  /* 0x0000007c000a7836 */ /* 0x000fc40000000000 */
[----:B------:R-:W-:Y:S02]  /*13bf0*/  @!P4 IMAD.IADD R6, R6, 0x1, -R2 ;  /* 0x000000010606c824 */ /* 0x000fe400078e0a02 */
[----:B0-----:R-:W-:Y:S01]  /*13c00*/  IMAD.MOV.U32 R13, RZ, RZ, R8 ;  /* 0x000000ffff0d7224 */ /* 0x001fe200078e0008 */
[----:B------:R-:W-:Y:S01]  /*13c10*/  IABS R178, R10 ;  /* 0x0000000a00b27213 */ /* 0x000fe20000000000 */
[----:B------:R-:W-:Y:S01]  /*13c20*/  VIADD R11, R0, 0x7d ;  /* 0x0000007d000b7836 */ /* 0x000fe20000000000 */
[C---:B------:R-:W-:Y:S01]  /*13c30*/  ISETP.GT.U32.AND P4, PT, R2.reuse, R6, PT ;  /* 0x000000060200720c */ /* 0x040fe20003f84070 */
[----:B------:R-:W-:Y:S01]  /*13c40*/  @!P1 IMAD.MOV R13, RZ, RZ, -R13 ;  /* 0x000000ffff0d9224 */ /* 0x000fe200078e0a0d */
[----:B------:R-:W-:Y:S01]  /*13c50*/  ISETP.GT.U32.AND P1, PT, R2, R7, PT ;  /* 0x000000070200720c */ /* 0x000fe20003f24070 */
[----:B------:R-:W-:Y:S01]  /*13c60*/  @!P3 IMAD.IADD R4, R4, 0x1, -R2 ;  /* 0x000000010404b824 */ /* 0x000fe200078e0a02 */
[----:B------:R-:W-:Y:S01]  /*13c70*/  IABS R186, R11 ;  /* 0x0000000b00ba7213 */ /* 0x000fe20000000000 */
[----:B------:R-:W-:Y:S01]  /*13c80*/  VIADD R177, R0, 0x7e ;  /* 0x0000007e00b17836 */ /* 0x000fe20000000000 */
[----:B------:R0:W-:Y:S01]  /*13c90*/  STL [R1+0x328], R13 ;  /* 0x0003280d01007387 */ /* 0x0001e20000100800 */
[----:B------:R-:W-:Y:S01]  /*13ca0*/  IMAD.MOV.U32 R8, RZ, RZ, R178 ;  /* 0x000000ffff087224 */ /* 0x000fe200078e00b2 */
[----:B------:R-:W-:Y:S01]  /*13cb0*/  ISETP.GT.U32.AND P3, PT, R2, R4, PT ;  /* 0x000000040200720c */ /* 0x000fe20003f64070 */
[----:B------:R-:W-:Y:S01]  /*13cc0*/  IMAD.HI.U32 R178, R9, R186, RZ ;  /* 0x000000ba09b27227 */ /* 0x000fe200078e00ff */
[----:B------:R-:W-:-:S03]  /*13cd0*/  IABS R185, R177 ;  /* 0x000000b100b97213 */ /* 0x000fc60000000000 */
[--C-:B------:R-:W-:Y:S01]  /*13ce0*/  @!P4 IMAD.IADD R6, R6, 0x1, -R2.reuse ;  /* 0x000000010606c824 */ /* 0x100fe200078e0a02 */
[----:B------:R-:W-:Y:S01]  /*13cf0*/  ISETP.GE.AND P4, PT, R11, RZ, PT ;  /* 0x000000ff0b00720c */ /* 0x000fe20003f86270 */
[----:B------:R-:W-:Y:S02]  /*13d00*/  @!P1 IMAD.IADD R7, R7, 0x1, -R2 ;  /* 0x0000000107079824 */ /* 0x000fe400078e0a02 */
[----:B-1----:R-:W-:Y:S02]  /*13d10*/  IMAD.MOV.U32 R12, RZ, RZ, R3 ;  /* 0x000000ffff0c7224 */ /* 0x002fe400078e0003 */
[----:B------:R-:W-:Y:S01]  /*13d20*/  IMAD.MOV R11, RZ, RZ, -R178 ;  /* 0x000000ffff0b7224 */ /* 0x000fe200078e0ab2 */
[C---:B------:R-:W-:Y:S01]  /*13d30*/  ISETP.GT.U32.AND P1, PT, R2.reuse, R7, PT ;  /* 0x000000070200720c */ /* 0x040fe20003f24070 */
[----:B------:R-:W-:Y:S01]  /*13d40*/  @!P0 IMAD.MOV R12, RZ, RZ, -R12 ;  /* 0x000000ffff0c8224 */ /* 0x000fe200078e0a0c */
[----:B------:R-:W-:Y:S01]  /*13d50*/  ISETP.GE.AND P0, PT, R177, RZ, PT ;  /* 0x000000ffb100720c */ /* 0x000fe20003f06270 */
[----:B------:R-:W-:-:S02]  /*13d60*/  IMAD R186, R2, R11, R186 ;  /* 0x0000000b02ba7224 */ /* 0x000fc400078e02ba */
[----:B------:R-:W-:Y:S01]  /*13d70*/  IMAD.HI.U32 R177, R9, R185, RZ ;  /* 0x000000b909b17227 */ /* 0x000fe200078e00ff */
[----:B------:R1:W-:Y:S03]  /*13d80*/  STL [R1+0x330], R12 ;  /* 0x0003300c01007387 */ /* 0x0003e60000100800 */
[--C-:B------:R-:W-:Y:S01]  /*13d90*/  @!P3 IMAD.IADD R4, R4, 0x1, -R2.reuse ;  /* 0x000000010404b824 */ /* 0x100fe200078e0a02 */
[----:B------:R-:W-:Y:S01]  /*13da0*/  ISETP.GE.AND P3, PT, R10, RZ, PT ;  /* 0x000000ff0a00720c */ /* 0x000fe20003f66270 */
[----:B------:R-:W-:Y:S02]  /*13db0*/  IMAD.MOV R177, RZ, RZ, -R177 ;  /* 0x000000ffffb17224 */ /* 0x000fe400078e0ab1 */
[----:B------:R-:W-:Y:S01]  /*13dc0*/  @!P1 IMAD.IADD R7, R7, 0x1, -R2 ;  /* 0x0000000107079824 */ /* 0x000fe200078e0a02 */
[----:B------:R-:W-:Y:S01]  /*13dd0*/  ISETP.GT.U32.AND P1, PT, R2, R186, PT ;  /* 0x000000ba0200720c */ /* 0x000fe20003f24070 */
[----:B0-----:R-:W-:-:S02]  /*13de0*/  IMAD.MOV.U32 R13, RZ, RZ, R6 ;  /* 0x000000ffff0d7224 */ /* 0x001fc400078e0006 */
[----:B-1----:R-:W-:Y:S02]  /*13df0*/  IMAD.MOV.U32 R12, RZ, RZ, R4 ;  /* 0x000000ffff0c7224 */ /* 0x002fe400078e0004 */
[----:B------:R-:W-:Y:S02]  /*13e00*/  IMAD R185, R2, R177, R185 ;  /* 0x000000b102b97224 */ /* 0x000fe400078e02b9 */
[----:B------:R-:W-:-:S04]  /*13e10*/  IMAD.HI.U32 R3, R9, R8, RZ ;  /* 0x0000000809037227 */ /* 0x000fc800078e00ff */
[----:B------:R-:W-:Y:S01]  /*13e20*/  @!P6 IMAD.MOV R13, RZ, RZ, -R13 ;  /* 0x000000ffff0de224 */ /* 0x000fe200078e0a0d */
[----:B------:R-:W-:Y:S01]  /*13e30*/  ISETP.GT.U32.AND P6, PT, R2, R185, PT ;  /* 0x000000b90200720c */ /* 0x000fe20003fc4070 */
[----:B------:R-:W-:Y:S02]  /*13e40*/  @!P2 IMAD.MOV R12, RZ, RZ, -R12 ;  /* 0x000000ffff0ca224 */ /* 0x000fe400078e0a0c */
[C---:B------:R-:W-:Y:S01]  /*13e50*/  VIADD R180, R0.reuse, 0x7b ;  /* 0x0000007b00b47836 */ /* 0x040fe20000000000 */
[----:B------:R-:W-:Y:S01]  /*13e60*/  STL [R1+0x338], R13 ;  /* 0x0003380d01007387 */ /* 0x000fe20000100800 */
[----:B------:R-:W-:Y:S02]  /*13e70*/  IMAD.MOV R3, RZ, RZ, -R3 ;  /* 0x000000ffff037224 */ /* 0x000fe400078e0a03 */
[----:B------:R-:W-:Y:S01]  /*13e80*/  VIADD R177, R0, 0x7a ;  /* 0x0000007a00b17836 */ /* 0x000fe20000000000 */
[----:B------:R0:W-:Y:S01]  /*13e90*/  STL [R1+0x33c], R12 ;  /* 0x00033c0c01007387 */ /* 0x0001e20000100800 */
[----:B------:R-:W-:Y:S01]  /*13ea0*/  IMAD R3, R2, R3, R8 ;  /* 0x0000000302037224 */ /* 0x000fe200078e0208 */
[----:B------:R-:W-:Y:S01]  /*13eb0*/  ISETP.GE.AND P2, PT, R180, RZ, PT ;  /* 0x000000ffb400720c */ /* 0x000fe20003f46270 */
[--C-:B------:R-:W-:Y:S01]  /*13ec0*/  @!P1 IMAD.IADD R186, R186, 0x1, -R2.reuse ;  /* 0x00000001baba9824 */ /* 0x100fe200078e0a02 */
[----:B------:R-:W-:Y:S01]  /*13ed0*/  IABS R180, R180 ;  /* 0x000000b400b47213 */ /* 0x000fe20000000000 */
[----:B------:R-:W-:Y:S01]  /*13ee0*/  @!P6 IMAD.IADD R185, R185, 0x1, -R2 ;  /* 0x00000001b9b9e824 */ /* 0x000fe200078e0a02 */
[----:B------:R-:W-:Y:S01]  /*13ef0*/  IABS R4, R177 ;  /* 0x000000b100047213 */ /* 0x000fe20000000000 */
[----:B------:R-:W-:Y:S01]  /*13f00*/  VIADD R11, R0, 0x78 ;  /* 0x00000078000b7836 */ /* 0x000fe20000000000 */
[C---:B------:R-:W-:Y:S01]  /*13f10*/  ISETP.GT.U32.AND P1, PT, R2.reuse, R186, PT ;  /* 0x000000ba0200720c */ /* 0x040fe20003f24070 */
[----:B------:R-:W-:Y:S01]  /*13f20*/  IMAD.HI.U32 R178, R9, R180, RZ ;  /* 0x000000b409b27227 */ /* 0x000fe200078e00ff */
[----:B------:R-:W-:-:S02]  /*13f30*/  ISETP.GT.U32.AND P6, PT, R2, R185, PT ;  /* 0x000000b90200720c */ /* 0x000fc40003fc4070 */
[----:B------:R-:W-:Y:S01]  /*13f40*/  IABS R181, R11 ;  /* 0x0000000b00b57213 */ /* 0x000fe20000000000 */
[----:B0-----:R-:W-:Y:S02]  /*13f50*/  IMAD.MOV.U32 R12, RZ, RZ, R7 ;  /* 0x000000ffff0c7224 */ /* 0x001fe400078e0007 */
[----:B------:R-:W-:-:S04]  /*13f60*/  IMAD.HI.U32 R8, R9, R4, RZ ;  /* 0x0000000409087227 */ /* 0x000fc800078e00ff */
[----:B------:R-:W-:Y:S01]  /*13f70*/  @!P5 IMAD.MOV R12, RZ, RZ, -R12 ;  /* 0x000000ffff0cd224 */ /* 0x000fe200078e0a0c */
[C---:B------:R-:W-:Y:S01]  /*13f80*/  ISETP.GT.U32.AND P5, PT, R2.reuse, R3, PT ;  /* 0x000000030200720c */ /* 0x040fe20003fa4070 */
[----:B------:R-:W-:Y:S02]  /*13f90*/  IMAD.MOV R178, RZ, RZ, -R178 ;  /* 0x000000ffffb27224 */ /* 0x000fe400078e0ab2 */
[----:B------:R-:W-:Y:S01]  /*13fa0*/  IMAD.MOV R8, RZ, RZ, -R8 ;  /* 0x000000ffff087224 */ /* 0x000fe200078e0a08 */
[----:B------:R0:W-:Y:S01]  /*13fb0*/  STL [R1+0x32c], R12 ;  /* 0x00032c0c01007387 */ /* 0x0001e20000100800 */
[C---:B------:R-:W-:Y:S02]  /*13fc0*/  IMAD R180, R2.reuse, R178, R180 ;  /* 0x000000b202b47224 */ /* 0x040fe400078e02b4 */
[----:B------:R-:W-:Y:S02]  /*13fd0*/  IMAD R4, R2, R8, R4 ;  /* 0x0000000802047224 */ /* 0x000fe400078e0204 */
[----:B------:R-:W-:Y:S01]  /*13fe0*/  @!P1 IMAD.IADD R186, R186, 0x1, -R2 ;  /* 0x00000001baba9824 */ /* 0x000fe200078e0a02 */
[----:B------:R-:W-:Y:S01]  /*13ff0*/  ISETP.GT.U32.AND P1, PT, R2, R180, PT ;  /* 0x000000b40200720c */ /* 0x000fe20003f24070 */
[----:B------:R-:W-:-:S02]  /*14000*/  VIADD R182, R0, 0x79 ;  /* 0x0000007900b67836 */ /* 0x000fc40000000000 */
[--C-:B------:R-:W-:Y:S01]  /*14010*/  @!P5 IMAD.IADD R3, R3, 0x1, -R2.reuse ;  /* 0x000000010303d824 */ /* 0x100fe200078e0a02 */
[----:B------:R-:W-:Y:S01]  /*14020*/  ISETP.GT.U32.AND P5, PT, R2, R4, PT ;  /* 0x000000040200720c */ /* 0x000fe20003fa4070 */
[--C-:B------:R-:W-:Y:S01]  /*14030*/  @!P6 IMAD.IADD R185, R185, 0x1, -R2.reuse ;  /* 0x00000001b9b9e824 */ /* 0x100fe200078e0a02 */
[----:B------:R-:W-:Y:S01]  /*14040*/  ISETP.GE.AND P6, PT, R177, RZ, PT ;  /* 0x000000ffb100720c */ /* 0x000fe20003fc6270 */
[C---:B------:R-:W-:Y:S01]  /*14050*/  VIADD R178, R0.reuse, 0x76 ;  /* 0x0000007600b27836 */ /* 0x040fe20000000000 */
[----:B------:R-:W-:Y:S01]  /*14060*/  IABS R10, R182 ;  /* 0x000000b6000a7213 */ /* 0x000fe20000000000 */
[----:B------:R-:W-:Y:S02]  /*14070*/  VIADD R177, R0, 0x77 ;  /* 0x0000007700b17836 */ /* 0x000fe40000000000 */
[----:B0-----:R-:W-:Y:S01]  /*14080*/  IMAD.MOV.U32 R12, RZ, RZ, R185 ;  /* 0x000000ffff0c7224 */ /* 0x001fe200078e00b9 */
[----:B------:R-:W-:Y:S01]  /*14090*/  IABS R183, R178 ;  /* 0x000000b200b77213 */ /* 0x000fe20000000000 */
[----:B------:R-:W-:Y:S01]  /*140a0*/  @!P1 IMAD.IADD R180, R180, 0x1, -R2 ;  /* 0x00000001b4b49824 */ /* 0x000fe200078e0a02 */
[----:B------:R-:W-:Y:S01]  /*140b0*/  ISETP.GT.U32.AND P1, PT, R2, R3, PT ;  /* 0x000000030200720c */ /* 0x000fe20003f24070 */
[----:B------:R-:W-:Y:S01]  /*140c0*/  IMAD.HI.U32 R6, R9, R181, RZ ;  /* 0x000000b509067227 */ /* 0x000fe200078e00ff */
[----:B------:R-:W-:-:S03]  /*140d0*/  IABS R8, R177 ;  /* 0x000000b100087213 */ /* 0x000fc60000000000 */
[----:B------:R-:W-:Y:S01]  /*140e0*/  @!P5 IMAD.IADD R4, R4, 0x1, -R2 ;  /* 0x000000010404d824 */ /* 0x000fe200078e0a02 */
[----:B------:R-:W-:Y:S01]  /*140f0*/  ISETP.GT.U32.AND P5, PT, R2, R180, PT ;  /* 0x000000b40200720c */ /* 0x000fe20003fa4070 */
[----:B------:R-:W-:-:S04]  /*14100*/  IMAD.HI.U32 R179, R9, R10, RZ ;  /* 0x0000000a09b37227 */ /* 0x000fc800078e00ff */
[----:B------:R-:W-:Y:S01]  /*14110*/  @!P0 IMAD.MOV R12, RZ, RZ, -R12 ;  /* 0x000000ffff0c8224 */ /* 0x000fe200078e0a0c */
[----:B------:R-:W-:Y:S01]  /*14120*/  ISETP.GT.U32.AND P0, PT, R2, R4, PT ;  /* 0x000000040200720c */ /* 0x000fe20003f04070 */
[----:B------:R-:W-:Y:S02]  /*14130*/  IMAD.MOV R6, RZ, RZ, -R6 ;  /* 0x000000ffff067224 */ /* 0x000fe400078e0a06 */
[C---:B------:R-:W-:Y:S01]  /*14140*/  IMAD.HI.U32 R185, R9.reuse, R183, RZ ;  /* 0x000000b709b97227 */ /* 0x040fe200078e00ff */
[----:B------:R0:W-:Y:S03]  /*14150*/  STL [R1+0x318], R12 ;  /* 0x0003180c01007387 */ /* 0x0001e60000100800 */
[----:B------:R-:W-:Y:S02]  /*14160*/  IMAD.MOV R7, RZ, RZ, -R179 ;  /* 0x000000ffff077224 */ /* 0x000fe400078e0ab3 */
[----:B------:R-:W-:-:S04]  /*14170*/  IMAD.HI.U32 R187, R9, R8, RZ ;  /* 0x0000000809bb7227 */ /* 0x000fc800078e00ff */
[C---:B------:R-:W-:Y:S02]  /*14180*/  IMAD R181, R2.reuse, R6, R181 ;  /* 0x0000000602b57224 */ /* 0x040fe400078e02b5 */
[----:B------:R-:W-:Y:S02]  /*14190*/  IMAD.MOV R185, RZ, RZ, -R185 ;  /* 0x000000ffffb97224 */ /* 0x000fe400078e0ab9 */
[C---:B------:R-:W-:Y:S02]  /*141a0*/  IMAD R10, R2.reuse, R7, R10 ;  /* 0x00000007020a7224 */ /* 0x040fe400078e020a */
[----:B0-----:R-:W-:Y:S02]  /*141b0*/  IMAD.MOV.U32 R12, RZ, RZ, R186 ;  /* 0x000000ffff0c7224 */ /* 0x001fe400078e00ba */
[----:B------:R-:W-:Y:S02]  /*141c0*/  IMAD.MOV R187, RZ, RZ, -R187 ;  /* 0x000000ffffbb7224 */ /* 0x000fe400078e0abb */
[----:B------:R-:W-:Y:S01]  /*141d0*/  @!P1 IMAD.IADD R3, R3, 0x1, -R2 ;  /* 0x0000000103039824 */ /* 0x000fe200078e0a02 */
[C---:B------:R-:W-:Y:S01]  /*141e0*/  ISETP.GT.U32.AND P1, PT, R2.reuse, R181, PT ;  /* 0x000000b50200720c */ /* 0x040fe20003f24070 */
[----:B------:R-:W-:-:S02]  /*141f0*/  IMAD R183, R2, R185, R183 ;  /* 0x000000b902b77224 */ /* 0x000fc400078e02b7 */
[----:B------:R-:W-:Y:S02]  /*14200*/  VIADD R6, R0, 0x75 ;  /* 0x0000007500067836 */ /* 0x000fe40000000000 */
[----:B------:R-:W-:Y:S01]  /*14210*/  @!P4 IMAD.MOV R12, RZ, RZ, -R12 ;  /* 0x000000ffff0cc224 */ /* 0x000fe200078e0a0c */
[C---:B------:R-:W-:Y:S01]  /*14220*/  ISETP.GT.U32.AND P4, PT, R2.reuse, R10, PT ;  /* 0x0000000a0200720c */ /* 0x040fe20003f84070 */
[----:B------:R-:W-:Y:S01]  /*14230*/  IMAD R8, R2, R187, R8 ;  /* 0x000000bb02087224 */ /* 0x000fe200078e0208 */
[----:B------:R-:W-:Y:S01]  /*14240*/  IABS R184, R6 ;  /* 0x0000000600b87213 */ /* 0x000fe20000000000 */
[--C-:B------:R-:W-:Y:S01]  /*14250*/  @!P0 IMAD.IADD R4, R4, 0x1, -R2.reuse ;  /* 0x0000000104048824 */ /* 0x100fe200078e0a02 */
[----:B------:R-:W-:Y:S01]  /*14260*/  ISETP.GT.U32.AND P0, PT, R2, R183, PT ;  /* 0x000000b70200720c */ /* 0x000fe20003f04070 */
[----:B------:R-:W-:Y:S01]  /*14270*/  @!P5 IMAD.IADD R180, R180, 0x1, -R2 ;  /* 0x00000001b4b4d824 */ /* 0x000fe200078e0a02 */
[----:B------:R-:W-:Y:S01]  /*14280*/  ISETP.GT.U32.AND P5, PT, R2, R8, PT ;  /* 0x000000080200720c */ /* 0x000fe20003fa4070 */
[----:B------:R0:W-:Y:S01]  /*14290*/  STL [R1+0x314], R12 ;  /* 0x0003140c01007387 */ /* 0x0001e20000100800 */
[----:B------:R-:W-:-:S02]  /*142a0*/  IMAD.MOV.U32 R13, RZ, RZ, R3 ;  /* 0x000000ffff0d7224 */ /* 0x000fc400078e0003 */
[----:B------:R-:W-:Y:S02]  /*142b0*/  VIADD R7, R0, 0x74 ;  /* 0x0000007400077836 */ /* 0x000fe40000000000 */
[----:B------:R-:W-:-:S03]  /*142c0*/  IMAD.HI.U32 R186, R9, R184, RZ ;  /* 0x000000b809ba7227 */ /* 0x000fc600078e00ff */
[----:B------:R-:W-:Y:S01]  /*142d0*/  IABS R179, R7 ;  /* 0x0000000700b37213 */ /* 0x000fe20000000000 */
[----:B------:R-:W-:Y:S02]  /*142e0*/  @!P3 IMAD.MOV R13, RZ, RZ, -R13 ;  /* 0x000000ffff0db224 */ /* 0x000fe400078e0a0d */
[----:B0-----:R-:W-:Y:S02]  /*142f0*/  IMAD.MOV.U32 R12, RZ, RZ, R180 ;  /* 0x000000ffff0c7224 */ /* 0x001fe400078e00b4 */
[----:B------:R-:W-:Y:S01]  /*14300*/  @!P1 IMAD.IADD R181, R181, 0x1, -R2 ;  /* 0x00000001b5b59824 */ /* 0x000fe200078e0a02 */
[----:B------:R-:W-:Y:S01]  /*14310*/  STL [R1+0x304], R13 ;  /* 0x0003040d01007387 */ /* 0x000fe20000100800 */
[----:B------:R-:W-:Y:S01]  /*14320*/  @!P2 IMAD.MOV R12, RZ, RZ, -R12 ;  /* 0x000000ffff0ca224 */ /* 0x000fe200078e0a0c */
[----:B------:R-:W-:Y:S01]  /*14330*/  ISETP.GE.AND P1, PT, R11, RZ, PT ;  /* 0x000000ff0b00720c */ /* 0x000fe20003f26270 */
[----:B------:R-:W-:Y:S02]  /*14340*/  IMAD.MOV R186, RZ, RZ, -R186 ;  /* 0x000000ffffba7224 */ /* 0x000fe400078e0aba */
[--C-:B------:R-:W-:Y:S01]  /*14350*/  @!P4 IMAD.IADD R10, R10, 0x1, -R2.reuse ;  /* 0x000000010a0ac824 */ /* 0x100fe200078e0a02 */
[----:B------:R0:W-:Y:S01]  /*14360*/  STL [R1+0x300], R12 ;  /* 0x0003000c01007387 */ /* 0x0001e20000100800 */
[----:B------:R-:W-:Y:S01]  /*14370*/  @!P0 IMAD.IADD R183, R183, 0x1, -R2 ;  /* 0x00000001b7b78824 */ /* 0x000fe200078e0a02 */
[C---:B------:R-:W-:Y:S01]  /*14380*/  ISETP.GT.U32.AND P0, PT, R2.reuse, R181, PT ;  /* 0x000000b50200720c */ /* 0x040fe20003f04070 */
[----:B------:R-:W-:Y:S01]  /*14390*/  IMAD R184, R2, R186, R184 ;  /* 0x000000ba02b87224 */ /* 0x000fe200078e02b8 */
[----:B------:R-:W-:Y:S01]  /*143a0*/  ISETP.GE.AND P4, PT, R182, RZ, PT ;  /* 0x000000ffb600720c */ /* 0x000fe20003f86270 */
[----:B------:R-:W-:Y:S01]  /*143b0*/  @!P5 IMAD.IADD R8, R8, 0x1, -R2 ;  /* 0x000000010808d824 */ /* 0x000fe200078e0a02 */
[C---:B------:R-:W-:Y:S01]  /*143c0*/  ISETP.GT.U32.AND P5, PT, R2.reuse, R10, PT ;  /* 0x0000000a0200720c */ /* 0x040fe20003fa4070 */
[----:B------:R-:W-:Y:S01]  /*143d0*/  IMAD.HI.U32 R187, R9, R179, RZ ;  /* 0x000000b309bb7227 */ /* 0x000fe200078e00ff */
[----:B------:R-:W-:-:S02]  /*143e0*/  ISETP.GT.U32.AND P2, PT, R2, R183, PT ;  /* 0x000000b70200720c */ /* 0x000fc40003f44070 */
[C---:B------:R-:W-:Y:S01]  /*143f0*/  ISETP.GT.U32.AND P3, PT, R2.reuse, R8, PT ;  /* 0x000000080200720c */ /* 0x040fe20003f64070 */
[----:B0-----:R-:W-:Y:S02]  /*14400*/  IMAD.MOV.U32 R12, RZ, RZ, R4 ;  /* 0x000000ffff0c7224 */ /* 0x001fe400078e0004 */
[----:B------:R-:W-:Y:S02]  /*14410*/  IMAD.MOV R187, RZ, RZ, -R187 ;  /* 0x000000ffffbb7224 */ /* 0x000fe400078e0abb */
[----:B------:R-:W-:Y:S01]  /*14420*/  @!P6 IMAD.MOV R12, RZ, RZ, -R12 ;  /* 0x000000ffff0ce224 */ /* 0x000fe200078e0a0c */
[----:B------:R-:W-:Y:S01]  /*14430*/  ISETP.GT.U32.AND P6, PT, R2, R184, PT ;  /* 0x000000b80200720c */ /* 0x000fe20003fc4070 */
[----:B------:R-:W-:Y:S02]  /*14440*/  VIADD R182, R0, 0x73 ;  /* 0x0000007300b67836 */ /* 0x000fe40000000000 */
[----:B------:R-:W-:Y:S01]  /*14450*/  IMAD R179, R2, R187, R179 ;  /* 0x000000bb02b37224 */ /* 0x000fe200078e02b3 */
[----:B------:R0:W-:Y:S01]  /*14460*/  STL [R1+0x2f0], R12 ;  /* 0x0002f00c01007387 */ /* 0x0001e20000100800 */
[----:B------:R-:W-:Y:S01]  /*14470*/  VIADD R11, R0, 0x72 ;  /* 0x00000072000b7836 */ /* 0x000fe20000000000 */
[----:B------:R-:W-:Y:S01]  /*14480*/  IABS R4, R182 ;  /* 0x000000b600047213 */ /* 0x000fe20000000000 */
[--C-:B------:R-:W-:Y:S01]  /*14490*/  @!P0 IMAD.IADD R181, R181, 0x1, -R2.reuse ;  /* 0x00000001b5b58824 */ /* 0x100fe200078e0a02 */
[----:B------:R-:W-:Y:S01]  /*144a0*/  ISETP.GT.U32.AND P0, PT, R2, R179, PT ;  /* 0x000000b30200720c */ /* 0x000fe20003f04070 */
[--C-:B------:R-:W-:Y:S01]  /*144b0*/  @!P5 IMAD.IADD R10, R10, 0x1, -R2.reuse ;  /* 0x000000010a0ad824 */ /* 0x100fe200078e0a02 */
[----:B------:R-:W-:Y:S01]  /*144c0*/  IABS R3, R11 ;  /* 0x0000000b00037213 */ /* 0x000fe20000000000 */
[----:B------:R-:W-:Y:S01]  /*144d0*/  @!P3 IMAD.IADD R8, R8, 0x1, -R2 ;  /* 0x000000010808b824 */ /* 0x000fe200078e0a02 */
[----:B------:R-:W-:Y:S01]  /*144e0*/  ISETP.GE.AND P5, PT, R177, RZ, PT ;  /* 0x000000ffb100720c */ /* 0x000fe20003fa6270 */
[----:B------:R-:W-:Y:S01]  /*144f0*/  IMAD.HI.U32 R177, R9, R4, RZ ;  /* 0x0000000409b17227 */ /* 0x000fe200078e00ff */
[----:B------:R-:W-:-:S03]  /*14500*/  ISETP.GE.AND P3, PT, R178, RZ, PT ;  /* 0x000000ffb200720c */ /* 0x000fc60003f66270 */
[--C-:B------:R-:W-:Y:S01]  /*14510*/  @!P2 IMAD.IADD R183, R183, 0x1, -R2.reuse ;  /* 0x00000001b7b7a824 */ /* 0x100fe200078e0a02 */
[----:B------:R-:W-:Y:S01]  /*14520*/  ISETP.GE.AND P2, PT, R6, RZ, PT ;  /* 0x000000ff0600720c */ /* 0x000fe20003f46270 */
[----:B------:R-:W-:Y:S01]  /*14530*/  @!P6 IMAD.IADD R184, R184, 0x1, -R2 ;  /* 0x00000001b8b8e824 */ /* 0x000fe200078e0a02 */
[----:B------:R-:W-:Y:S01]  /*14540*/  ISETP.GE.AND P6, PT, R7, RZ, PT ;  /* 0x000000ff0700720c */ /* 0x000fe20003fc6270 */
[----:B------:R-:W-:-:S04]  /*14550*/  IMAD.HI.U32 R6, R9, R3, RZ ;  /* 0x0000000309067227 */ /* 0x000fc800078e00ff */
[----:B------:R-:W-:Y:S02]  /*14560*/  IMAD.MOV R7, RZ, RZ, -R177 ;  /* 0x000000ffff077224 */ /* 0x000fe400078e0ab1 */
[----:B------:R-:W-:Y:S02]  /*14570*/  IMAD.MOV R6, RZ, RZ, -R6 ;  /* 0x000000ffff067224 */ /* 0x000fe400078e0a06 */
[C---:B------:R-:W-:Y:S02]  /*14580*/  IMAD R7, R2.reuse, R7, R4 ;  /* 0x0000000702077224 */ /* 0x040fe400078e0204 */
[----:B------:R-:W-:Y:S02]  /*14590*/  IMAD.MOV.U32 R13, RZ, RZ, R10 ;  /* 0x000000ffff0d7224 */ /* 0x000fe400078e000a */
[----:B0-----:R-:W-:Y:S02]  /*145a0*/  IMAD.MOV.U32 R12, RZ, RZ, R181 ;  /* 0x000000ffff0c7224 */ /* 0x001fe400078e00b5 */
[----:B------:R-:W-:Y:S01]  /*145b0*/  @!P0 IMAD.IADD R179, R179, 0x1, -R2 ;  /* 0x00000001b3b38824 */ /* 0x000fe200078e0a02 */
[C---:B------:R-:W-:Y:S01]  /*145c0*/  ISETP.GT.U32.AND P0, PT, R2.reuse, R184, PT ;  /* 0x000000b80200720c */ /* 0x040fe20003f04070 */
[----:B------:R-:W-:-:S02]  /*145d0*/  IMAD R3, R2, R6, R3 ;  /* 0x0000000602037224 */ /* 0x000fc400078e0203 */
[----:B------:R-:W-:Y:S02]  /*145e0*/  IMAD.MOV.U32 R10, RZ, RZ, R183 ;  /* 0x000000ffff0a7224 */ /* 0x000fe400078e00b7 */
[----:B------:R-:W-:Y:S01]  /*145f0*/  @!P5 IMAD.MOV R8, RZ, RZ, -R8 ;  /* 0x000000ffff08d224 */ /* 0x000fe200078e0a08 */
[C---:B------:R-:W-:Y:S01]  /*14600*/  ISETP.GT.U32.AND P5, PT, R2.reuse, R7, PT ;  /* 0x000000070200720c */ /* 0x040fe20003fa4070 */
[----:B------:R-:W-:Y:S01]  /*14610*/  @!P1 IMAD.MOV R12, RZ, RZ, -R12 ;  /* 0x000000ffff0c9224 */ /* 0x000fe200078e0a0c */
[C---:B------:R-:W-:Y:S01]  /*14620*/  ISETP.GT.U32.AND P1, PT, R2.reuse, R179, PT ;  /* 0x000000b30200720c */ /* 0x040fe20003f24070 */
[----:B------:R-:W-:Y:S01]  /*14630*/  @!P3 IMAD.MOV R10, RZ, RZ, -R10 ;  /* 0x000000ffff0ab224 */ /* 0x000fe200078e0a0a */
[----:B------:R-:W-:Y:S01]  /*14640*/  ISETP.GT.U32.AND P3, PT, R2, R3, PT ;  /* 0x000000030200720c */ /* 0x000fe20003f64070 */
[----:B------:R-:W-:Y:S01]  /*14650*/  @!P4 IMAD.MOV R13, RZ, RZ, -R13 ;  /* 0x000000ffff0dc224 */ /* 0x000fe200078e0a0d */
[----:B------:R-:W-:Y:S01]  /*14660*/  ISETP.GE.AND P4, PT, R182, RZ, PT ;  /* 0x000000ffb600720c */ /* 0x000fe20003f86270 */
[----:B------:R-:W-:-:S02]  /*14670*/  VIADD R4, R0, 0x70 ;  /* 0x0000007000047836 */ /* 0x000fc40000000000 */
[----:B------:R-:W-:Y:S01]  /*14680*/  VIADD R6, R0, 0x71 ;  /* 0x0000007100067836 */ /* 0x000fe20000000000 */
[----:B------:R-:W-:Y:S01]  /*14690*/  STL [R1+0x2e8], R13 ;  /* 0x0002e80d01007387 */ /* 0x000fe20000100800 */
[--C-:B------:R-:W-:Y:S01]  /*146a0*/  @!P0 IMAD.IADD R184, R184, 0x1, -R2.reuse ;  /* 0x00000001b8b88824 */ /* 0x100fe200078e0a02 */
[----:B------:R-:W-:Y:S01]  /*146b0*/  ISETP.GE.AND P0, PT, R11, RZ, PT ;  /* 0x000000ff0b00720c */ /* 0x000fe20003f06270 */
[--C-:B------:R-:W-:Y:S01]  /*146c0*/  @!P5 IMAD.IADD R7, R7, 0x1, -R2.reuse ;  /* 0x000000010707d824 */ /* 0x100fe200078e0a02 */
[----:B------:R-:W-:Y:S01]  /*146d0*/  STL [R1+0x2e4], R12 ;  /* 0x0002e40c01007387 */ /* 0x000fe20000100800 */
[----:B------:R-:W-:Y:S01]  /*146e0*/  IABS R177, R6 ;  /* 0x0000000600b17213 */ /* 0x000fe20000000000 */
[--C-:B------:R-:W-:Y:S01]  /*146f0*/  @!P1 IMAD.IADD R179, R179, 0x1, -R2.reuse ;  /* 0x00000001b3b39824 */ /* 0x100fe200078e0a02 */
[----:B------:R-:W-:Y:S01]  /*14700*/  ISETP.GE.AND P1, PT, R6, RZ, PT ;  /* 0x000000ff0600720c */ /* 0x000fe20003f26270 */
[----:B------:R0:W-:Y:S01]  /*14710*/  STL [R1+0x2e0], R8 ;  /* 0x0002e00801007387 */ /* 0x0001e20000100800 */
[----:B------:R-:W-:Y:S01]  /*14720*/  @!P3 IMAD.IADD R3, R3, 0x1, -R2 ;  /* 0x000000010303b824 */ /* 0x000fe200078e0a02 */
[----:B------:R-:W-:Y:S01]  /*14730*/  ISETP.GT.U32.AND P3, PT, R2, R7, PT ;  /* 0x000000070200720c */ /* 0x000fe20003f64070 */
[----:B------:R-:W-:Y:S01]  /*14740*/  VIADD R180, R0, 0x6f ;  /* 0x0000006f00b47836 */ /* 0x000fe20000000000 */
[----:B------:R1:W-:Y:S01]  /*14750*/  STL [R1+0x2b0], R10 ;  /* 0x0002b00a01007387 */ /* 0x0003e20000100800 */
[----:B------:R-:W-:Y:S01]  /*14760*/  ISETP.GE.AND P5, PT, R4, RZ, PT ;  /* 0x000000ff0400720c */ /* 0x000fe20003fa6270 */
[----:B------:R-:W-:-:S02]  /*14770*/  VIADD R182, R0, 0x6a ;  /* 0x0000006a00b67836 */ /* 0x000fc40000000000 */
[C---:B------:R-:W-:Y:S01]  /*14780*/  VIADD R183, R0.reuse, 0x6b ;  /* 0x0000006b00b77836 */ /* 0x040fe20000000000 */
[----:B0-----:R-:W-:Y:S01]  /*14790*/  IABS R8, R4 ;  /* 0x0000000400087213 */ /* 0x001fe20000000000 */
[C---:B------:R-:W-:Y:S02]  /*147a0*/  VIADD R186, R0.reuse, 0x4e ;  /* 0x0000004e00ba7836 */ /* 0x040fe40000000000 */
[----:B------:R-:W-:Y:S02]  /*147b0*/  VIADD R187, R0, 0x4c ;  /* 0x0000004c00bb7836 */ /* 0x000fe40000000000 */
[----:B------:R-:W-:Y:S02]  /*147c0*/  IMAD.MOV.U32 R6, RZ, RZ, R8 ;  /* 0x000000ffff067224 */ /* 0x000fe400078e0008 */
[----:B------:R-:W-:Y:S01]  /*147d0*/  IMAD.HI.U32 R8, R9, R177, RZ ;  /* 0x000000b109087227 */ /* 0x000fe200078e00ff */
[----:B------:R-:W-:-:S03]  /*147e0*/  IABS R188, R187 ;  /* 0x000000bb00bc7213 */ /* 0x000fc60000000000 */
[----:B------:R-:W-:Y:S02]  /*147f0*/  IMAD.MOV R8, RZ, RZ, -R8 ;  /* 0x000000ffff087224 */ /* 0x000fe400078e0a08 */
[----:B-1----:R-:W-:Y:S02]  /*14800*/  IMAD.MOV.U32 R10, RZ, RZ, R184 ;  /* 0x000000ffff0a7224 */ /* 0x002fe400078e00b8 */
[----:B------:R-:W-:Y:S02]  /*14810*/  IMAD R177, R2, R8, R177 ;  /* 0x0000000802b17224 */ /* 0x000fe400078e02b1 */
[----:B------:R-:W-:-:S04]  /*14820*/  IMAD.HI.U32 R4, R9, R6, RZ ;  /* 0x0000000609047227 */ /* 0x000fc800078e00ff */
[----:B------:R-:W-:Y:S01]  /*14830*/  @!P3 IMAD.IADD R7, R7, 0x1, -R2 ;  /* 0x000000010707b824 */ /* 0x000fe200078e0a02 */
[C---:B------:R-:W-:Y:S01]  /*14840*/  ISETP.GT.U32.AND P3, PT, R2.reuse, R177, PT ;  /* 0x000000b10200720c */ /* 0x040fe20003f64070 */
[----:B------:R-:W-:Y:S01]  /*14850*/  @!P2 IMAD.MOV R10, RZ, RZ, -R10 ;  /* 0x000000ffff0aa224 */ /* 0x000fe200078e0a0a */
[C---:B------:R-:W-:Y:S01]  /*14860*/  ISETP.GT.U32.AND P2, PT, R2.reuse, R3, PT ;  /* 0x000000030200720c */ /* 0x040fe20003f44070 */
[----:B------:R-:W-:Y:S02]  /*14870*/  IMAD.MOV R4, RZ, RZ, -R4 ;  /* 0x000000ffff047224 */ /* 0x000fe400078e0a04 */
[----:B------:R-:W-:Y:S01]  /*14880*/  IMAD.MOV.U32 R12, RZ, RZ, R7 ;  /* 0x000000ffff0c7224 */ /* 0x000fe200078e0007 */
[----:B------:R0:W-:Y:S01]  /*14890*/  STL [R1+0x2b8], R10 ;  /* 0x0002b80a01007387 */ /* 0x0001e20000100800 */
[----:B------:R-:W-:Y:S02]  /*148a0*/  IMAD R6, R2, R4, R6 ;  /* 0x0000000402067224 */ /* 0x000fe400078e0206 */
[----:B------:R-:W-:-:S02]  /*148b0*/  @!P4 IMAD.MOV R12, RZ, RZ, -R12 ;  /* 0x000000ffff0cc224 */ /* 0x000fc400078e0a0c */
[----:B------:R-:W-:Y:S01]  /*148c0*/  VIADD R4, R0, 0x6c ;  /* 0x0000006c00047836 */ /* 0x000fe20000000000 */
[C---:B------:R-:W-:Y:S01]  /*148d0*/  ISETP.GT.U32.AND P4, PT, R2.reuse, R6, PT ;  /* 0x000000060200720c */ /* 0x040fe20003f84070 */
[--C-:B------:R-:W-:Y:S02]  /*148e0*/  @!P3 IMAD.IADD R177, R177, 0x1, -R2.reuse ;  /* 0x00000001b1b1b824 */ /* 0x100fe400078e0a02 */
[----:B------:R-:W-:Y:S02]  /*148f0*/  @!P2 IMAD.IADD R3, R3, 0x1, -R2 ;  /* 0x000000010303a824 */ /* 0x000fe400078e0a02 */
[----:B0-----:R-:W-:Y:S01]  /*14900*/  IMAD.MOV.U32 R10, RZ, RZ, R179 ;  /* 0x000000ffff0a7224 */ /* 0x001fe200078e00b3 */
[----:B------:R-:W-:Y:S01]  /*14910*/  ISETP.GT.U32.AND P3, PT, R2, R177, PT ;  /* 0x000000b10200720c */ /* 0x000fe20003f64070 */
[----:B------:R-:W-:Y:S02]  /*14920*/  VIADD R179, R0, 0x6d ;  /* 0x0000006d00b37836 */ /* 0x000fe40000000000 */
[----:B------:R-:W-:Y:S01]  /*14930*/  @!P6 IMAD.MOV R10, RZ, RZ, -R10 ;  /* 0x000000ffff0ae224 */ /* 0x000fe200078e0a0a */
[----:B------:R-:W-:Y:S01]  /*14940*/  ISETP.GE.AND P6, PT, R180, RZ, PT ;  /* 0x000000ffb400720c */ /* 0x000fe20003fc6270 */
[----:B------:R-:W-:Y:S01]  /*14950*/  IMAD.MOV.U32 R11, RZ, RZ, R3 ;  /* 0x000000ffff0b7224 */ /* 0x000fe200078e0003 */
[----:B------:R-:W-:Y:S01]  /*14960*/  IABS R180, R180 ;  /* 0x000000b400b47213 */ /* 0x000fe20000000000 */
[----:B------:R-:W-:Y:S01]  /*14970*/  @!P4 IMAD.IADD R6, R6, 0x1, -R2 ;  /* 0x000000010606c824 */ /* 0x000fe200078e0a02 */
[----:B------:R0:W-:Y:S01]  /*14980*/  STL [R1+0x2bc], R10 ;  /* 0x0002bc0a01007387 */ /* 0x0001e20000100800 */
[----:B------:R-:W-:Y:S01]  /*14990*/  @!P0 IMAD.MOV R11, RZ, RZ, -R11 ;  /* 0x000000ffff0b8224 */ /* 0x000fe200078e0a0b */
[----:B------:R-:W-:Y:S01]  /*149a0*/  ISETP.GE.AND P0, PT, R179, RZ, PT ;  /* 0x000000ffb300720c */ /* 0x000fe20003f06270 */
[----:B------:R-:W-:Y:S01]  /*149b0*/  IMAD.HI.U32 R8, R9, R180, RZ ;  /* 0x000000b409087227 */ /* 0x000fe200078e00ff */
[----:B------:R-:W-:Y:S01]  /*149c0*/  IABS R179, R179 ;  /* 0x000000b300b37213 */ /* 0x000fe20000000000 */
[----:B------:R-:W-:Y:S01]  /*149d0*/  STL [R1+0x2c0], R12 ;  /* 0x0002c00c01007387 */ /* 0x000fe20000100800 */
[----:B------:R-:W-:Y:S01]  /*149e0*/  ISETP.GT.U32.AND P4, PT, R2, R6, PT ;  /* 0x000000060200720c */ /* 0x000fe20003f84070 */
[----:B------:R-:W-:-:S02]  /*149f0*/  IMAD.MOV R7, RZ, RZ, -R8 ;  /* 0x000000ffff077224 */ /* 0x000fc400078e0a08 */
[----:B------:R1:W-:Y:S01]  /*14a00*/  STL [R1+0x2d4], R11 ;  /* 0x0002d40b01007387 */ /* 0x0003e20000100800 */
[----:B0-----:R-:W-:Y:S02]  /*14a10*/  VIADD R10, R0, 0x6e ;  /* 0x0000006e000a7836 */ /* 0x001fe40000000000 */
[----:B------:R-:W-:Y:S02]  /*14a20*/  IMAD R180, R2, R7, R180 ;  /* 0x0000000702b47224 */ /* 0x000fe400078e02b4 */
[----:B------:R-:W-:Y:S01]  /*14a30*/  IMAD.HI.U32 R7, R9, R179, RZ ;  /* 0x000000b309077227 */ /* 0x000fe200078e00ff */
[----:B------:R-:W-:Y:S02]  /*14a40*/  ISETP.GE.AND P2, PT, R10, RZ, PT ;  /* 0x000000ff0a00720c */ /* 0x000fe40003f46270 */
[----:B------:R-:W-:Y:S01]  /*14a50*/  IABS R10, R10 ;  /* 0x0000000a000a7213 */ /* 0x000fe20000000000 */
[----:B------:R-:W-:Y:S01]  /*14a60*/  @!P3 IMAD.IADD R177, R177, 0x1, -R2 ;  /* 0x00000001b1b1b824 */ /* 0x000fe200078e0a02 */
[----:B-1----:R-:W-:Y:S01]  /*14a70*/  IABS R11, R4 ;  /* 0x00000004000b7213 */ /* 0x002fe20000000000 */
[----:B------:R-:W-:Y:S01]  /*14a80*/  IMAD.MOV R7, RZ, RZ, -R7 ;  /* 0x000000ffff077224 */ /* 0x000fe200078e0a07 */
[----:B------:R-:W-:Y:S01]  /*14a90*/  ISETP.GT.U32.AND P3, PT, R2, R180, PT ;  /* 0x000000b40200720c */ /* 0x000fe20003f64070 */
[----:B------:R-:W-:-:S04]  /*14aa0*/  IMAD.HI.U32 R3, R9, R10, RZ ;  /* 0x0000000a09037227 */ /* 0x000fc800078e00ff */
[----:B------:R-:W-:-:S04]  /*14ab0*/  IMAD.HI.U32 R8, R9, R11, RZ ;  /* 0x0000000b09087227 */ /* 0x000fc800078e00ff */
[----:B------:R-:W-:Y:S02]  /*14ac0*/  IMAD.MOV R8, RZ, RZ, -R8 ;  /* 0x000000ffff087224 */ /* 0x000fe400078e0a08 */
[C---:B------:R-:W-:Y:S02]  /*14ad0*/  IMAD R179, R2.reuse, R7, R179 ;  /* 0x0000000702b37224 */ /* 0x040fe400078e02b3 */
[----:B------:R-:W-:Y:S02]  /*14ae0*/  IMAD R11, R2, R8, R11 ;  /* 0x00000008020b7224 */ /* 0x000fe400078e020b */
[--C-:B------:R-:W-:Y:S01]  /*14af0*/  @!P4 IMAD.IADD R6, R6, 0x1, -R2.reuse ;  /* 0x000000010606c824 */ /* 0x100fe200078e0a02 */
[----:B------:R-:W-:Y:S01]  /*14b00*/  ISETP.GT.U32.AND P4, PT, R2, R179, PT ;  /* 0x000000b30200720c */ /* 0x000fe20003f84070 */
[----:B------:R-:W-:Y:S02]  /*14b10*/  IMAD.MOV R3, RZ, RZ, -R3 ;  /* 0x000000ffff037224 */ /* 0x000fe400078e0a03 */
[----:B------:R-:W-:Y:S01]  /*14b20*/  @!P3 IMAD.IADD R180, R180, 0x1, -R2 ;  /* 0x00000001b4b4b824 */ /* 0x000fe200078e0a02 */
[C---:B------:R-:W-:Y:S01]  /*14b30*/  ISETP.GT.U32.AND P3, PT, R2.reuse, R11, PT ;  /* 0x0000000b0200720c */ /* 0x040fe20003f64070 */
[----:B------:R-:W-:Y:S01]  /*14b40*/  IMAD R10, R2, R3, R10 ;  /* 0x00000003020a7224 */ /* 0x000fe200078e020a */
[----:B------:R-:W-:Y:S01]  /*14b50*/  IABS R3, R183 ;  /* 0x000000b700037213 */ /* 0x000fe20000000000 */
[----:B------:R-:W-:Y:S01]  /*14b60*/  IMAD.MOV.U32 R12, RZ, RZ, R177 ;  /* 0x000000ffff0c7224 */ /* 0x000fe200078e00b1 */
[----:B------:R-:W-:Y:S01]  /*14b70*/  IABS R177, R182 ;  /* 0x000000b600b17213 */ /* 0x000fe20000000000 */
[----:B------:R-:W-:-:S02]  /*14b80*/  VIADD R8, R0, 0x69 ;  /* 0x0000006900087836 */ /* 0x000fc40000000000 */
[----:B------:R-:W-:Y:S01]  /*14b90*/  @!P1 IMAD.MOV R12, RZ, RZ, -R12 ;  /* 0x000000ffff0c9224 */ /* 0x000fe200078e0a0c */
[C---:B------:R-:W-:Y:S01]  /*14ba0*/  ISETP.GT.U32.AND P1, PT, R2.reuse, R10, PT ;  /* 0x0000000a0200720c */ /* 0x040fe20003f24070 */
[--C-:B------:R-:W-:Y:S01]  /*14bb0*/  @!P4 IMAD.IADD R179, R179, 0x1, -R2.reuse ;  /* 0x00000001b3b3c824 */ /* 0x100fe200078e0a02 */
[----:B------:R-:W-:Y:S01]  /*14bc0*/  IABS R178, R8 ;  /* 0x0000000800b27213 */ /* 0x000fe20000000000 */
[----:B------:R-:W-:Y:S01]  /*14bd0*/  IMAD.HI.U32 R7, R9, R3, RZ ;  /* 0x0000000309077227 */ /* 0x000fe200078e00ff */
[----:B------:R0:W-:Y:S03]  /*14be0*/  STL [R1+0x2c8], R12 ;  /* 0x0002c80c01007387 */ /* 0x0001e60000100800 */
[----:B------:R-:W-:Y:S01]  /*14bf0*/  @!P3 IMAD.IADD R11, R11, 0x1, -R2 ;  /* 0x000000010b0bb824 */ /* 0x000fe200078e0a02 */
[----:B------:R-:W-:Y:S01]  /*14c00*/  ISETP.GT.U32.AND P3, PT, R2, R179, PT ;  /* 0x000000b30200720c */ /* 0x000fe20003f64070 */
[----:B------:R-:W-:-:S02]  /*14c10*/  IMAD.MOV R7, RZ, RZ, -R7 ;  /* 0x000000ffff077224 */ /* 0x000fc400078e0a07 */
[----:B------:R-:W-:-:S04]  /*14c20*/  IMAD.HI.U32 R181, R9, R178, RZ ;  /* 0x000000b209b57227 */ /* 0x000fc800078e00ff */
[----:B0-----:R-:W-:Y:S02]  /*14c30*/  IMAD.MOV.U32 R12, RZ, RZ, R6 ;  /* 0x000000ffff0c7224 */ /* 0x001fe400078e0006 */
        /* <DEDUP_REMOVED lines=8> */
[----:B------:R-:W-:Y:S01]  /*14cc0*/  @!P3 IMAD.IADD R179, R179, 0x1, -R2 ;  /* 0x00000001b3b3b824 */ /* 0x000fe200078e0a02 */
[----:B------:R0:W-:Y:S01]  /*14cd0*/  STL [R1+0x2c4], R12 ;  /* 0x0002c40c01007387 */ /* 0x0001e20000100800 */
[C---:B------:R-:W-:Y:S01]  /*14ce0*/  IMAD R3, R2.reuse, R7, R3 ;  /* 0x0000000702037224 */ /* 0x040fe200078e0203 */
[----:B------:R-:W-:Y:S01]  /*14cf0*/  ISETP.GT.U32.AND P3, PT, R2, R177, PT ;  /* 0x000000b10200720c */ /* 0x000fe20003f64070 */
[----:B------:R-:W-:-:S02]  /*14d00*/  VIADD R7, R0, 0x68 ;  /* 0x0000006800077836 */ /* 0x000fc40000000000 */
[--C-:B------:R-:W-:Y:S01]  /*14d10*/  @!P1 IMAD.IADD R180, R180, 0x1, -R2.reuse ;  /* 0x00000001b4b49824 */ /* 0x100fe200078e0a02 */
[----:B------:R-:W-:Y:S01]  /*14d20*/  ISETP.GT.U32.AND P1, PT, R2, R3, PT ;  /* 0x000000030200720c */ /* 0x000fe20003f24070 */
[----:B------:R-:W-:Y:S01]  /*14d30*/  VIADD R6, R0, 0x67 ;  /* 0x0000006700067836 */ /* 0x000fe20000000000 */
[----:B------:R-:W-:Y:S01]  /*14d40*/  IABS R184, R7 ;  /* 0x0000000700b87213 */ /* 0x000fe20000000000 */
[--C-:B------:R-:W-:Y:S01]  /*14d50*/  @!P4 IMAD.IADD R10, R10, 0x1, -R2.reuse ;  /* 0x000000010a0ac824 */ /* 0x100fe200078e0a02 */
[----:B------:R-:W-:Y:S01]  /*14d60*/  ISETP.GE.AND P4, PT, R4, RZ, PT ;  /* 0x000000ff0400720c */ /* 0x000fe20003f86270 */
[----:B------:R-:W-:Y:S01]  /*14d70*/  @!P5 IMAD.IADD R11, R11, 0x1, -R2 ;  /* 0x000000010b0bd824 */ /* 0x000fe200078e0a02 */
[----:B------:R-:W-:Y:S01]  /*14d80*/  ISETP.GE.AND P5, PT, R183, RZ, PT ;  /* 0x000000ffb700720c */ /* 0x000fe20003fa6270 */
[----:B------:R-:W-:Y:S01]  /*14d90*/  IMAD.HI.U32 R4, R9, R184, RZ ;  /* 0x000000b809047227 */ /* 0x000fe200078e00ff */
[----:B------:R-:W-:-:S03]  /*14da0*/  IABS R183, R6 ;  /* 0x0000000600b77213 */ /* 0x000fc60000000000 */
[----:B0-----:R-:W-:Y:S02]  /*14db0*/  IMAD.MOV.U32 R12, RZ, RZ, R180 ;  /* 0x000000ffff0c7224 */ /* 0x001fe400078e00b4 */
[----:B------:R-:W-:Y:S02]  /*14dc0*/  @!P3 IMAD.IADD R177, R177, 0x1, -R2 ;  /* 0x00000001b1b1b824 */ /* 0x000fe400078e0a02 */
[----:B------:R-:W-:Y:S02]  /*14dd0*/  IMAD.MOV R4, RZ, RZ, -R4 ;  /* 0x000000ffff047224 */ /* 0x000fe400078e0a04 */
[----:B------:R-:W-:Y:S01]  /*14de0*/  @!P6 IMAD.MOV R12, RZ, RZ, -R12 ;  /* 0x000000ffff0ce224 */ /* 0x000fe200078e0a0c */
[----:B------:R-:W-:Y:S01]  /*14df0*/  ISETP.GT.U32.AND P6, PT, R2, R177, PT ;  /* 0x000000b10200720c */ /* 0x000fe20003fc4070 */
[----:B------:R-:W-:Y:S01]  /*14e00*/  @!P1 IMAD.IADD R3, R3, 0x1, -R2 ;  /* 0x0000000103039824 */ /* 0x000fe200078e0a02 */
[----:B------:R-:W-:Y:S01]  /*14e10*/  ISETP.GE.AND P1, PT, R182, RZ, PT ;  /* 0x000000ffb600720c */ /* 0x000fe20003f26270 */
[----:B------:R-:W-:Y:S01]  /*14e20*/  IMAD.HI.U32 R180, R9, R183, RZ ;  /* 0x000000b709b47227 */ /* 0x000fe200078e00ff */
[----:B------:R0:W-:Y:S02]  /*14e30*/  STL [R1+0x28c], R12 ;  /* 0x00028c0c01007387 */ /* 0x0001e40000100800 */
[C---:B------:R-:W-:Y:S01]  /*14e40*/  ISETP.GT.U32.AND P3, PT, R2.reuse, R3, PT ;  /* 0x000000030200720c */ /* 0x040fe20003f64070 */
[----:B------:R-:W-:-:S02]  /*14e50*/  IMAD R184, R2, R4, R184 ;  /* 0x0000000402b87224 */ /* 0x000fc400078e02b8 */
[----:B------:R-:W-:Y:S02]  /*14e60*/  IMAD.MOV R181, RZ, RZ, -R181 ;  /* 0x000000ffffb57224 */ /* 0x000fe400078e0ab5 */
[----:B------:R-:W-:Y:S02]  /*14e70*/  IMAD.MOV.U32 R13, RZ, RZ, R10 ;  /* 0x000000ffff0d7224 */ /* 0x000fe400078e000a */
[----:B------:R-:W-:Y:S02]  /*14e80*/  IMAD.MOV R10, RZ, RZ, -R180 ;  /* 0x000000ffff0a7224 */ /* 0x000fe400078e0ab4 */
[----:B------:R-:W-:Y:S01]  /*14e90*/  @!P4 IMAD.MOV R11, RZ, RZ, -R11 ;  /* 0x000000ffff0bc224 */ /* 0x000fe200078e0a0b */
[C---:B------:R-:W-:Y:S01]  /*14ea0*/  ISETP.GT.U32.AND P4, PT, R2.reuse, R184, PT ;  /* 0x000000b80200720c */ /* 0x040fe20003f84070 */
[C---:B------:R-:W-:Y:S02]  /*14eb0*/  IMAD R178, R2.reuse, R181, R178 ;  /* 0x000000b502b27224 */ /* 0x040fe400078e02b2 */
[----:B------:R-:W-:-:S02]  /*14ec0*/  IMAD R183, R2, R10, R183 ;  /* 0x0000000a02b77224 */ /* 0x000fc400078e02b7 */
[----:B------:R-:W-:Y:S01]  /*14ed0*/  @!P2 IMAD.MOV R13, RZ, RZ, -R13 ;  /* 0x000000ffff0da224 */ /* 0x000fe200078e0a0d */
[C---:B------:R-:W-:Y:S01]  /*14ee0*/  ISETP.GT.U32.AND P2, PT, R2.reuse, R178, PT ;  /* 0x000000b20200720c */ /* 0x040fe20003f44070 */
[--C-:B------:R-:W-:Y:S01]  /*14ef0*/  @!P6 IMAD.IADD R177, R177, 0x1, -R2.reuse ;  /* 0x00000001b1b1e824 */ /* 0x100fe200078e0a02 */
[----:B------:R-:W-:Y:S01]  /*14f00*/  ISETP.GT.U32.AND P6, PT, R2, R183, PT ;  /* 0x000000b70200720c */ /* 0x000fe20003fc4070 */
[----:B0-----:R-:W-:Y:S01]  /*14f10*/  IMAD.MOV.U32 R12, RZ, RZ, R179 ;  /* 0x000000ffff0c7224 */ /* 0x001fe200078e00b3 */
[----:B------:R-:W-:Y:S01]  /*14f20*/  STL [R1+0x290], R13 ;  /* 0x0002900d01007387 */ /* 0x000fe20000100800 */
[----:B------:R-:W-:Y:S01]  /*14f30*/  @!P3 IMAD.IADD R3, R3, 0x1, -R2 ;  /* 0x000000010303b824 */ /* 0x000fe200078e0a02 */
[----:B------:R-:W-:Y:S01]  /*14f40*/  ISETP.GE.AND P3, PT, R7, RZ, PT ;  /* 0x000000ff0700720c */ /* 0x000fe20003f66270 */
[----:B------:R-:W-:Y:S01]  /*14f50*/  @!P0 IMAD.MOV R12, RZ, RZ, -R12 ;  /* 0x000000ffff0c8224 */ /* 0x000fe200078e0a0c */
[----:B------:R-:W-:Y:S01]  /*14f60*/  ISETP.GE.AND P0, PT, R8, RZ, PT ;  /* 0x000000ff0800720c */ /* 0x000fe20003f06270 */
[----:B------:R-:W-:-:S02]  /*14f70*/  @!P4 IMAD.IADD R184, R184, 0x1, -R2 ;  /* 0x00000001b8b8c824 */ /* 0x000fc400078e0a02 */
[----:B------:R-:W-:Y:S01]  /*14f80*/  VIADD R7, R0, 0x65 ;  /* 0x0000006500077836 */ /* 0x000fe20000000000 */
[----:B------:R-:W-:Y:S01]  /*14f90*/  STL [R1+0x29c], R12 ;  /* 0x00029c0c01007387 */ /* 0x000fe20000100800 */
[----:B------:R-:W-:Y:S01]  /*14fa0*/  IMAD.MOV.U32 R8, RZ, RZ, R3 ;  /* 0x000000ffff087224 */ /* 0x000fe200078e0003 */
[----:B------:R-:W-:Y:S01]  /*14fb0*/  ISETP.GT.U32.AND P4, PT, R2, R184, PT ;  /* 0x000000b80200720c */ /* 0x000fe20003f84070 */
[----:B------:R-:W-:Y:S01]  /*14fc0*/  @!P2 IMAD.IADD R178, R178, 0x1, -R2 ;  /* 0x00000001b2b2a824 */ /* 0x000fe200078e0a02 */
[----:B------:R-:W-:Y:S01]  /*14fd0*/  ISETP.GE.AND P2, PT, R6, RZ, PT ;  /* 0x000000ff0600720c */ /* 0x000fe20003f46270 */
[----:B------:R-:W-:Y:S01]  /*14fe0*/  @!P5 IMAD.MOV R8, RZ, RZ, -R8 ;  /* 0x000000ffff08d224 */ /* 0x000fe200078e0a08 */
[----:B------:R-:W-:Y:S01]  /*14ff0*/  IABS R6, R7 ;  /* 0x0000000700067213 */ /* 0x000fe20000000000 */
[--C-:B------:R-:W-:Y:S01]  /*15000*/  @!P6 IMAD.IADD R183, R183, 0x1, -R2.reuse ;  /* 0x00000001b7b7e824 */ /* 0x100fe200078e0a02 */
[----:B------:R0:W-:Y:S01]  /*15010*/  STL [R1+0x2a0], R11 ;  /* 0x0002a00b01007387 */ /* 0x0001e20000100800 */
[----:B------:R-:W-:Y:S01]  /*15020*/  VIADD R4, R0, 0x66 ;  /* 0x0000006600047836 */ /* 0x000fe20000000000 */
[----:B------:R-:W-:Y:S01]  /*15030*/  ISETP.GT.U32.AND P5, PT, R2, R178, PT ;  /* 0x000000b20200720c */ /* 0x000fe20003fa4070 */
[----:B------:R-:W-:Y:S01]  /*15040*/  VIADD R3, R0, 0x63 ;  /* 0x0000006300037836 */ /* 0x000fe20000000000 */
[----:B------:R1:W-:Y:S01]  /*15050*/  STL [R1+0x2a4], R8 ;  /* 0x0002a40801007387 */ /* 0x0003e20000100800 */
[----:B------:R-:W-:Y:S01]  /*15060*/  ISETP.GT.U32.AND P6, PT, R2, R183, PT ;  /* 0x000000b70200720c */ /* 0x000fe20003fc4070 */
[----:B------:R-:W-:Y:S01]  /*15070*/  @!P1 IMAD.MOV R177, RZ, RZ, -R177 ;  /* 0x000000ffffb19224 */ /* 0x000fe200078e0ab1 */
[----:B------:R-:W-:Y:S01]  /*15080*/  IABS R180, R4 ;  /* 0x0000000400b47213 */ /* 0x000fe20000000000 */
[----:B------:R-:W-:Y:S01]  /*15090*/  @!P4 IMAD.IADD R184, R184, 0x1, -R2 ;  /* 0x00000001b8b8c824 */ /* 0x000fe200078e0a02 */
[----:B------:R-:W-:Y:S01]  /*150a0*/  ISETP.GE.AND P4, PT, R4, RZ, PT ;  /* 0x000000ff0400720c */ /* 0x000fe20003f86270 */
[----:B0-----:R-:W-:-:S02]  /*150b0*/  VIADD R11, R0, 0x64 ;  /* 0x00000064000b7836 */ /* 0x001fc40000000000 */
[----:B------:R-:W-:-:S03]  /*150c0*/  IMAD.HI.U32 R10, R9, R180, RZ ;  /* 0x000000b4090a7227 */ /* 0x000fc600078e00ff */
[----:B------:R-:W-:Y:S01]  /*150d0*/  IABS R181, R11 ;  /* 0x0000000b00b57213 */ /* 0x000fe20000000000 */
[----:B-1----:R-:W-:-:S04]  /*150e0*/  IMAD.HI.U32 R8, R9, R6, RZ ;  /* 0x0000000609087227 */ /* 0x002fc800078e00ff */
[----:B------:R-:W-:Y:S02]  /*150f0*/  IMAD.MOV R8, RZ, RZ, -R8 ;  /* 0x000000ffff087224 */ /* 0x000fe400078e0a08 */
[----:B------:R-:W-:Y:S02]  /*15100*/  IMAD.MOV R10, RZ, RZ, -R10 ;  /* 0x000000ffff0a7224 */ /* 0x000fe400078e0a0a */
[C---:B------:R-:W-:Y:S02]  /*15110*/  IMAD R4, R2.reuse, R8, R6 ;  /* 0x0000000802047224 */ /* 0x040fe400078e0206 */
[----:B------:R-:W-:Y:S02]  /*15120*/  @!P6 IMAD.IADD R183, R183, 0x1, -R2 ;  /* 0x00000001b7b7e824 */ /* 0x000fe400078e0a02 */
[C---:B------:R-:W-:Y:S01]  /*15130*/  IMAD R180, R2.reuse, R10, R180 ;  /* 0x0000000a02b47224 */ /* 0x040fe200078e02b4 */
[----:B------:R-:W-:Y:S01]  /*15140*/  ISETP.GT.U32.AND P6, PT, R2, R4, PT ;  /* 0x000000040200720c */ /* 0x000fe20003fc4070 */
[----:B------:R-:W-:Y:S01]  /*15150*/  @!P5 IMAD.IADD R178, R178, 0x1, -R2 ;  /* 0x00000001b2b2d824 */ /* 0x000fe200078e0a02 */
[----:B------:R-:W-:Y:S01]  /*15160*/  IABS R10, R3 ;  /* 0x00000003000a7213 */ /* 0x000fe20000000000 */
[----:B------:R-:W-:Y:S01]  /*15170*/  VIADD R8, R0, 0x62 ;  /* 0x0000006200087836 */ /* 0x000fe20000000000 */
[----:B------:R-:W-:Y:S01]  /*15180*/  ISETP.GT.U32.AND P5, PT, R2, R180, PT ;  /* 0x000000b40200720c */ /* 0x000fe20003fa4070 */
[----:B------:R-:W-:-:S03]  /*15190*/  IMAD.HI.U32 R182, R9, R181, RZ ;  /* 0x000000b509b67227 */ /* 0x000fc600078e00ff */
[----:B------:R-:W-:Y:S01]  /*151a0*/  IABS R179, R8 ;  /* 0x0000000800b37213 */ /* 0x000fe20000000000 */
[----:B------:R-:W-:Y:S02]  /*151b0*/  IMAD.MOV R182, RZ, RZ, -R182 ;  /* 0x000000ffffb67224 */ /* 0x000fe400078e0ab6 */
[----:B------:R-:W-:Y:S02]  /*151c0*/  @!P0 IMAD.MOV R178, RZ, RZ, -R178 ;  /* 0x000000ffffb28224 */ /* 0x000fe400078e0ab2 */
[--C-:B------:R-:W-:Y:S02]  /*151d0*/  @!P6 IMAD.IADD R4, R4, 0x1, -R2.reuse ;  /* 0x000000010404e824 */ /* 0x100fe400078e0a02 */
[----:B------:R-:W-:Y:S02]  /*151e0*/  IMAD R181, R2, R182, R181 ;  /* 0x000000b602b57224 */ /* 0x000fe400078e02b5 */
[----:B------:R-:W-:Y:S01]  /*151f0*/  @!P5 IMAD.IADD R180, R180, 0x1, -R2 ;  /* 0x00000001b4b4d824 */ /* 0x000fe200078e0a02 */
[C---:B------:R-:W-:Y:S01]  /*15200*/  ISETP.GT.U32.AND P0, PT, R2.reuse, R4, PT ;  /* 0x000000040200720c */ /* 0x040fe20003f04070 */
[----:B------:R-:W-:Y:S01]  /*15210*/  IMAD.HI.U32 R182, R9, R179, RZ ;  /* 0x000000b309b67227 */ /* 0x000fe200078e00ff */
[----:B------:R-:W-:-:S02]  /*15220*/  ISETP.GT.U32.AND P6, PT, R2, R181, PT ;  /* 0x000000b50200720c */ /* 0x000fc40003fc4070 */
[----:B------:R-:W-:Y:S01]  /*15230*/  ISETP.GT.U32.AND P1, PT, R2, R180, PT ;  /* 0x000000b40200720c */ /* 0x000fe20003f24070 */
[----:B------:R-:W-:Y:S01]  /*15240*/  IMAD.MOV.U32 R13, RZ, RZ, R184 ;  /* 0x000000ffff0d7224 */ /* 0x000fe200078e00b8 */
[----:B------:R-:W-:Y:S01]  /*15250*/  ISETP.GE.AND P5, PT, R7, RZ, PT ;  /* 0x000000ff0700720c */ /* 0x000fe20003fa6270 */
[----:B------:R-:W-:Y:S02]  /*15260*/  IMAD.MOV R182, RZ, RZ, -R182 ;  /* 0x000000ffffb67224 */ /* 0x000fe400078e0ab6 */
[----:B------:R-:W-:-:S04]  /*15270*/  IMAD.HI.U32 R6, R9, R10, RZ ;  /* 0x0000000a09067227 */ /* 0x000fc800078e00ff */
[----:B------:R-:W-:Y:S01]  /*15280*/  @!P3 IMAD.MOV R13, RZ, RZ, -R13 ;  /* 0x000000ffff0db224 */ /* 0x000fe200078e0a0d */
[----:B------:R-:W-:Y:S01]  /*15290*/  ISETP.GE.AND P3, PT, R11, RZ, PT ;  /* 0x000000ff0b00720c */ /* 0x000fe20003f66270 */
[----:B------:R-:W-:Y:S02]  /*152a0*/  IMAD R11, R2, R182, R179 ;  /* 0x000000b6020b7224 */ /* 0x000fe400078e02b3 */
[----:B------:R-:W-:Y:S01]  /*152b0*/  IMAD.MOV R6, RZ, RZ, -R6 ;  /* 0x000000ffff067224 */ /* 0x000fe200078e0a06 */
[----:B------:R-:W-:Y:S01]  /*152c0*/  STL [R1+0x1d4], R13 ;  /* 0x0001d40d01007387 */ /* 0x000fe20000100800 */
[----:B------:R-:W-:Y:S02]  /*152d0*/  IMAD.MOV.U32 R12, RZ, RZ, R183 ;  /* 0x000000ffff0c7224 */ /* 0x000fe400078e00b7 */
[----:B------:R-:W-:Y:S01]  /*152e0*/  @!P0 IMAD.IADD R4, R4, 0x1, -R2 ;  /* 0x0000000104048824 */ /* 0x000fe200078e0a02 */
[C---:B------:R-:W-:Y:S01]  /*152f0*/  ISETP.GT.U32.AND P0, PT, R2.reuse, R11, PT ;  /* 0x0000000b0200720c */ /* 0x040fe20003f04070 */
[----:B------:R-:W-:-:S02]  /*15300*/  IMAD R10, R2, R6, R10 ;  /* 0x00000006020a7224 */ /* 0x000fc400078e020a */
[----:B------:R-:W-:Y:S02]  /*15310*/  @!P2 IMAD.MOV R12, RZ, RZ, -R12 ;  /* 0x000000ffff0ca224 */ /* 0x000fe400078e0a0c */
[--C-:B------:R-:W-:Y:S01]  /*15320*/  @!P1 IMAD.IADD R180, R180, 0x1, -R2.reuse ;  /* 0x00000001b4b49824 */ /* 0x100fe200078e0a02 */
[----:B------:R-:W-:Y:S01]  /*15330*/  ISETP.GT.U32.AND P2, PT, R2, R10, PT ;  /* 0x0000000a0200720c */ /* 0x000fe20003f44070 */
[C---:B------:R-:W-:Y:S01]  /*15340*/  VIADD R7, R0.reuse, 0x61 ;  /* 0x0000006100077836 */ /* 0x040fe20000000000 */
[----:B------:R0:W-:Y:S01]  /*15350*/  STL [R1+0x26c], R12 ;  /* 0x00026c0c01007387 */ /* 0x0001e20000100800 */
[----:B------:R-:W-:Y:S01]  /*15360*/  ISETP.GE.AND P1, PT, R3, RZ, PT ;  /* 0x000000ff0300720c */ /* 0x000fe20003f26270 */
[----:B------:R-:W-:Y:S02]  /*15370*/  VIADD R3, R0, 0x60 ;  /* 0x0000006000037836 */ /* 0x000fe40000000000 */
[--C-:B------:R-:W-:Y:S01]  /*15380*/  @!P6 IMAD.IADD R181, R181, 0x1, -R2.reuse ;  /* 0x00000001b5b5e824 */ /* 0x100fe200078e0a02 */
[----:B------:R-:W-:Y:S01]  /*15390*/  IABS R6, R7 ;  /* 0x0000000700067213 */ /* 0x000fe20000000000 */
[----:B------:R-:W-:Y:S01]  /*153a0*/  @!P0 IMAD.IADD R11, R11, 0x1, -R2 ;  /* 0x000000010b0b8824 */ /* 0x000fe200078e0a02 */
[----:B------:R-:W-:Y:S01]  /*153b0*/  ISETP.GE.AND P6, PT, R8, RZ, PT ;  /* 0x000000ff0800720c */ /* 0x000fe20003fc6270 */
[----:B------:R-:W-:-:S02]  /*153c0*/  VIADD R8, R0, 0x5f ;  /* 0x0000005f00087836 */ /* 0x000fc40000000000 */
[----:B0-----:R-:W-:Y:S01]  /*153d0*/  IMAD.MOV.U32 R12, RZ, RZ, R180 ;  /* 0x000000ffff0c7224 */ /* 0x001fe200078e00b4 */
[----:B------:R-:W-:Y:S01]  /*153e0*/  IABS R180, R3 ;  /* 0x0000000300b47213 */ /* 0x000fe20000000000 */
[----:B------:R-:W-:Y:S01]  /*153f0*/  @!P2 IMAD.IADD R10, R10, 0x1, -R2 ;  /* 0x000000010a0aa824 */ /* 0x000fe200078e0a02 */
[C---:B------:R-:W-:Y:S01]  /*15400*/  ISETP.GT.U32.AND P0, PT, R2.reuse, R11, PT ;  /* 0x0000000b0200720c */ /* 0x040fe20003f04070 */
[----:B------:R-:W-:Y:S01]  /*15410*/  @!P4 IMAD.MOV R12, RZ, RZ, -R12 ;  /* 0x000000ffff0cc224 */ /* 0x000fe200078e0a0c */
[C---:B------:R-:W-:Y:S01]  /*15420*/  ISETP.GT.U32.AND P2, PT, R2.reuse, R181, PT ;  /* 0x000000b50200720c */ /* 0x040fe20003f44070 */
[----:B------:R-:W-:Y:S01]  /*15430*/  IMAD.HI.U32 R179, R9, R6, RZ ;  /* 0x0000000609b37227 */ /* 0x000fe200078e00ff */
[----:B------:R-:W-:Y:S02]  /*15440*/  ISETP.GT.U32.AND P4, PT, R2, R10, PT ;  /* 0x0000000a0200720c */ /* 0x000fe40003f84070 */
[----:B------:R0:W-:Y:S01]  /*15450*/  STL [R1+0x270], R12 ;  /* 0x0002700c01007387 */ /* 0x0001e20000100800 */
[----:B------:R-:W-:-:S02]  /*15460*/  IMAD.MOV R179, RZ, RZ, -R179 ;  /* 0x000000ffffb37224 */ /* 0x000fc400078e0ab3 */
[----:B------:R-:W-:-:S04]  /*15470*/  IMAD.HI.U32 R189, R9, R188, RZ ;  /* 0x000000bc09bd7227 */ /* 0x000fc800078e00ff */
[----:B------:R-:W-:Y:S01]  /*15480*/  IMAD R6, R2, R179, R6 ;  /* 0x000000b302067224 */ /* 0x000fe200078e0206 */
[----:B------:R-:W-:Y:S01]  /*15490*/  IABS R179, R8 ;  /* 0x0000000800b37213 */ /* 0x000fe20000000000 */
[----:B------:R-:W-:Y:S02]  /*154a0*/  @!P0 IMAD.IADD R11, R11, 0x1, -R2 ;  /* 0x000000010b0b8824 */ /* 0x000fe400078e0a02 */
[----:B0-----:R-:W-:Y:S02]  /*154b0*/  IMAD.MOV.U32 R12, RZ, RZ, R4 ;  /* 0x000000ffff0c7224 */ /* 0x001fe400078e0004 */
[----:B------:R-:W-:-:S04]  /*154c0*/  IMAD.HI.U32 R4, R9, R180, RZ ;  /* 0x000000b409047227 */ /* 0x000fc800078e00ff */
[----:B------:R-:W-:Y:S02]  /*154d0*/  IMAD.MOV R4, RZ, RZ, -R4 ;  /* 0x000000ffff047224 */ /* 0x000fe400078e0a04 */
[----:B------:R-:W-:Y:S01]  /*154e0*/  @!P5 IMAD.MOV R12, RZ, RZ, -R12 ;  /* 0x000000ffff0cd224 */ /* 0x000fe200078e0a0c */
[----:B------:R-:W-:Y:S01]  /*154f0*/  ISETP.GE.AND P5, PT, R7, RZ, PT ;  /* 0x000000ff0700720c */ /* 0x000fe20003fa6270 */
[C---:B------:R-:W-:Y:S02]  /*15500*/  IMAD R180, R2.reuse, R4, R180 ;  /* 0x0000000402b47224 */ /* 0x040fe400078e02b4 */
[--C-:B------:R-:W-:Y:S01]  /*15510*/  @!P2 IMAD.IADD R181, R181, 0x1, -R2.reuse ;  /* 0x00000001b5b5a824 */ /* 0x100fe200078e0a02 */
[C---:B------:R-:W-:Y:S01]  /*15520*/  ISETP.GT.U32.AND P2, PT, R2.reuse, R6, PT ;  /* 0x000000060200720c */ /* 0x040fe20003f44070 */
[----:B------:R0:W-:Y:S01]  /*15530*/  STL [R1+0x27c], R12 ;  /* 0x00027c0c01007387 */ /* 0x0001e20000100800 */
[----:B------:R-:W-:Y:S01]  /*15540*/  ISETP.GT.U32.AND P0, PT, R2, R180, PT ;  /* 0x000000b40200720c */ /* 0x000fe20003f04070 */
[----:B------:R-:W-:Y:S01]  /*15550*/  @!P4 IMAD.IADD R10, R10, 0x1, -R2 ;  /* 0x000000010a0ac824 */ /* 0x000fe200078e0a02 */
[----:B------:R-:W-:Y:S01]  /*15560*/  ISETP.GE.AND P4, PT, R3, RZ, PT ;  /* 0x000000ff0300720c */ /* 0x000fe20003f86270 */
[----:B------:R-:W-:-:S02]  /*15570*/  VIADD R3, R0, 0x5e ;  /* 0x0000005e00037836 */ /* 0x000fc40000000000 */
[----:B------:R-:W-:-:S03]  /*15580*/  IMAD.HI.U32 R183, R9, R179, RZ ;  /* 0x000000b309b77227 */ /* 0x000fc600078e00ff */
[----:B------:R-:W-:Y:S01]  /*15590*/  IABS R7, R3 ;  /* 0x0000000300077213 */ /* 0x000fe20000000000 */
[----:B0-----:R-:W-:Y:S02]  /*155a0*/  IMAD.MOV.U32 R12, RZ, RZ, R181 ;  /* 0x000000ffff0c7224 */ /* 0x001fe400078e00b5 */
        /* <DEDUP_REMOVED lines=12> */
[----:B------:R-:W-:Y:S02]  /*15670*/  IMAD.MOV R8, RZ, RZ, -R8 ;  /* 0x000000ffff087224 */ /* 0x000fe400078e0a08 */
[----:B0-----:R-:W-:Y:S02]  /*15680*/  IMAD.MOV.U32 R12, RZ, RZ, R10 ;  /* 0x000000ffff0c7224 */ /* 0x001fe400078e000a */
[C---:B------:R-:W-:Y:S02]  /*15690*/  IMAD R7, R2.reuse, R8, R7 ;  /* 0x0000000802077224 */ /* 0x040fe400078e0207 */
[----:B------:R-:W-:Y:S01]  /*156a0*/  @!P1 IMAD.MOV R12, RZ, RZ, -R12 ;  /* 0x000000ffff0c9224 */ /* 0x000fe200078e0a0c */
[----:B------:R-:W-:Y:S01]  /*156b0*/  ISETP.GT.U32.AND P1, PT, R2, R179, PT ;  /* 0x000000b30200720c */ /* 0x000fe20003f24070 */
[----:B------:R-:W-:-:S03]  /*156c0*/  IMAD.HI.U32 R10, R9, R182, RZ ;  /* 0x000000b6090a7227 */ /* 0x000fc600078e00ff */
[----:B------:R0:W-:Y:S01]  /*156d0*/  STL [R1+0x23c], R12 ;  /* 0x00023c0c01007387 */ /* 0x0001e20000100800 */
[----:B------:R-:W-:Y:S01]  /*156e0*/  @!P0 IMAD.IADD R180, R180, 0x1, -R2 ;  /* 0x00000001b4b48824 */ /* 0x000fe200078e0a02 */
[----:B------:R-:W-:Y:S01]  /*156f0*/  ISETP.GT.U32.AND P0, PT, R2, R7, PT ;  /* 0x000000070200720c */ /* 0x000fe20003f04070 */
[----:B------:R-:W-:Y:S02]  /*15700*/  IMAD.MOV R10, RZ, RZ, -R10 ;  /* 0x000000ffff0a7224 */ /* 0x000fe400078e0a0a */
[----:B------:R-:W-:Y:S01]  /*15710*/  @!P3 IMAD.IADD R6, R6, 0x1, -R2 ;  /* 0x000000010606b824 */ /* 0x000fe200078e0a02 */
[----:B------:R-:W-:Y:S01]  /*15720*/  ISETP.GE.AND P3, PT, R4, RZ, PT ;  /* 0x000000ff0400720c */ /* 0x000fe20003f66270 */
[----:B------:R-:W-:Y:S02]  /*15730*/  IMAD R182, R2, R10, R182 ;  /* 0x0000000a02b67224 */ /* 0x000fe400078e02b6 */
[----:B------:R-:W-:Y:S02]  /*15740*/  @!P1 IMAD.IADD R179, R179, 0x1, -R2 ;  /* 0x00000001b3b39824 */ /* 0x000fe400078e0a02 */
[----:B------:R-:W-:-:S02]  /*15750*/  IMAD.MOV.U32 R13, RZ, RZ, R6 ;  /* 0x000000ffff0d7224 */ /* 0x000fc400078e0006 */
[----:B------:R-:W-:Y:S01]  /*15760*/  @!P6 IMAD.MOV R11, RZ, RZ, -R11 ;  /* 0x000000ffff0be224 */ /* 0x000fe200078e0a0b */
[C---:B------:R-:W-:Y:S01]  /*15770*/  ISETP.GT.U32.AND P1, PT, R2.reuse, R179, PT ;  /* 0x000000b30200720c */ /* 0x040fe20003f24070 */
[----:B------:R-:W-:Y:S01]  /*15780*/  @!P5 IMAD.MOV R13, RZ, RZ, -R13 ;  /* 0x000000ffff0dd224 */ /* 0x000fe200078e0a0d */
[----:B------:R-:W-:Y:S01]  /*15790*/  ISETP.GT.U32.AND P5, PT, R2, R182, PT ;  /* 0x000000b60200720c */ /* 0x000fe20003fa4070 */
[----:B------:R-:W-:Y:S01]  /*157a0*/  @!P0 IMAD.IADD R7, R7, 0x1, -R2 ;  /* 0x0000000107078824 */ /* 0x000fe200078e0a02 */
[----:B------:R1:W-:Y:S01]  /*157b0*/  STL [R1+0x240], R11 ;  /* 0x0002400b01007387 */ /* 0x0003e20000100800 */
[----:B0-----:R-:W-:Y:S01]  /*157c0*/  IMAD.MOV.U32 R12, RZ, RZ, R180 ;  /* 0x000000ffff0c7224 */ /* 0x001fe200078e00b4 */
[----:B------:R-:W-:Y:S01]  /*157d0*/  ISETP.GE.AND P6, PT, R3, RZ, PT ;  /* 0x000000ff0300720c */ /* 0x000fe20003fc6270 */
[----:B------:R-:W-:Y:S01]  /*157e0*/  VIADD R10, R0, 0x5b ;  /* 0x0000005b000a7836 */ /* 0x000fe20000000000 */
[----:B------:R-:W-:Y:S01]  /*157f0*/  ISETP.GT.U32.AND P0, PT, R2, R7, PT ;  /* 0x000000070200720c */ /* 0x000fe20003f04070 */
[----:B------:R-:W-:Y:S01]  /*15800*/  @!P4 IMAD.MOV R12, RZ, RZ, -R12 ;  /* 0x000000ffff0cc224 */ /* 0x000fe200078e0a0c */
[----:B------:R-:W-:Y:S01]  /*15810*/  STL [R1+0x260], R13 ;  /* 0x0002600d01007387 */ /* 0x000fe20000100800 */
[C---:B------:R-:W-:Y:S01]  /*15820*/  VIADD R4, R0.reuse, 0x5a ;  /* 0x0000005a00047836 */ /* 0x040fe20000000000 */
[----:B------:R-:W-:Y:S01]  /*15830*/  IABS R8, R10 ;  /* 0x0000000a00087213 */ /* 0x000fe20000000000 */
[--C-:B------:R-:W-:Y:S01]  /*15840*/  @!P1 IMAD.IADD R179, R179, 0x1, -R2.reuse ;  /* 0x00000001b3b39824 */ /* 0x100fe200078e0a02 */
[----:B------:R0:W-:Y:S01]  /*15850*/  STL [R1+0x25c], R12 ;  /* 0x00025c0c01007387 */ /* 0x0001e20000100800 */
[----:B-1----:R-:W-:Y:S01]  /*15860*/  VIADD R11, R0, 0x5c ;  /* 0x0000005c000b7836 */ /* 0x002fe20000000000 */
[----:B------:R-:W-:Y:S01]  /*15870*/  ISETP.GE.AND P1, PT, R10, RZ, PT ;  /* 0x000000ff0a00720c */ /* 0x000fe20003f26270 */
[----:B------:R-:W-:Y:S01]  /*15880*/  @!P5 IMAD.IADD R182, R182, 0x1, -R2 ;  /* 0x00000001b6b6d824 */ /* 0x000fe200078e0a02 */
[----:B------:R-:W-:Y:S01]  /*15890*/  IABS R6, R4 ;  /* 0x0000000400067213 */ /* 0x000fe20000000000 */
[----:B------:R-:W-:Y:S01]  /*158a0*/  IMAD.HI.U32 R10, R9, R8, RZ ;  /* 0x00000008090a7227 */ /* 0x000fe200078e00ff */
[----:B------:R-:W-:-:S02]  /*158b0*/  IABS R3, R11 ;  /* 0x0000000b00037213 */ /* 0x000fc40000000000 */
[----:B------:R-:W-:Y:S01]  /*158c0*/  ISETP.GT.U32.AND P5, PT, R2, R182, PT ;  /* 0x000000b60200720c */ /* 0x000fe20003fa4070 */
[----:B------:R-:W-:Y:S01]  /*158d0*/  IMAD.MOV R10, RZ, RZ, -R10 ;  /* 0x000000ffff0a7224 */ /* 0x000fe200078e0a0a */
[----:B------:R-:W-:Y:S01]  /*158e0*/  ISETP.GE.AND P4, PT, R11, RZ, PT ;  /* 0x000000ff0b00720c */ /* 0x000fe20003f86270 */
[----:B0-----:R-:W-:Y:S02]  /*158f0*/  IMAD.MOV.U32 R12, RZ, RZ, R179 ;  /* 0x000000ffff0c7224 */ /* 0x001fe400078e00b3 */
[----:B------:R-:W-:-:S04]  /*15900*/  IMAD.HI.U32 R180, R9, R3, RZ ;  /* 0x0000000309b47227 */ /* 0x000fc800078e00ff */
[----:B------:R-:W-:Y:S01]  /*15910*/  @!P2 IMAD.MOV R12, RZ, RZ, -R12 ;  /* 0x000000ffff0ca224 */ /* 0x000fe200078e0a0c */
[----:B------:R-:W-:Y:S01]  /*15920*/  ISETP.GE.AND P2, PT, R4, RZ, PT ;  /* 0x000000ff0400720c */ /* 0x000fe20003f46270 */
[----:B------:R-:W-:Y:S02]  /*15930*/  IMAD.MOV R180, RZ, RZ, -R180 ;  /* 0x000000ffffb47224 */ /* 0x000fe400078e0ab4 */
[----:B------:R-:W-:Y:S01]  /*15940*/  @!P0 IMAD.IADD R7, R7, 0x1, -R2 ;  /* 0x0000000107078824 */ /* 0x000fe200078e0a02 */
[----:B------:R0:W-:Y:S01]  /*15950*/  STL [R1+0x248], R12 ;  /* 0x0002480c01007387 */ /* 0x0001e20000100800 */
[C---:B------:R-:W-:Y:S02]  /*15960*/  IMAD R3, R2.reuse, R180, R3 ;  /* 0x000000b402037224 */ /* 0x040fe400078e0203 */
        /* <DEDUP_REMOVED lines=9> */
[----:B------:R-:W-:Y:S01]  /*15a00*/  VIADD R11, R0, 0x59 ;  /* 0x00000059000b7836 */ /* 0x000fe20000000000 */
[----:B------:R0:W-:Y:S01]  /*15a10*/  STL [R1+0x24c], R12 ;  /* 0x00024c0c01007387 */ /* 0x0001e20000100800 */
[----:B------:R-:W-:-:S02]  /*15a20*/  @!P0 IMAD.IADD R3, R3, 0x1, -R2 ;  /* 0x0000000103038824 */ /* 0x000fc400078e0a02 */
[C---:B------:R-:W-:Y:S01]  /*15a30*/  VIADD R10, R0.reuse, 0x56 ;  /* 0x00000056000a7836 */ /* 0x040fe20000000000 */
[----:B------:R-:W-:Y:S01]  /*15a40*/  ISETP.GE.AND P5, PT, R11, RZ, PT ;  /* 0x000000ff0b00720c */ /* 0x000fe20003fa6270 */
[----:B------:R-:W-:Y:S01]  /*15a50*/  VIADD R7, R0, 0x58 ;  /* 0x0000005800077836 */ /* 0x000fe20000000000 */
[----:B------:R-:W-:Y:S01]  /*15a60*/  ISETP.GT.U32.AND P0, PT, R2, R3, PT ;  /* 0x000000030200720c */ /* 0x000fe20003f04070 */
        /* <DEDUP_REMOVED lines=10> */
[C---:B------:R-:W-:Y:S01]  /*15b10*/  ISETP.GT.U32.AND P3, PT, R2.reuse, R6, PT ;  /* 0x000000060200720c */ /* 0x040fe20003f64070 */
[----:B------:R-:W-:Y:S02]  /*15b20*/  IMAD.MOV R182, RZ, RZ, -R182 ;  /* 0x000000ffffb67224 */ /* 0x000fe400078e0ab6 */
[--C-:B------:R-:W-:Y:S01]  /*15b30*/  @!P0 IMAD.IADD R3, R3, 0x1, -R2.reuse ;  /* 0x0000000103038824 */ /* 0x100fe200078e0a02 */
[----:B------:R0:W-:Y:S01]  /*15b40*/  STL [R1+0x244], R12 ;  /* 0x0002440c01007387 */ /* 0x0001e20000100800 */
[----:B------:R-:W-:Y:S01]  /*15b50*/  IMAD R11, R2, R182, R11 ;  /* 0x000000b6020b7224 */ /* 0x000fe200078e020b */
[----:B------:R-:W-:Y:S01]  /*15b60*/  ISETP.GE.AND P0, PT, R7, RZ, PT ;  /* 0x000000ff0700720c */ /* 0x000fe20003f06270 */
[----:B------:R-:W-:Y:S02]  /*15b70*/  IMAD.MOV.U32 R13, RZ, RZ, R3 ;  /* 0x000000ffff0d7224 */ /* 0x000fe400078e0003 */
[----:B------:R-:W-:Y:S01]  /*15b80*/  @!P6 IMAD.IADD R4, R4, 0x1, -R2 ;  /* 0x000000010404e824 */ /* 0x000fe200078e0a02 */
[----:B------:R-:W-:Y:S01]  /*15b90*/  ISETP.GT.U32.AND P6, PT, R2, R11, PT ;  /* 0x0000000b0200720c */ /* 0x000fe20003fc4070 */
[----:B------:R-:W-:-:S04]  /*15ba0*/  IMAD.HI.U32 R7, R9, R181, RZ ;  /* 0x000000b509077227 */ /* 0x000fc800078e00ff */
[----:B------:R-:W-:Y:S02]  /*15bb0*/  @!P3 IMAD.IADD R6, R6, 0x1, -R2 ;  /* 0x000000010606b824 */ /* 0x000fe400078e0a02 */
[----:B0-----:R-:W-:Y:S02]  /*15bc0*/  IMAD.MOV.U32 R12, RZ, RZ, R4 ;  /* 0x000000ffff0c7224 */ /* 0x001fe400078e0004 */
[----:B------:R-:W-:Y:S01]  /*15bd0*/  @!P4 IMAD.MOV R13, RZ, RZ, -R13 ;  /* 0x000000ffff0dc224 */ /* 0x000fe200078e0a0d */
[----:B------:R-:W-:Y:S01]  /*15be0*/  ISETP.GT.U32.AND P3, PT, R2, R6, PT ;  /* 0x000000060200720c */ /* 0x000fe20003f64070 */
[----:B------:R-:W-:Y:S01]  /*15bf0*/  @!P1 IMAD.MOV R12, RZ, RZ, -R12 ;  /* 0x000000ffff0c9224 */ /* 0x000fe200078e0a0c */
[----:B------:R-:W-:Y:S01]  /*15c00*/  ISETP.GE.AND P1, PT, R8, RZ, PT ;  /* 0x000000ff0800720c */ /* 0x000fe20003f26270 */
[----:B------:R-:W-:Y:S01]  /*15c10*/  IMAD.HI.U32 R183, R9, R179, RZ ;  /* 0x000000b309b77227 */ /* 0x000fe200078e00ff */
[----:B------:R-:W-:Y:S03]  /*15c20*/  STL [R1+0x234], R13 ;  /* 0x0002340d01007387 */ /* 0x000fe60000100800 */
[----:B------:R-:W-:Y:S01]  /*15c30*/  IMAD.MOV R3, RZ, RZ, -R7 ;  /* 0x000000ffff037224 */ /* 0x000fe200078e0a07 */
[----:B------:R0:W-:Y:S01]  /*15c40*/  STL [R1+0x22c], R12 ;  /* 0x00022c0c01007387 */ /* 0x0001e20000100800 */
[----:B------:R-:W-:-:S02]  /*15c50*/  IMAD.MOV R183, RZ, RZ, -R183 ;  /* 0x000000ffffb77224 */ /* 0x000fc400078e0ab7 */
[----:B------:R-:W-:Y:S02]  /*15c60*/  IMAD R3, R2, R3, R181 ;  /* 0x0000000302037224 */ /* 0x000fe400078e02b5 */
[--C-:B------:R-:W-:Y:S02]  /*15c70*/  @!P3 IMAD.IADD R6, R6, 0x1, -R2.reuse ;  /* 0x000000010606b824 */ /* 0x100fe400078e0a02 */
[C---:B------:R-:W-:Y:S02]  /*15c80*/  IMAD R179, R2.reuse, R183, R179 ;  /* 0x000000b702b37224 */ /* 0x040fe400078e02b3 */
[----:B------:R-:W-:Y:S02]  /*15c90*/  @!P6 IMAD.IADD R11, R11, 0x1, -R2 ;  /* 0x000000010b0be824 */ /* 0x000fe400078e0a02 */
[----:B0-----:R-:W-:Y:S01]  /*15ca0*/  IMAD.MOV.U32 R12, RZ, RZ, R6 ;  /* 0x000000ffff0c7224 */ /* 0x001fe200078e0006 */
[C---:B------:R-:W-:Y:S01]  /*15cb0*/  ISETP.GT.U32.AND P4, PT, R2.reuse, R179, PT ;  /* 0x000000b30200720c */ /* 0x040fe20003f84070 */
[----:B------:R-:W-:Y:S01]  /*15cc0*/  IMAD.HI.U32 R184, R9, R180, RZ ;  /* 0x000000b409b87227 */ /* 0x000fe200078e00ff */
[----:B------:R-:W-:-:S03]  /*15cd0*/  ISETP.GT.U32.AND P6, PT, R2, R11, PT ;  /* 0x0000000b0200720c */ /* 0x000fc60003fc4070 */
[----:B------:R-:W-:Y:S01]  /*15ce0*/  @!P2 IMAD.MOV R12, RZ, RZ, -R12 ;  /* 0x000000ffff0ca224 */ /* 0x000fe200078e0a0c */
[----:B------:R-:W-:Y:S01]  /*15cf0*/  ISETP.GT.U32.AND P2, PT, R2, R3, PT ;  /* 0x000000030200720c */ /* 0x000fe20003f44070 */
[----:B------:R-:W-:Y:S02]  /*15d00*/  IMAD.MOV R184, RZ, RZ, -R184 ;  /* 0x000000ffffb87224 */ /* 0x000fe400078e0ab8 */
[----:B------:R-:W-:Y:S01]  /*15d10*/  VIADD R7, R0, 0x54 ;  /* 0x0000005400077836 */ /* 0x000fe20000000000 */
[----:B------:R0:W-:Y:S01]  /*15d20*/  STL [R1+0x224], R12 ;  /* 0x0002240c01007387 */ /* 0x0001e20000100800 */
[----:B------:R-:W-:Y:S02]  /*15d30*/  IMAD R180, R2, R184, R180 ;  /* 0x000000b802b47224 */ /* 0x000fe400078e02b4 */
        /* <DEDUP_REMOVED lines=9> */
[----:B------:R-:W-:-:S02]  /*15dd0*/  ISETP.GT.U32.AND P4, PT, R2, R179, PT ;  /* 0x000000b30200720c */ /* 0x000fc40003f84070 */
[----:B------:R-:W-:Y:S01]  /*15de0*/  ISETP.GT.U32.AND P2, PT, R2, R3, PT ;  /* 0x000000030200720c */ /* 0x000fe20003f44070 */
[----:B------:R-:W-:-:S04]  /*15df0*/  IMAD.HI.U32 R183, R9, R182, RZ ;  /* 0x000000b609b77227 */ /* 0x000fc800078e00ff */
[----:B------:R-:W-:Y:S02]  /*15e00*/  IMAD.MOV R10, RZ, RZ, -R10 ;  /* 0x000000ffff0a7224 */ /* 0x000fe400078e0a0a */
[----:B------:R-:W-:Y:S02]  /*15e10*/  VIADD R8, R0, 0x53 ;  /* 0x0000005300087836 */ /* 0x000fe40000000000 */
[----:B------:R-:W-:Y:S02]  /*15e20*/  IMAD.MOV R183, RZ, RZ, -R183 ;  /* 0x000000ffffb77224 */ /* 0x000fe400078e0ab7 */
[----:B------:R-:W-:Y:S01]  /*15e30*/  IMAD R181, R2, R10, R181 ;  /* 0x0000000a02b57224 */ /* 0x000fe200078e02b5 */
[----:B------:R-:W-:Y:S01]  /*15e40*/  IABS R6, R8 ;  /* 0x0000000800067213 */ /* 0x000fe20000000000 */
[----:B------:R-:W-:Y:S02]  /*15e50*/  @!P3 IMAD.IADD R180, R180, 0x1, -R2 ;  /* 0x00000001b4b4b824 */ /* 0x000fe400078e0a02 */
[----:B------:R-:W-:-:S02]  /*15e60*/  IMAD R182, R2, R183, R182 ;  /* 0x000000b702b67224 */ /* 0x000fc400078e02b6 */
[--C-:B------:R-:W-:Y:S01]  /*15e70*/  @!P2 IMAD.IADD R3, R3, 0x1, -R2.reuse ;  /* 0x000000010303a824 */ /* 0x100fe200078e0a02 */
[C---:B------:R-:W-:Y:S01]  /*15e80*/  ISETP.GT.U32.AND P2, PT, R2.reuse, R181, PT ;  /* 0x000000b50200720c */ /* 0x040fe20003f44070 */
[----:B------:R-:W-:Y:S01]  /*15e90*/  @!P4 IMAD.IADD R179, R179, 0x1, -R2 ;  /* 0x00000001b3b3c824 */ /* 0x000fe200078e0a02 */
[C---:B------:R-:W-:Y:S01]  /*15ea0*/  ISETP.GT.U32.AND P3, PT, R2.reuse, R180, PT ;  /* 0x000000b40200720c */ /* 0x040fe20003f64070 */
[----:B------:R-:W-:Y:S01]  /*15eb0*/  IMAD.MOV.U32 R13, RZ, RZ, R11 ;  /* 0x000000ffff0d7224 */ /* 0x000fe200078e000b */
[----:B------:R-:W-:Y:S01]  /*15ec0*/  ISETP.GT.U32.AND P4, PT, R2, R182, PT ;  /* 0x000000b60200720c */ /* 0x000fe20003f84070 */
[----:B------:R-:W-:-:S04]  /*15ed0*/  IMAD.HI.U32 R11, R9, R6, RZ ;  /* 0x00000006090b7227 */ /* 0x000fc800078e00ff */
[----:B------:R-:W-:Y:S01]  /*15ee0*/  @!P5 IMAD.MOV R13, RZ, RZ, -R13 ;  /* 0x000000ffff0dd224 */ /* 0x000fe200078e0a0d */
[----:B------:R-:W-:Y:S01]  /*15ef0*/  ISETP.GE.AND P5, PT, R4, RZ, PT ;  /* 0x000000ff0400720c */ /* 0x000fe20003fa6270 */
[----:B------:R-:W-:Y:S02]  /*15f00*/  IMAD.MOV R11, RZ, RZ, -R11 ;  /* 0x000000ffff0b7224 */ /* 0x000fe400078e0a0b */
[----:B------:R-:W-:Y:S01]  /*15f10*/  VIADD R4, R0, 0x52 ;  /* 0x0000005200047836 */ /* 0x000fe20000000000 */
[----:B------:R1:W-:Y:S01]  /*15f20*/  STL [R1+0x21c], R13 ;  /* 0x00021c0d01007387 */ /* 0x0003e20000100800 */
[----:B------:R-:W-:Y:S02]  /*15f30*/  IMAD R6, R2, R11, R6 ;  /* 0x0000000b02067224 */ /* 0x000fe400078e0206 */
[----:B------:R-:W-:Y:S01]  /*15f40*/  @!P2 IMAD.IADD R181, R181, 0x1, -R2 ;  /* 0x00000001b5b5a824 */ /* 0x000fe200078e0a02 */
[----:B------:R-:W-:Y:S01]  /*15f50*/  IABS R11, R4 ;  /* 0x00000004000b7213 */ /* 0x000fe20000000000 */
[----:B0-----:R-:W-:-:S02]  /*15f60*/  IMAD.MOV.U32 R12, RZ, RZ, R179 ;  /* 0x000000ffff0c7224 */ /* 0x001fc400078e00b3 */
[--C-:B------:R-:W-:Y:S01]  /*15f70*/  @!P3 IMAD.IADD R180, R180, 0x1, -R2.reuse ;  /* 0x00000001b4b4b824 */ /* 0x100fe200078e0a02 */
[----:B------:R-:W-:Y:S01]  /*15f80*/  ISETP.GE.AND P3, PT, R8, RZ, PT ;  /* 0x000000ff0800720c */ /* 0x000fe20003f66270 */
[----:B------:R-:W-:Y:S01]  /*15f90*/  @!P4 IMAD.IADD R182, R182, 0x1, -R2 ;  /* 0x00000001b6b6c824 */ /* 0x000fe200078e0a02 */
[----:B------:R-:W-:Y:S01]  /*15fa0*/  ISETP.GT.U32.AND P2, PT, R2, R181, PT ;  /* 0x000000b50200720c */ /* 0x000fe20003f44070 */
[----:B------:R-:W-:-:S03]  /*15fb0*/  IMAD.HI.U32 R8, R9, R11, RZ ;  /* 0x0000000b09087227 */ /* 0x000fc600078e00ff */
[----:B------:R-:W-:Y:S01]  /*15fc0*/  ISETP.GT.U32.AND P4, PT, R2, R182, PT ;  /* 0x000000b60200720c */ /* 0x000fe20003f84070 */
[----:B------:R-:W-:Y:S01]  /*15fd0*/  @!P0 IMAD.MOV R12, RZ, RZ, -R12 ;  /* 0x000000ffff0c8224 */ /* 0x000fe200078e0a0c */
[----:B------:R-:W-:Y:S01]  /*15fe0*/  ISETP.GE.AND P0, PT, R7, RZ, PT ;  /* 0x000000ff0700720c */ /* 0x000fe20003f06270 */
[----:B------:R-:W-:Y:S02]  /*15ff0*/  VIADD R7, R0, 0x51 ;  /* 0x0000005100077836 */ /* 0x000fe40000000000 */
[----:B------:R-:W-:Y:S01]  /*16000*/  IMAD.MOV R8, RZ, RZ, -R8 ;  /* 0x000000ffff087224 */ /* 0x000fe200078e0a08 */
[----:B------:R0:W-:Y:S01]  /*16010*/  STL [R1+0x1f8], R12 ;  /* 0x0001f80c01007387 */ /* 0x0001e20000100800 */
[----:B-1----:R-:W-:Y:S01]  /*16020*/  IMAD.MOV.U32 R13, RZ, RZ, R180 ;  /* 0x000000ffff0d7224 */ /* 0x002fe200078e00b4 */
[----:B------:R-:W-:Y:S01]  /*16030*/  IABS R10, R7 ;  /* 0x00000007000a7213 */ /* 0x000fe20000000000 */
[----:B------:R-:W-:Y:S02]  /*16040*/  IMAD R11, R2, R8, R11 ;  /* 0x00000008020b7224 */ /* 0x000fe400078e020b */
[----:B------:R-:W-:-:S02]  /*16050*/  @!P2 IMAD.IADD R181, R181, 0x1, -R2 ;  /* 0x00000001b5b5a824 */ /* 0x000fc400078e0a02 */
[----:B------:R-:W-:Y:S01]  /*16060*/  @!P1 IMAD.MOV R13, RZ, RZ, -R13 ;  /* 0x000000ffff0d9224 */ /* 0x000fe200078e0a0d */
[----:B------:R-:W-:Y:S01]  /*16070*/  ISETP.GT.U32.AND P2, PT, R2, R11, PT ;  /* 0x0000000b0200720c */ /* 0x000fe20003f44070 */
[----:B------:R-:W-:Y:S01]  /*16080*/  @!P4 IMAD.IADD R182, R182, 0x1, -R2 ;  /* 0x00000001b6b6c824 */ /* 0x000fe200078e0a02 */
[----:B------:R-:W-:Y:S01]  /*16090*/  ISETP.GT.U32.AND P4, PT, R2, R6, PT ;  /* 0x000000060200720c */ /* 0x000fe20003f84070 */
[----:B0-----:R-:W-:Y:S01]  /*160a0*/  IMAD.MOV.U32 R12, RZ, RZ, R3 ;  /* 0x000000ffff0c7224 */ /* 0x001fe200078e0003 */
[----:B------:R-:W-:Y:S01]  /*160b0*/  ISETP.GE.AND P1, PT, R4, RZ, PT ;  /* 0x000000ff0400720c */ /* 0x000fe20003f26270 */
[----:B------:R-:W-:Y:S01]  /*160c0*/  IMAD.HI.U32 R3, R9, R10, RZ ;  /* 0x0000000a09037227 */ /* 0x000fe200078e00ff */
[----:B------:R0:W-:Y:S03]  /*160d0*/  STL [R1+0x210], R13 ;  /* 0x0002100d01007387 */ /* 0x0001e60000100800 */
[----:B------:R-:W-:-:S02]  /*160e0*/  IMAD.MOV R3, RZ, RZ, -R3 ;  /* 0x000000ffff037224 */ /* 0x000fc400078e0a03 */
[----:B------:R-:W-:Y:S02]  /*160f0*/  VIADD R4, R0, 0x50 ;  /* 0x0000005000047836 */ /* 0x000fe40000000000 */
[----:B------:R-:W-:Y:S02]  /*16100*/  IMAD R10, R2, R3, R10 ;  /* 0x00000003020a7224 */ /* 0x000fe400078e020a */
[----:B------:R-:W-:Y:S01]  /*16110*/  @!P2 IMAD.IADD R11, R11, 0x1, -R2 ;  /* 0x000000010b0ba824 */ /* 0x000fe200078e0a02 */
[----:B------:R-:W-:Y:S01]  /*16120*/  IABS R179, R4 ;  /* 0x0000000400b37213 */ /* 0x000fe20000000000 */
[----:B0-----:R-:W-:Y:S02]  /*16130*/  IMAD.MOV.U32 R13, RZ, RZ, R182 ;  /* 0x000000ffff0d7224 */ /* 0x001fe400078e00b6 */
[----:B------:R-:W-:Y:S01]  /*16140*/  @!P4 IMAD.IADD R6, R6, 0x1, -R2 ;  /* 0x000000010606c824 */ /* 0x000fe200078e0a02 */
[C---:B------:R-:W-:Y:S01]  /*16150*/  ISETP.GT.U32.AND P2, PT, R2.reuse, R11, PT ;  /* 0x0000000b0200720c */ /* 0x040fe20003f44070 */
[----:B------:R-:W-:Y:S01]  /*16160*/  @!P5 IMAD.MOV R13, RZ, RZ, -R13 ;  /* 0x000000ffff0dd224 */ /* 0x000fe200078e0a0d */
[C---:B------:R-:W-:Y:S01]  /*16170*/  ISETP.GT.U32.AND P5, PT, R2.reuse, R10, PT ;  /* 0x0000000a0200720c */ /* 0x040fe20003fa4070 */
[----:B------:R-:W-:Y:S01]  /*16180*/  IMAD.HI.U32 R8, R9, R179, RZ ;  /* 0x000000b309087227 */ /* 0x000fe200078e00ff */
[----:B------:R-:W-:-:S03]  /*16190*/  ISETP.GT.U32.AND P4, PT, R2, R6, PT ;  /* 0x000000060200720c */ /* 0x000fc60003f84070 */
[----:B------:R-:W-:Y:S01]  /*161a0*/  @!P6 IMAD.MOV R12, RZ, RZ, -R12 ;  /* 0x000000ffff0ce224 */ /* 0x000fe200078e0a0c */
[----:B------:R-:W-:Y:S01]  /*161b0*/  ISETP.GE.AND P6, PT, R7, RZ, PT ;  /* 0x000000ff0700720c */ /* 0x000fe20003fc6270 */
[----:B------:R-:W-:Y:S02]  /*161c0*/  VIADD R7, R0, 0x4f ;  /* 0x0000004f00077836 */ /* 0x000fe40000000000 */
[----:B------:R-:W-:Y:S01]  /*161d0*/  IMAD.MOV R8, RZ, RZ, -R8 ;  /* 0x000000ffff087224 */ /* 0x000fe200078e0a08 */
[----:B------:R0:W-:Y:S01]  /*161e0*/  STL [R1+0x214], R12 ;  /* 0x0002140c01007387 */ /* 0x0001e20000100800 */
[--C-:B------:R-:W-:Y:S01]  /*161f0*/  @!P2 IMAD.IADD R11, R11, 0x1, -R2.reuse ;  /* 0x000000010b0ba824 */ /* 0x100fe200078e0a02 */
[----:B------:R-:W-:Y:S01]  /*16200*/  IABS R180, R7 ;  /* 0x0000000700b47213 */ /* 0x000fe20000000000 */
[----:B------:R-:W-:Y:S01]  /*16210*/  IMAD R179, R2, R8, R179 ;  /* 0x0000000802b37224 */ /* 0x000fe200078e02b3 */
[----:B------:R-:W-:Y:S01]  /*16220*/  STL [R1+0x1fc], R13 ;  /* 0x0001fc0d01007387 */ /* 0x000fe20000100800 */
[----:B------:R-:W-:-:S02]  /*16230*/  @!P5 IMAD.IADD R10, R10, 0x1, -R2 ;  /* 0x000000010a0ad824 */ /* 0x000fc400078e0a02 */
[----:B------:R-:W-:Y:S01]  /*16240*/  IMAD.HI.U32 R3, R9, R180, RZ ;  /* 0x000000b409037227 */ /* 0x000fe200078e00ff */
[C---:B------:R-:W-:Y:S02]  /*16250*/  ISETP.GT.U32.AND P2, PT, R2.reuse, R179, PT ;  /* 0x000000b30200720c */ /* 0x040fe40003f44070 */
[----:B------:R-:W-:Y:S01]  /*16260*/  ISETP.GT.U32.AND P5, PT, R2, R10, PT ;  /* 0x0000000a0200720c */ /* 0x000fe20003fa4070 */
[----:B0-----:R-:W-:Y:S01]  /*16270*/  IMAD.MOV.U32 R12, RZ, RZ, R181 ;  /* 0x000000ffff0c7224 */ /* 0x001fe200078e00b5 */
[----:B------:R-:W-:Y:S01]  /*16280*/  IABS R181, R186 ;  /* 0x000000ba00b57213 */ /* 0x000fe20000000000 */
[----:B------:R-:W-:Y:S01]  /*16290*/  @!P4 IMAD.IADD R6, R6, 0x1, -R2 ;  /* 0x000000010606c824 */ /* 0x000fe200078e0a02 */
[----:B------:R-:W-:Y:S01]  /*162a0*/  ISETP.GE.AND P4, PT, R7, RZ, PT ;  /* 0x000000ff0700720c */ /* 0x000fe20003f86270 */
[----:B------:R-:W-:Y:S01]  /*162b0*/  @!P0 IMAD.MOV R12, RZ, RZ, -R12 ;  /* 0x000000ffff0c8224 */ /* 0x000fe200078e0a0c */
[----:B------:R-:W-:Y:S01]  /*162c0*/  ISETP.GE.AND P0, PT, R4, RZ, PT ;  /* 0x000000ff0400720c */ /* 0x000fe20003f06270 */
[----:B------:R-:W-:-:S03]  /*162d0*/  IMAD.HI.U32 R4, R9, R181, RZ ;  /* 0x000000b509047227 */ /* 0x000fc600078e00ff */
[----:B------:R0:W-:Y:S01]  /*162e0*/  STL [R1+0x200], R12 ;  /* 0x0002000c01007387 */ /* 0x0001e20000100800 */
[----:B------:R-:W-:Y:S02]  /*162f0*/  IMAD.MOV R3, RZ, RZ, -R3 ;  /* 0x000000ffff037224 */ /* 0x000fe400078e0a03 */
[----:B------:R-:W-:Y:S02]  /*16300*/  VIADD R7, R0, 0x4d ;  /* 0x0000004d00077836 */ /* 0x000fe40000000000 */
[----:B------:R-:W-:Y:S02]  /*16310*/  IMAD.MOV R4, RZ, RZ, -R4 ;  /* 0x000000ffff047224 */ /* 0x000fe400078e0a04 */
[C---:B------:R-:W-:Y:S01]  /*16320*/  IMAD R180, R2.reuse, R3, R180 ;  /* 0x0000000302b47224 */ /* 0x040fe200078e02b4 */
[----:B------:R-:W-:Y:S01]  /*16330*/  IABS R182, R7 ;  /* 0x0000000700b67213 */ /* 0x000fe20000000000 */
[----:B------:R-:W-:Y:S02]  /*16340*/  IMAD R181, R2, R4, R181 ;  /* 0x0000000402b57224 */ /* 0x000fe400078e02b5 */
[--C-:B------:R-:W-:Y:S01]  /*16350*/  @!P5 IMAD.IADD R10, R10, 0x1, -R2.reuse ;  /* 0x000000010a0ad824 */ /* 0x100fe200078e0a02 */
[C---:B------:R-:W-:Y:S01]  /*16360*/  ISETP.GT.U32.AND P5, PT, R2.reuse, R180, PT ;  /* 0x000000b40200720c */ /* 0x040fe20003fa4070 */
[----:B------:R-:W-:Y:S01]  /*16370*/  @!P2 IMAD.IADD R179, R179, 0x1, -R2 ;  /* 0x00000001b3b3a824 */ /* 0x000fe200078e0a02 */
[----:B------:R-:W-:Y:S01]  /*16380*/  ISETP.GT.U32.AND P2, PT, R2, R181, PT ;  /* 0x000000b50200720c */ /* 0x000fe20003f44070 */
[----:B------:R-:W-:-:S04]  /*16390*/  IMAD.HI.U32 R190, R9, R182, RZ ;  /* 0x000000b609be7227 */ /* 0x000fc800078e00ff */
[----:B------:R-:W-:Y:S02]  /*163a0*/  VIADD R8, R0, 0x4b ;  /* 0x0000004b00087836 */ /* 0x000fe40000000000 */
[----:B------:R-:W-:Y:S02]  /*163b0*/  IMAD.MOV R190, RZ, RZ, -R190 ;  /* 0x000000ffffbe7224 */ /* 0x000fe400078e0abe */
[----:B0-----:R-:W-:Y:S01]  /*163c0*/  IMAD.MOV.U32 R12, RZ, RZ, R6 ;  /* 0x000000ffff0c7224 */ /* 0x001fe200078e0006 */
[----:B------:R-:W-:Y:S01]  /*163d0*/  IABS R184, R8 ;  /* 0x0000000800b87213 */ /* 0x000fe20000000000 */
[----:B------:R-:W-:Y:S02]  /*163e0*/  IMAD R182, R2, R190, R182 ;  /* 0x000000be02b67224 */ /* 0x000fe400078e02b6 */
[--C-:B------:R-:W-:Y:S02]  /*163f0*/  @!P5 IMAD.IADD R180, R180, 0x1, -R2.reuse ;  /* 0x00000001b4b4d824 */ /* 0x100fe400078e0a02 */
[----:B------:R-:W-:Y:S01]  /*16400*/  @!P2 IMAD.IADD R181, R181, 0x1, -R2 ;  /* 0x00000001b5b5a824 */ /* 0x000fe200078e0a02 */
[C---:B------:R-:W-:Y:S01]  /*16410*/  ISETP.GT.U32.AND P5, PT, R2.reuse, R182, PT ;  /* 0x000000b60200720c */ /* 0x040fe20003fa4070 */
[----:B------:R-:W-:Y:S01]  /*16420*/  @!P3 IMAD.MOV R12, RZ, RZ, -R12 ;  /* 0x000000ffff0cb224 */ /* 0x000fe200078e0a0c */
[----:B------:R-:W-:Y:S01]  /*16430*/  ISETP.GT.U32.AND P2, PT, R2, R179, PT ;  /* 0x000000b30200720c */ /* 0x000fe20003f44070 */
[----:B------:R-:W-:Y:S01]  /*16440*/  VIADD R3, R0, 0x4a ;  /* 0x0000004a00037836 */ /* 0x000fe20000000000 */
[----:B------:R-:W-:Y:S01]  /*16450*/  ISETP.GT.U32.AND P3, PT, R2, R180, PT ;  /* 0x000000b40200720c */ /* 0x000fe20003f64070 */
[----:B------:R-:W-:Y:S01]  /*16460*/  IMAD.HI.U32 R183, R9, R184, RZ ;  /* 0x000000b809b77227 */ /* 0x000fe200078e00ff */
[----:B------:R0:W-:Y:S02]  /*16470*/  STL [R1+0x1e4], R12 ;  /* 0x0001e40c01007387 */ /* 0x0001e40000100800 */
[----:B------:R-:W-:Y:S01]  /*16480*/  IABS R185, R3 ;  /* 0x0000000300b97213 */ /* 0x000fe20000000000 */
[----:B------:R-:W-:-:S02]  /*16490*/  IMAD.MOV R189, RZ, RZ, -R189 ;  /* 0x000000ffffbd7224 */ /* 0x000fc400078e0abd */
[----:B------:R-:W-:Y:S02]  /*164a0*/  IMAD.MOV R190, RZ, RZ, -R183 ;  /* 0x000000ffffbe7224 */ /* 0x000fe400078e0ab7 */
[C---:B------:R-:W-:Y:S02]  /*164b0*/  IMAD R183, R2.reuse, R189, R188 ;  /* 0x000000bd02b77224 */ /* 0x040fe400078e02bc */
[----:B------:R-:W-:Y:S02]  /*164c0*/  IMAD R184, R2, R190, R184 ;  /* 0x000000be02b87224 */ /* 0x000fe400078e02b8 */
[----:B0-----:R-:W-:Y:S02]  /*164d0*/  IMAD.MOV.U32 R12, RZ, RZ, R11 ;  /* 0x000000ffff0c7224 */ /* 0x001fe400078e000b */
[----:B------:R-:W-:-:S04]  /*164e0*/  IMAD.HI.U32 R4, R9, R185, RZ ;  /* 0x000000b909047227 */ /* 0x000fc800078e00ff */
[----:B------:R-:W-:Y:S01]  /*164f0*/  @!P1 IMAD.MOV R12, RZ, RZ, -R12 ;  /* 0x000000ffff0c9224 */ /* 0x000fe200078e0a0c */
[C---:B------:R-:W-:Y:S01]  /*16500*/  ISETP.GT.U32.AND P1, PT, R2.reuse, R181, PT ;  /* 0x000000b50200720c */ /* 0x040fe20003f24070 */
[----:B------:R-:W-:Y:S01]  /*16510*/  @!P6 IMAD.MOV R10, RZ, RZ, -R10 ;  /* 0x000000ffff0ae224 */ /* 0x000fe200078e0a0a */
[----:B------:R-:W-:Y:S01]  /*16520*/  ISETP.GT.U32.AND P6, PT, R2, R183, PT ;  /* 0x000000b70200720c */ /* 0x000fe20003fc4070 */
[--C-:B------:R-:W-:Y:S01]  /*16530*/  @!P5 IMAD.IADD R182, R182, 0x1, -R2.reuse ;  /* 0x00000001b6b6d824 */ /* 0x100fe200078e0a02 */
[----:B------:R-:W-:Y:S01]  /*16540*/  STL [R1+0x1e0], R12 ;  /* 0x0001e00c01007387 */ /* 0x000fe20000100800 */
[----:B------:R-:W-:Y:S01]  /*16550*/  @!P2 IMAD.IADD R179, R179, 0x1, -R2 ;  /* 0x00000001b3b3a824 */ /* 0x000fe200078e0a02 */
[C---:B------:R-:W-:Y:S01]  /*16560*/  ISETP.GT.U32.AND P2, PT, R2.reuse, R184, PT ;  /* 0x000000b80200720c */ /* 0x040fe20003f44070 */
[----:B------:R-:W-:Y:S01]  /*16570*/  IMAD.MOV R188, RZ, RZ, -R4 ;  /* 0x000000ffffbc7224 */ /* 0x000fe200078e0a04 */
[----:B------:R-:W-:Y:S01]  /*16580*/  ISETP.GT.U32.AND P5, PT, R2, R182, PT ;  /* 0x000000b60200720c */ /* 0x000fe20003fa4070 */
[----:B------:R-:W-:Y:S01]  /*16590*/  VIADD R4, R0, 0x49 ;  /* 0x0000004900047836 */ /* 0x000fe20000000000 */
[----:B------:R0:W-:Y:S01]  /*165a0*/  STL [R1+0x1dc], R10 ;  /* 0x0001dc0a01007387 */ /* 0x0001e20000100800 */
[----:B------:R-:W-:-:S02]  /*165b0*/  IMAD R185, R2, R188, R185 ;  /* 0x000000bc02b97224 */ /* 0x000fc400078e02b9 */
[----:B------:R-:W-:Y:S01]  /*165c0*/  VIADD R6, R0, 0x48 ;  /* 0x0000004800067836 */ /* 0x000fe20000000000 */
[----:B------:R-:W-:Y:S01]  /*165d0*/  IABS R188, R4 ;  /* 0x0000000400bc7213 */ /* 0x000fe20000000000 */
[--C-:B------:R-:W-:Y:S01]  /*165e0*/  @!P1 IMAD.IADD R181, R181, 0x1, -R2.reuse ;  /* 0x00000001b5b59824 */ /* 0x100fe200078e0a02 */
[----:B------:R-:W-:Y:S01]  /*165f0*/  ISETP.GT.U32.AND P1, PT, R2, R185, PT ;  /* 0x000000b90200720c */ /* 0x000fe20003f24070 */
[--C-:B------:R-:W-:Y:S01]  /*16600*/  @!P3 IMAD.IADD R180, R180, 0x1, -R2.reuse ;  /* 0x00000001b4b4b824 */ /* 0x100fe200078e0a02 */
[----:B------:R-:W-:Y:S01]  /*16610*/  IABS R11, R6 ;  /* 0x00000006000b7213 */ /* 0x000fe20000000000 */
[--C-:B------:R-:W-:Y:S01]  /*16620*/  @!P6 IMAD.IADD R183, R183, 0x1, -R2.reuse ;  /* 0x00000001b7b7e824 */ /* 0x100fe200078e0a02 */
[----:B------:R-:W-:Y:S01]  /*16630*/  ISETP.GE.AND P3, PT, R186, RZ, PT ;  /* 0x000000ffba00720c */ /* 0x000fe20003f66270 */
[--C-:B------:R-:W-:Y:S01]  /*16640*/  @!P2 IMAD.IADD R184, R184, 0x1, -R2.reuse ;  /* 0x00000001b8b8a824 */ /* 0x100fe200078e0a02 */
[----:B------:R-:W-:Y:S01]  /*16650*/  ISETP.GE.AND P6, PT, R187, RZ, PT ;  /* 0x000000ffbb00720c */ /* 0x000fe20003fc6270 */
[----:B------:R-:W-:Y:S01]  /*16660*/  IMAD.HI.U32 R186, R9, R188, RZ ;  /* 0x000000bc09ba7227 */ /* 0x000fe200078e00ff */
[----:B------:R-:W-:Y:S01]  /*16670*/  ISETP.GE.AND P2, PT, R8, RZ, PT ;  /* 0x000000ff0800720c */ /* 0x000fe20003f46270 */
[----:B------:R1:W-:Y:S02]  /*16680*/  STL [R1+0x1924], R0 ;  /* 0x0019240001007387 */ /* 0x0003e40000100800 */
[----:B------:R-:W-:Y:S01]  /*16690*/  @!P0 IMAD.MOV R179, RZ, RZ, -R179 ;  /* 0x000000ffffb38224 */ /* 0x000fe200078e0ab3 */
[----:B------:R-:W-:Y:S01]  /*166a0*/  ISETP.GT.U32.AND P0, PT, R2, R183, PT ;  /* 0x000000b70200720c */ /* 0x000fe20003f04070 */
[----:B------:R-:W-:Y:S01]  /*166b0*/  @!P5 IMAD.IADD R182, R182, 0x1, -R2 ;  /* 0x00000001b6b6d824 */ /* 0x000fe200078e0a02 */
[----:B------:R-:W-:Y:S01]  /*166c0*/  ISETP.GE.AND P5, PT, R7, RZ, PT ;  /* 0x000000ff0700720c */ /* 0x000fe20003fa6270 */
[----:B------:R-:W-:Y:S01]  /*166d0*/  @!P4 IMAD.MOV R180, RZ, RZ, -R180 ;  /* 0x000000ffffb4c224 */ /* 0x000fe200078e0ab4 */
[----:B------:R-:W-:Y:S01]  /*166e0*/  ISETP.GT.U32.AND P4, PT, R2, R184, PT ;  /* 0x000000b80200720c */ /* 0x000fe20003f84070 */
[----:B0-----:R-:W-:-:S04]  /*166f0*/  IMAD.HI.U32 R10, R9, R11, RZ ;  /* 0x0000000b090a7227 */ /* 0x001fc800078e00ff */
[----:B------:R-:W-:Y:S02]  /*16700*/  IMAD.MOV R186, RZ, RZ, -R186 ;  /* 0x000000ffffba7224 */ /* 0x000fe400078e0aba */
[----:B------:R-:W-:Y:S02]  /*16710*/  IMAD.MOV R10, RZ, RZ, -R10 ;  /* 0x000000ffff0a7224 */ /* 0x000fe400078e0a0a */
[----:B------:R-:W-:Y:S02]  /*16720*/  IMAD R186, R2, R186, R188 ;  /* 0x000000ba02ba7224 */ /* 0x000fe400078e02bc */
[----:B------:R-:W-:Y:S02]  /*16730*/  VIADD R7, R0, 0x47 ;  /* 0x0000004700077836 */ /* 0x000fe40000000000 */
[--C-:B------:R-:W-:Y:S02]  /*16740*/  @!P1 IMAD.IADD R185, R185, 0x1, -R2.reuse ;  /* 0x00000001b9b99824 */ /* 0x100fe400078e0a02 */
[C---:B------:R-:W-:Y:S01]  /*16750*/  IMAD R187, R2.reuse, R10, R11 ;  /* 0x0000000a02bb7224 */ /* 0x040fe200078e020b */
[----:B------:R-:W-:Y:S01]  /*16760*/  IABS R188, R7 ;  /* 0x0000000700bc7213 */ /* 0x000fe20000000000 */
[----:B------:R-:W-:Y:S01]  /*16770*/  @!P3 IMAD.MOV R181, RZ, RZ, -R181 ;  /* 0x000000ffffb5b224 */ /* 0x000fe200078e0ab5 */
[C---:B------:R-:W-:Y:S01]  /*16780*/  ISETP.GT.U32.AND P3, PT, R2.reuse, R186, PT ;  /* 0x000000ba0200720c */ /* 0x040fe20003f64070 */
[----:B------:R-:W-:Y:S01]  /*16790*/  @!P0 IMAD.IADD R183, R183, 0x1, -R2 ;  /* 0x00000001b7b78824 */ /* 0x000fe200078e0a02 */
[C---:B------:R-:W-:Y:S01]  /*167a0*/  ISETP.GT.U32.AND P1, PT, R2.reuse, R185, PT ;  /* 0x000000b90200720c */ /* 0x040fe20003f24070 */
[----:B------:R-:W-:Y:S01]  /*167b0*/  @!P5 IMAD.MOV R182, RZ, RZ, -R182 ;  /* 0x000000ffffb6d224 */ /* 0x000fe200078e0ab6 */
[----:B------:R-:W-:Y:S01]  /*167c0*/  ISETP.GT.U32.AND P0, PT, R2, R187, PT ;  /* 0x000000bb0200720c */ /* 0x000fe20003f04070 */
[----:B------:R-:W-:Y:S01]  /*167d0*/  @!P4 IMAD.IADD R184, R184, 0x1, -R2 ;  /* 0x00000001b8b8c824 */ /* 0x000fe200078e0a02 */
[----:B------:R-:W-:Y:S01]  /*167e0*/  ISETP.GE.AND P5, PT, R3, RZ, PT ;  /* 0x000000ff0300720c */ /* 0x000fe20003fa6270 */
[----:B------:R-:W-:Y:S01]  /*167f0*/  VIADD R8, R0, 0x46 ;  /* 0x0000004600087836 */ /* 0x000fe20000000000 */
[----:B------:R-:W-:Y:S01]  /*16800*/  ISETP.GE.AND P4, PT, R4, RZ, PT ;  /* 0x000000ff0400720c */ /* 0x000fe20003f86270 */
[----:B------:R-:W-:-:S03]  /*16810*/  IMAD.HI.U32 R4, R9, R188, RZ ;  /* 0x000000bc09047227 */ /* 0x000fc600078e00ff */
[----:B------:R-:W-:Y:S01]  /*16820*/  IABS R189, R8 ;  /* 0x0000000800bd7213 */ /* 0x000fe20000000000 */
[----:B------:R-:W-:Y:S02]  /*16830*/  IMAD.MOV R4, RZ, RZ, -R4 ;  /* 0x000000ffff047224 */ /* 0x000fe400078e0a04 */
[--C-:B------:R-:W-:Y:S01]  /*16840*/  @!P3 IMAD.IADD R186, R186, 0x1, -R2.reuse ;  /* 0x00000001babab824 */ /* 0x100fe200078e0a02 */
[----:B------:R-:W-:Y:S01]  /*16850*/  ISETP.GE.AND P3, PT, R7, RZ, PT ;  /* 0x000000ff0700720c */ /* 0x000fe20003f66270 */
[----:B------:R-:W-:Y:S01]  /*16860*/  @!P1 IMAD.IADD R185, R185, 0x1, -R2 ;  /* 0x00000001b9b99824 */ /* 0x000fe200078e0a02 */
[----:B------:R-:W-:Y:S01]  /*16870*/  ISETP.GE.AND P1, PT, R6, RZ, PT ;  /* 0x000000ff0600720c */ /* 0x000fe20003f26270 */
[C---:B------:R-:W-:Y:S02]  /*16880*/  IMAD R188, R2.reuse, R4, R188 ;  /* 0x0000000402bc7224 */ /* 0x040fe400078e02bc */
[----:B------:R-:W-:Y:S01]  /*16890*/  @!P0 IMAD.IADD R187, R187, 0x1, -R2 ;  /* 0x00000001bbbb8824 */ /* 0x000fe200078e0a02 */
[C---:B------:R-:W-:Y:S01]  /*168a0*/  ISETP.GT.U32.AND P0, PT, R2.reuse, R186, PT ;  /* 0x000000ba0200720c */ /* 0x040fe20003f04070 */
[----:B------:R-:W-:Y:S01]  /*168b0*/  @!P5 IMAD.MOV R185, RZ, RZ, -R185 ;  /* 0x000000ffffb9d224 */ /* 0x000fe200078e0ab9 */
[----:B------:R-:W-:Y:S01]  /*168c0*/  ISETP.GT.U32.AND P5, PT, R2, R188, PT ;  /* 0x000000bc0200720c */ /* 0x000fe20003fa4070 */
[----:B------:R-:W-:-:S02]  /*168d0*/  VIADD R190, R0, 0x45 ;  /* 0x0000004500be7836 */ /* 0x000fc40000000000 */
[----:B------:R-:W-:-:S04]  /*168e0*/  IMAD.HI.U32 R3, R9, R189, RZ ;  /* 0x000000bd09037227 */ /* 0x000fc800078e00ff */
[----:B------:R-:W-:Y:S01]  /*168f0*/  @!P6 IMAD.MOV R183, RZ, RZ, -R183 ;  /* 0x000000ffffb7e224 */ /* 0x000fe200078e0ab7 */
[----:B------:R-:W-:Y:S01]  /*16900*/  ISETP.GT.U32.AND P6, PT, R2, R187, PT ;  /* 0x000000bb0200720c */ /* 0x000fe20003fc4070 */
[----:B------:R-:W-:Y:S02]  /*16910*/  IMAD.MOV R3, RZ, RZ, -R3 ;  /* 0x000000ffff037224 */ /* 0x000fe400078e0a03 */
[--C-:B------:R-:W-:Y:S01]  /*16920*/  @!P0 IMAD.IADD R186, R186, 0x1, -R2.reuse ;  /* 0x00000001baba8824 */ /* 0x100fe200078e0a02 */
[----:B------:R-:W-:Y:S01]  /*16930*/  ISETP.GE.AND P0, PT, R190, RZ, PT ;  /* 0x000000ffbe00720c */ /* 0x000fe20003f06270 */
[----:B------:R-:W-:Y:S01]  /*16940*/  @!P5 IMAD.IADD R188, R188, 0x1, -R2 ;  /* 0x00000001bcbcd824 */ /* 0x000fe200078e0a02 */
[----:B------:R-:W-:Y:S01]  /*16950*/  IABS R190, R190 ;  /* 0x000000be00be7213 */ /* 0x000fe20000000000 */
[----:B------:R-:W-:Y:S02]  /*16960*/  IMAD R189, R2, R3, R189 ;  /* 0x0000000302bd7224 */ /* 0x000fe400078e02bd */
[----:B------:R-:W-:Y:S01]  /*16970*/  VIADD R3, R0, 0x43 ;  /* 0x0000004300037836 */ /* 0x000fe20000000000 */
[----:B------:R-:W-:Y:S01]  /*16980*/  ISETP.GT.U32.AND P5, PT, R2, R188, PT ;  /* 0x000000bc0200720c */ /* 0x000fe20003fa4070 */
[----:B------:R-:W-:-:S03]  /*16990*/  IMAD.HI.U32 R7, R9, R190, RZ ;  /* 0x000000be09077227 */ /* 0x000fc600078e00ff */
[----:B------:R-:W-:Y:S01]  /*169a0*/  IABS R192, R3 ;  /* 0x0000000300c07213 */ /* 0x000fe20000000000 */
[----:B------:R-:W-:Y:S02]  /*169b0*/  IMAD.MOV R7, RZ, RZ, -R7 ;  /* 0x000000ffff077224 */ /* 0x000fe400078e0a07 */
[----:B------:R-:W-:Y:S02]  /*169c0*/  VIADD R4, R0, 0x44 ;  /* 0x0000004400047836 */ /* 0x000fe40000000000 */
[C---:B------:R-:W-:Y:S02]  /*169d0*/  IMAD R190, R2.reuse, R7, R190 ;  /* 0x0000000702be7224 */ /* 0x040fe400078e02be */
[--C-:B------:R-:W-:Y:S01]  /*169e0*/  @!P6 IMAD.IADD R187, R187, 0x1, -R2.reuse ;  /* 0x00000001bbbbe824 */ /* 0x100fe200078e0a02 */
[----:B------:R-:W-:Y:S01]  /*169f0*/  ISETP.GT.U32.AND P6, PT, R2, R189, PT ;  /* 0x000000bd0200720c */ /* 0x000fe20003fc4070 */
[----:B------:R-:W-:Y:S01]  /*16a00*/  @!P5 IMAD.IADD R188, R188, 0x1, -R2 ;  /* 0x00000001bcbcd824 */ /* 0x000fe200078e0a02 */
[----:B------:R-:W-:Y:S01]  /*16a10*/  ISETP.GT.U32.AND P5, PT, R2, R190, PT ;  /* 0x000000be0200720c */ /* 0x000fe20003fa4070 */
[----:B------:R-:W-:Y:S01]  /*16a20*/  @!P4 IMAD.MOV R186, RZ, RZ, -R186 ;  /* 0x000000ffffbac224 */ /* 0x000fe200078e0aba */
[----:B------:R-:W-:Y:S01]  /*16a30*/  IABS R191, R4 ;  /* 0x0000000400bf7213 */ /* 0x000fe20000000000 */
[----:B------:R-:W-:Y:S01]  /*16a40*/  @!P1 IMAD.MOV R187, RZ, RZ, -R187 ;  /* 0x000000ffffbb9224 */ /* 0x000fe200078e0abb */
[----:B------:R-:W-:Y:S01]  /*16a50*/  ISETP.GE.AND P4, PT, R4, RZ, PT ;  /* 0x000000ff0400720c */ /* 0x000fe20003f86270 */
[----:B------:R-:W-:Y:S01]  /*16a60*/  IMAD.HI.U32 R4, R9, R192, RZ ;  /* 0x000000c009047227 */ /* 0x000fe200078e00ff */
[----:B------:R-:W-:-:S03]  /*16a70*/  ISETP.GE.AND P1, PT, R3, RZ, PT ;  /* 0x000000ff0300720c */ /* 0x000fc60003f26270 */
[----:B------:R-:W-:Y:S02]  /*16a80*/  IMAD.MOV R3, RZ, RZ, -R4 ;  /* 0x000000ffff037224 */ /* 0x000fe400078e0a04 */
[----:B------:R-:W-:Y:S02]  /*16a90*/  VIADD R4, R0, 0x42 ;  /* 0x0000004200047836 */ /* 0x000fe40000000000 */
[----:B------:R-:W-:Y:S02]  /*16aa0*/  @!P6 IMAD.IADD R189, R189, 0x1, -R2 ;  /* 0x00000001bdbde824 */ /* 0x000fe400078e0a02 */
[----:B------:R-:W-:Y:S01]  /*16ab0*/  IMAD R192, R2, R3, R192 ;  /* 0x0000000302c07224 */ /* 0x000fe200078e02c0 */
[----:B------:R-:W-:Y:S01]  /*16ac0*/  IABS R193, R4 ;  /* 0x0000000400c17213 */ /* 0x000fe20000000000 */
[----:B------:R-:W-:Y:S01]  /*16ad0*/  @!P5 IMAD.IADD R190, R190, 0x1, -R2 ;  /* 0x00000001bebed824 */ /* 0x000fe200078e0a02 */
[C---:B------:R-:W-:Y:S01]  /*16ae0*/  ISETP.GT.U32.AND P6, PT, R2.reuse, R189, PT ;  /* 0x000000bd0200720c */ /* 0x040fe20003fc4070 */
[----:B------:R-:W-:Y:S01]  /*16af0*/  @!P3 IMAD.MOV R188, RZ, RZ, -R188 ;  /* 0x000000ffffbcb224 */ /* 0x000fe200078e0abc */
[C---:B------:R-:W-:Y:S01]  /*16b00*/  ISETP.GT.U32.AND P5, PT, R2.reuse, R192, PT ;  /* 0x000000c00200720c */ /* 0x040fe20003fa4070 */
[----:B------:R-:W-:Y:S01]  /*16b10*/  IMAD.HI.U32 R6, R9, R191, RZ ;  /* 0x000000bf09067227 */ /* 0x000fe200078e00ff */
[----:B------:R-:W-:-:S03]  /*16b20*/  ISETP.GT.U32.AND P3, PT, R2, R190, PT ;  /* 0x000000be0200720c */ /* 0x000fc60003f64070 */
[----:B------:R-:W-:-:S04]  /*16b30*/  IMAD.HI.U32 R7, R9, R193, RZ ;  /* 0x000000c109077227 */ /* 0x000fc800078e00ff */
[----:B------:R-:W-:Y:S01]  /*16b40*/  @!P2 IMAD.MOV R184, RZ, RZ, -R184 ;  /* 0x000000ffffb8a224 */ /* 0x000fe200078e0ab8 */
[----:B------:R-:W-:Y:S01]  /*16b50*/  ISETP.GE.AND P2, PT, R8, RZ, PT ;  /* 0x000000ff0800720c */ /* 0x000fe20003f46270 */
[----:B------:R-:W-:Y:S02]  /*16b60*/  IMAD.MOV R6, RZ, RZ, -R6 ;  /* 0x000000ffff067224 */ /* 0x000fe400078e0a06 */
[----:B------:R-:W-:Y:S02]  /*16b70*/  IMAD.MOV R7, RZ, RZ, -R7 ;  /* 0x000000ffff077224 */ /* 0x000fe400078e0a07 */
[----:B------:R-:W-:Y:S02]  /*16b80*/  IMAD R191, R2, R6, R191 ;  /* 0x0000000602bf7224 */ /* 0x000fe400078e02bf */
[----:B------:R-:W-:Y:S02]  /*16b90*/  VIADD R6, R0, 0x40 ;  /* 0x0000004000067836 */ /* 0x000fe40000000000 */
[----:B------:R-:W-:-:S02]  /*16ba0*/  IMAD R193, R2, R7, R193 ;  /* 0x0000000702c17224 */ /* 0x000fc400078e02c1 */
[----:B------:R-:W-:Y:S01]  /*16bb0*/  VIADD R8, R0, 0x41 ;  /* 0x0000004100087836 */ /* 0x000fe20000000000 */
[----:B------:R-:W-:Y:S01]  /*16bc0*/  IABS R195, R6 ;  /* 0x0000000600c37213 */ /* 0x000fe20000000000 */
[--C-:B------:R-:W-:Y:S01]  /*16bd0*/  @!P6 IMAD.IADD R189, R189, 0x1, -R2.reuse ;  /* 0x00000001bdbde824 */ /* 0x100fe200078e0a02 */
[----:B------:R-:W-:Y:S01]  /*16be0*/  ISETP.GT.U32.AND P6, PT, R2, R191, PT ;  /* 0x000000bf0200720c */ /* 0x000fe20003fc4070 */
[--C-:B------:R-:W-:Y:S01]  /*16bf0*/  @!P3 IMAD.IADD R190, R190, 0x1, -R2.reuse ;  /* 0x00000001bebeb824 */ /* 0x100fe200078e0a02 */
[----:B------:R-:W-:Y:S01]  /*16c00*/  ISETP.GT.U32.AND P3, PT, R2, R193, PT ;  /* 0x000000c10200720c */ /* 0x000fe20003f64070 */
[----:B------:R-:W-:Y:S01]  /*16c10*/  @!P5 IMAD.IADD R192, R192, 0x1, -R2 ;  /* 0x00000001c0c0d824 */ /* 0x000fe200078e0a02 */
[----:B------:R-:W-:Y:S01]  /*16c20*/  IABS R194, R8 ;  /* 0x0000000800c27213 */ /* 0x000fe20000000000 */
[----:B------:R-:W-:Y:S01]  /*16c30*/  @!P2 IMAD.MOV R189, RZ, RZ, -R189 ;  /* 0x000000ffffbda224 */ /* 0x000fe200078e0abd */
[----:B------:R-:W-:Y:S01]  /*16c40*/  ISETP.GE.AND P2, PT, R4, RZ, PT ;  /* 0x000000ff0400720c */ /* 0x000fe20003f46270 */
[----:B------:R-:W-:Y:S01]  /*16c50*/  IMAD.HI.U32 R4, R9, R195, RZ ;  /* 0x000000c309047227 */ /* 0x000fe200078e00ff */
[----:B------:R-:W-:-:S03]  /*16c60*/  ISETP.GT.U32.AND P5, PT, R2, R192, PT ;  /* 0x000000c00200720c */ /* 0x000fc60003fa4070 */
[----:B------:R-:W-:Y:S02]  /*16c70*/  VIADD R3, R0, 0x3f ;  /* 0x0000003f00037836 */ /* 0x000fe40000000000 */
[----:B------:R-:W-:-:S03]  /*16c80*/  IMAD.HI.U32 R10, R9, R194, RZ ;  /* 0x000000c2090a7227 */ /* 0x000fc600078e00ff */
[----:B------:R-:W-:Y:S01]  /*16c90*/  IABS R196, R3 ;  /* 0x0000000300c47213 */ /* 0x000fe20000000000 */
[----:B------:R-:W-:Y:S02]  /*16ca0*/  IMAD.MOV R4, RZ, RZ, -R4 ;  /* 0x000000ffff047224 */ /* 0x000fe400078e0a04 */
[----:B------:R-:W-:Y:S02]  /*16cb0*/  IMAD.MOV R10, RZ, RZ, -R10 ;  /* 0x000000ffff0a7224 */ /* 0x000fe400078e0a0a */
[C---:B------:R-:W-:Y:S02]  /*16cc0*/  IMAD R195, R2.reuse, R4, R195 ;  /* 0x0000000402c37224 */ /* 0x040fe400078e02c3 */
[--C-:B------:R-:W-:Y:S02]  /*16cd0*/  @!P3 IMAD.IADD R193, R193, 0x1, -R2.reuse ;  /* 0x00000001c1c1b824 */ /* 0x100fe400078e0a02 */
[----:B------:R-:W-:Y:S02]  /*16ce0*/  @!P6 IMAD.IADD R191, R191, 0x1, -R2 ;  /* 0x00000001bfbfe824 */ /* 0x000fe400078e0a02 */
[C---:B------:R-:W-:Y:S01]  /*16cf0*/  IMAD R194, R2.reuse, R10, R194 ;  /* 0x0000000a02c27224 */ /* 0x040fe200078e02c2 */
[----:B------:R-:W-:Y:S01]  /*16d00*/  ISETP.GT.U32.AND P3, PT, R2, R193, PT ;  /* 0x000000c10200720c */ /* 0x000fe20003f64070 */
[----:B------:R-:W-:Y:S01]  /*16d10*/  @!P5 IMAD.IADD R192, R192, 0x1, -R2 ;  /* 0x00000001c0c0d824 */ /* 0x000fe200078e0a02 */
[C---:B------:R-:W-:Y:S01]  /*16d20*/  ISETP.GT.U32.AND P5, PT, R2.reuse, R195, PT ;  /* 0x000000c30200720c */ /* 0x040fe20003fa4070 */
[----:B------:R-:W-:Y:S01]  /*16d30*/  IMAD.HI.U32 R7, R9, R196, RZ ;  /* 0x000000c409077227 */ /* 0x000fe200078e00ff */
[----:B------:R-:W-:-:S03]  /*16d40*/  ISETP.GT.U32.AND P6, PT, R2, R191, PT ;  /* 0x000000bf0200720c */ /* 0x000fc60003fc4070 */
[----:B------:R-:W-:Y:S01]  /*16d50*/  @!P0 IMAD.MOV R190, RZ, RZ, -R190 ;  /* 0x000000ffffbe8224 */ /* 0x000fe200078e0abe */
        /* <DEDUP_REMOVED lines=9> */
[----:B------:R-:W-:Y:S01]  /*16df0*/  IABS R198, R7 ;  /* 0x0000000700c67213 */ /* 0x000fe20000000000 */
[--C-:B------:R-:W-:Y:S01]  /*16e00*/  @!P5 IMAD.IADD R195, R195, 0x1, -R2.reuse ;  /* 0x00000001c3c3d824 */ /* 0x100fe200078e0a02 */
[----:B------:R-:W-:Y:S01]  /*16e10*/  ISETP.GE.AND P3, PT, R3, RZ, PT ;  /* 0x000000ff0300720c */ /* 0x000fe20003f66270 */
[--C-:B------:R-:W-:Y:S01]  /*16e20*/  @!P6 IMAD.IADD R191, R191, 0x1, -R2.reuse ;  /* 0x00000001bfbfe824 */ /* 0x100fe200078e0a02 */
[----:B------:R-:W-:Y:S01]  /*16e30*/  ISETP.GE.AND P6, PT, R8, RZ, PT ;  /* 0x000000ff0800720c */ /* 0x000fe20003fc6270 */
[----:B------:R-:W-:Y:S01]  /*16e40*/  @!P0 IMAD.IADD R194, R194, 0x1, -R2 ;  /* 0x00000001c2c28824 */ /* 0x000fe200078e0a02 */
[----:B------:R-:W-:Y:S01]  /*16e50*/  ISETP.GE.AND P0, PT, R4, RZ, PT ;  /* 0x000000ff0400720c */ /* 0x000fe20003f06270 */
[----:B------:R-:W-:Y:S01]  /*16e60*/  @!P2 IMAD.MOV R193, RZ, RZ, -R193 ;  /* 0x000000ffffc1a224 */ /* 0x000fe200078e0ac1 */
[C---:B------:R-:W-:Y:S01]  /*16e70*/  ISETP.GT.U32.AND P2, PT, R2.reuse, R195, PT ;  /* 0x000000c30200720c */ /* 0x040fe20003f44070 */
[----:B------:R-:W-:Y:S01]  /*16e80*/  IMAD.HI.U32 R8, R9, R198, RZ ;  /* 0x000000c609087227 */ /* 0x000fe200078e00ff */
[----:B------:R-:W-:-:S03]  /*16e90*/  ISETP.GT.U32.AND P5, PT, R2, R194, PT ;  /* 0x000000c20200720c */ /* 0x000fc60003fa4070 */
[----:B------:R-:W-:Y:S01]  /*16ea0*/  @!P4 IMAD.MOV R191, RZ, RZ, -R191 ;  /* 0x000000ffffbfc224 */ /* 0x000fe200078e0abf */
[----:B------:R-:W-:Y:S01]  /*16eb0*/  ISETP.GE.AND P4, PT, R6, RZ, PT ;  /* 0x000000ff0600720c */ /* 0x000fe20003f86270 */
[----:B------:R-:W-:-:S04]  /*16ec0*/  IMAD.HI.U32 R6, R9, R197, RZ ;  /* 0x000000c509067227 */ /* 0x000fc800078e00ff */
[----:B------:R-:W-:Y:S02]  /*16ed0*/  IMAD.MOV R8, RZ, RZ, -R8 ;  /* 0x000000ffff087224 */ /* 0x000fe400078e0a08 */
[----:B------:R-:W-:Y:S02]  /*16ee0*/  IMAD.MOV R6, RZ, RZ, -R6 ;  /* 0x000000ffff067224 */ /* 0x000fe400078e0a06 */
[----:B------:R-:W-:Y:S02]  /*16ef0*/  @!P1 IMAD.IADD R196, R196, 0x1, -R2 ;  /* 0x00000001c4c49824 */ /* 0x000fe400078e0a02 */
[C---:B------:R-:W-:Y:S02]  /*16f00*/  IMAD R198, R2.reuse, R8, R198 ;  /* 0x0000000802c67224 */ /* 0x040fe400078e02c6 */
[C---:B------:R-:W-:Y:S01]  /*16f10*/  IMAD R197, R2.reuse, R6, R197 ;  /* 0x0000000602c57224 */ /* 0x040fe200078e02c5 */
[C---:B------:R-:W-:Y:S01]  /*16f20*/  ISETP.GT.U32.AND P1, PT, R2.reuse, R196, PT ;  /* 0x000000c40200720c */ /* 0x040fe20003f24070 */
[--C-:B------:R-:W-:Y:S01]  /*16f30*/  @!P2 IMAD.IADD R195, R195, 0x1, -R2.reuse ;  /* 0x00000001c3c3a824 */ /* 0x100fe200078e0a02 */
[----:B------:R-:W-:Y:S01]  /*16f40*/  ISETP.GT.U32.AND P2, PT, R2, R198, PT ;  /* 0x000000c60200720c */ /* 0x000fe20003f44070 */
[----:B------:R-:W-:Y:S01]  /*16f50*/  @!P5 IMAD.IADD R194, R194, 0x1, -R2 ;  /* 0x00000001c2c2d824 */ /* 0x000fe200078e0a02 */
[----:B------:R-:W-:Y:S01]  /*16f60*/  ISETP.GT.U32.AND P5, PT, R2, R197, PT ;  /* 0x000000c50200720c */ /* 0x000fe20003fa4070 */
[----:B------:R-:W-:-:S02]  /*16f70*/  VIADD R4, R0, 0x3b ;  /* 0x0000003b00047836 */ /* 0x000fc40000000000 */
[C---:B------:R-:W-:Y:S02]  /*16f80*/  VIADD R3, R0.reuse, 0x3a ;  /* 0x0000003a00037836 */ /* 0x040fe40000000000 */
[----:B------:R-:W-:Y:S01]  /*16f90*/  VIADD R6, R0, 0x3c ;  /* 0x0000003c00067836 */ /* 0x000fe20000000000 */
[----:B------:R-:W-:Y:S01]  /*16fa0*/  IABS R200, R4 ;  /* 0x0000000400c87213 */ /* 0x000fe20000000000 */
[----:B------:R-:W-:Y:S01]  /*16fb0*/  @!P6 IMAD.MOV R194, RZ, RZ, -R194 ;  /* 0x000000ffffc2e224 */ /* 0x000fe200078e0ac2 */
[----:B------:R-:W-:Y:S01]  /*16fc0*/  IABS R201, R3 ;  /* 0x0000000300c97213 */ /* 0x000fe20000000000 */
[--C-:B------:R-:W-:Y:S01]  /*16fd0*/  @!P1 IMAD.IADD R196, R196, 0x1, -R2.reuse ;  /* 0x00000001c4c49824 */ /* 0x100fe200078e0a02 */
[----:B------:R-:W-:Y:S01]  /*16fe0*/  ISETP.GE.AND P1, PT, R7, RZ, PT ;  /* 0x000000ff0700720c */ /* 0x000fe20003f26270 */
[----:B------:R-:W-:Y:S01]  /*16ff0*/  @!P2 IMAD.IADD R198, R198, 0x1, -R2 ;  /* 0x00000001c6c6a824 */ /* 0x000fe200078e0a02 */
[----:B------:R-:W-:Y:S01]  /*17000*/  IABS R199, R6 ;  /* 0x0000000600c77213 */ /* 0x000fe20000000000 */
[----:B------:R-:W-:-:S03]  /*17010*/  IMAD.HI.U32 R7, R9, R200, RZ ;  /* 0x000000c809077227 */ /* 0x000fc600078e00ff */
[----:B------:R-:W-:Y:S01]  /*17020*/  ISETP.GT.U32.AND P6, PT, R2, R198, PT ;  /* 0x000000c60200720c */ /* 0x000fe20003fc4070 */
[----:B------:R-:W-:Y:S01]  /*17030*/  @!P5 IMAD.IADD R197, R197, 0x1, -R2 ;  /* 0x00000001c5c5d824 */ /* 0x000fe200078e0a02 */
[----:B------:R-:W-:Y:S01]  /*17040*/  ISETP.GE.AND P5, PT, R6, RZ, PT ;  /* 0x000000ff0600720c */ /* 0x000fe20003fa6270 */
[----:B------:R-:W-:-:S03]  /*17050*/  IMAD.HI.U32 R6, R9, R201, RZ ;  /* 0x000000c909067227 */ /* 0x000fc600078e00ff */
[C---:B------:R-:W-:Y:S01]  /*17060*/  ISETP.GT.U32.AND P2, PT, R2.reuse, R197, PT ;  /* 0x000000c50200720c */ /* 0x040fe20003f44070 */
[----:B------:R-:W-:Y:S02]  /*17070*/  IMAD.MOV R7, RZ, RZ, -R7 ;  /* 0x000000ffff077224 */ /* 0x000fe400078e0a07 */
[----:B------:R-:W-:Y:S02]  /*17080*/  IMAD.MOV R6, RZ, RZ, -R6 ;  /* 0x000000ffff067224 */ /* 0x000fe400078e0a06 */
[----:B------:R-:W-:Y:S02]  /*17090*/  IMAD R200, R2, R7, R200 ;  /* 0x0000000702c87224 */ /* 0x000fe400078e02c8 */
[----:B------:R-:W-:-:S04]  /*170a0*/  IMAD.HI.U32 R8, R9, R199, RZ ;  /* 0x000000c709087227 */ /* 0x000fc800078e00ff */
[C---:B------:R-:W-:Y:S02]  /*170b0*/  IMAD R201, R2.reuse, R6, R201 ;  /* 0x0000000602c97224 */ /* 0x040fe400078e02c9 */
[----:B------:R-:W-:Y:S01]  /*170c0*/  @!P3 IMAD.MOV R196, RZ, RZ, -R196 ;  /* 0x000000ffffc4b224 */ /* 0x000fe200078e0ac4 */
[----:B------:R-:W-:Y:S01]  /*170d0*/  ISETP.GT.U32.AND P3, PT, R2, R200, PT ;  /* 0x000000c80200720c */ /* 0x000fe20003f64070 */
[----:B------:R-:W-:Y:S02]  /*170e0*/  IMAD.MOV R8, RZ, RZ, -R8 ;  /* 0x000000ffff087224 */ /* 0x000fe400078e0a08 */
[----:B------:R-:W-:Y:S01]  /*170f0*/  @!P6 IMAD.IADD R198, R198, 0x1, -R2 ;  /* 0x00000001c6c6e824 */ /* 0x000fe200078e0a02 */
[C---:B------:R-:W-:Y:S01]  /*17100*/  ISETP.GT.U32.AND P6, PT, R2.reuse, R201, PT ;  /* 0x000000c90200720c */ /* 0x040fe20003fc4070 */
[----:B------:R-:W-:Y:S02]  /*17110*/  IMAD R199, R2, R8, R199 ;  /* 0x0000000802c77224 */ /* 0x000fe400078e02c7 */
[----:B------:R-:W-:-:S02]  /*17120*/  VIADD R8, R0, 0x38 ;  /* 0x0000003800087836 */ /* 0x000fc40000000000 */
[----:B------:R-:W-:Y:S01]  /*17130*/  @!P4 IMAD.MOV R195, RZ, RZ, -R195 ;  /* 0x000000ffffc3c224 */ /* 0x000fe200078e0ac3 */
[----:B------:R-:W-:Y:S01]  /*17140*/  ISETP.GT.U32.AND P4, PT, R2, R199, PT ;  /* 0x000000c70200720c */ /* 0x000fe20003f84070 */
[--C-:B------:R-:W-:Y:S01]  /*17150*/  @!P2 IMAD.IADD R197, R197, 0x1, -R2.reuse ;  /* 0x00000001c5c5a824 */ /* 0x100fe200078e0a02 */
[----:B------:R-:W-:Y:S01]  /*17160*/  IABS R203, R8 ;  /* 0x0000000800cb7213 */ /* 0x000fe20000000000 */
[--C-:B------:R-:W-:Y:S01]  /*17170*/  @!P3 IMAD.IADD R200, R200, 0x1, -R2.reuse ;  /* 0x00000001c8c8b824 */ /* 0x100fe200078e0a02 */
[----:B------:R-:W-:Y:S01]  /*17180*/  ISETP.GE.AND P2, PT, R4, RZ, PT ;  /* 0x000000ff0400720c */ /* 0x000fe20003f46270 */
[----:B------:R-:W-:Y:S02]  /*17190*/  VIADD R7, R0, 0x39 ;  /* 0x0000003900077836 */ /* 0x000fe40000000000 */
[----:B------:R-:W-:Y:S01]  /*171a0*/  @!P6 IMAD.IADD R201, R201, 0x1, -R2 ;  /* 0x00000001c9c9e824 */ /* 0x000fe200078e0a02 */
[----:B------:R-:W-:Y:S01]  /*171b0*/  ISETP.GT.U32.AND P6, PT, R2, R200, PT ;  /* 0x000000c80200720c */ /* 0x000fe20003fc4070 */
[----:B------:R-:W-:Y:S01]  /*171c0*/  IMAD.HI.U32 R4, R9, R203, RZ ;  /* 0x000000cb09047227 */ /* 0x000fe200078e00ff */
[----:B------:R-:W-:-:S03]  /*171d0*/  IABS R202, R7 ;  /* 0x0000000700ca7213 */ /* 0x000fc60000000000 */
[----:B------:R-:W-:Y:S02]  /*171e0*/  IMAD.MOV R4, RZ, RZ, -R4 ;  /* 0x000000ffff047224 */ /* 0x000fe400078e0a04 */
[----:B------:R-:W-:Y:S01]  /*171f0*/  @!P4 IMAD.IADD R199, R199, 0x1, -R2 ;  /* 0x00000001c7c7c824 */ /* 0x000fe200078e0a02 */
[----:B------:R-:W-:Y:S01]  /*17200*/  ISETP.GE.AND P4, PT, R3, RZ, PT ;  /* 0x000000ff0300720c */ /* 0x000fe20003f86270 */
[C---:B------:R-:W-:Y:S02]  /*17210*/  IMAD R203, R2.reuse, R4, R203 ;  /* 0x0000000402cb7224 */ /* 0x040fe400078e02cb */
[----:B------:R-:W-:Y:S01]  /*17220*/  IMAD.HI.U32 R6, R9, R202, RZ ;  /* 0x000000ca09067227 */ /* 0x000fe200078e00ff */
[----:B------:R-:W-:-:S03]  /*17230*/  ISETP.GT.U32.AND P3, PT, R2, R199, PT ;  /* 0x000000c70200720c */ /* 0x000fc60003f64070 */
[----:B------:R-:W-:Y:S02]  /*17240*/  VIADD R3, R0, 0x37 ;  /* 0x0000003700037836 */ /* 0x000fe40000000000 */
[----:B------:R-:W-:Y:S01]  /*17250*/  @!P6 IMAD.IADD R200, R200, 0x1, -R2 ;  /* 0x00000001c8c8e824 */ /* 0x000fe200078e0a02 */
[C---:B------:R-:W-:Y:S01]  /*17260*/  ISETP.GT.U32.AND P6, PT, R2.reuse, R203, PT ;  /* 0x000000cb0200720c */ /* 0x040fe20003fc4070 */
[----:B------:R-:W-:Y:S01]  /*17270*/  IMAD.MOV R6, RZ, RZ, -R6 ;  /* 0x000000ffff067224 */ /* 0x000fe200078e0a06 */
[----:B------:R-:W-:Y:S01]  /*17280*/  IABS R204, R3 ;  /* 0x0000000300cc7213 */ /* 0x000fe20000000000 */
[----:B------:R-:W-:Y:S01]  /*17290*/  @!P0 IMAD.MOV R197, RZ, RZ, -R197 ;  /* 0x000000ffffc58224 */ /* 0x000fe200078e0ac5 */
[C---:B------:R-:W-:Y:S01]  /*172a0*/  ISETP.GT.U32.AND P0, PT, R2.reuse, R201, PT ;  /* 0x000000c90200720c */ /* 0x040fe20003f04070 */
[----:B------:R-:W-:Y:S02]  /*172b0*/  IMAD R202, R2, R6, R202 ;  /* 0x0000000602ca7224 */ /* 0x000fe400078e02ca */
[----:B------:R-:W-:-:S02]  /*172c0*/  VIADD R6, R0, 0x36 ;  /* 0x0000003600067836 */ /* 0x000fc40000000000 */
[----:B------:R-:W-:-:S03]  /*172d0*/  IMAD.HI.U32 R10, R9, R204, RZ ;  /* 0x000000cc090a7227 */ /* 0x000fc600078e00ff */
[----:B------:R-:W-:Y:S01]  /*172e0*/  IABS R205, R6 ;  /* 0x0000000600cd7213 */ /* 0x000fe20000000000 */
[----:B------:R-:W-:Y:S01]  /*172f0*/  @!P3 IMAD.IADD R199, R199, 0x1, -R2 ;  /* 0x00000001c7c7b824 */ /* 0x000fe200078e0a02 */
[C---:B------:R-:W-:Y:S01]  /*17300*/  ISETP.GT.U32.AND P3, PT, R2.reuse, R202, PT ;  /* 0x000000ca0200720c */ /* 0x040fe20003f64070 */
[----:B------:R-:W-:Y:S02]  /*17310*/  IMAD.MOV R10, RZ, RZ, -R10 ;  /* 0x000000ffff0a7224 */ /* 0x000fe400078e0a0a */
[--C-:B------:R-:W-:Y:S02]  /*17320*/  @!P6 IMAD.IADD R203, R203, 0x1, -R2.reuse ;  /* 0x00000001cbcbe824 */ /* 0x100fe400078e0a02 */
[----:B------:R-:W-:Y:S01]  /*17330*/  @!P0 IMAD.IADD R201, R201, 0x1, -R2 ;  /* 0x00000001c9c98824 */ /* 0x000fe200078e0a02 */
[----:B------:R-:W-:Y:S01]  /*17340*/  ISETP.GE.AND P0, PT, R7, RZ, PT ;  /* 0x000000ff0700720c */ /* 0x000fe20003f06270 */
[C---:B------:R-:W-:Y:S02]  /*17350*/  IMAD R204, R2.reuse, R10, R204 ;  /* 0x0000000a02cc7224 */ /* 0x040fe400078e02cc */
[----:B------:R-:W-:Y:S01]  /*17360*/  @!P1 IMAD.MOV R198, RZ, RZ, -R198 ;  /* 0x000000ffffc69224 */ /* 0x000fe200078e0ac6 */
[----:B------:R-:W-:Y:S01]  /*17370*/  ISETP.GT.U32.AND P1, PT, R2, R203, PT ;  /* 0x000000cb0200720c */ /* 0x000fe20003f24070 */
[----:B------:R-:W-:-:S04]  /*17380*/  IMAD.HI.U32 R7, R9, R205, RZ ;  /* 0x000000cd09077227 */ /* 0x000fc800078e00ff */
[----:B------:R-:W-:Y:S01]  /*17390*/  @!P5 IMAD.MOV R199, RZ, RZ, -R199 ;  /* 0x000000ffffc7d224 */ /* 0x000fe200078e0ac7 */
[----:B------:R-:W-:Y:S01]  /*173a0*/  ISETP.GT.U32.AND P5, PT, R2, R204, PT ;  /* 0x000000cc0200720c */ /* 0x000fe20003fa4070 */
[----:B------:R-:W-:Y:S02]  /*173b0*/  IMAD.MOV R7, RZ, RZ, -R7 ;  /* 0x000000ffff077224 */ /* 0x000fe400078e0a07 */
        /* <DEDUP_REMOVED lines=9> */
[----:B------:R-:W-:Y:S01]  /*17450*/  @!P5 IMAD.IADD R204, R204, 0x1, -R2 ;  /* 0x00000001ccccd824 */ /* 0x000fe200078e0a02 */
[----:B------:R-:W-:Y:S01]  /*17460*/  ISETP.GE.AND P4, PT, R6, RZ, PT ;  /* 0x000000ff0600720c */ /* 0x000fe20003f86270 */
[----:B------:R-:W-:-:S03]  /*17470*/  IMAD.HI.U32 R6, R9, R206, RZ ;  /* 0x000000ce09067227 */ /* 0x000fc600078e00ff */
[----:B------:R-:W-:Y:S01]  /*17480*/  ISETP.GT.U32.AND P5, PT, R2, R204, PT ;  /* 0x000000cc0200720c */ /* 0x000fe20003fa4070 */
[----:B------:R-:W-:Y:S02]  /*17490*/  IMAD.MOV R6, RZ, RZ, -R6 ;  /* 0x000000ffff067224 */ /* 0x000fe400078e0a06 */
[----:B------:R-:W-:Y:S01]  /*174a0*/  @!P2 IMAD.MOV R200, RZ, RZ, -R200 ;  /* 0x000000ffffc8a224 */ /* 0x000fe200078e0ac8 */
[----:B------:R-:W-:Y:S01]  /*174b0*/  ISETP.GE.AND P2, PT, R3, RZ, PT ;  /* 0x000000ff0300720c */ /* 0x000fe20003f46270 */
[----:B------:R-:W-:Y:S01]  /*174c0*/  @!P6 IMAD.IADD R202, R202, 0x1, -R2 ;  /* 0x00000001cacae824 */ /* 0x000fe200078e0a02 */
[----:B------:R-:W-:Y:S01]  /*174d0*/  ISETP.GE.AND P6, PT, R4, RZ, PT ;  /* 0x000000ff0400720c */ /* 0x000fe20003fc6270 */
[----:B------:R-:W-:Y:S02]  /*174e0*/  IMAD R206, R2, R6, R206 ;  /* 0x0000000602ce7224 */ /* 0x000fe400078e02ce */
[----:B------:R-:W-:Y:S02]  /*174f0*/  VIADD R4, R0, 0x33 ;  /* 0x0000003300047836 */ /* 0x000fe40000000000 */
[----:B------:R-:W-:-:S02]  /*17500*/  @!P1 IMAD.IADD R205, R205, 0x1, -R2 ;  /* 0x00000001cdcd9824 */ /* 0x000fc400078e0a02 */
[----:B------:R-:W-:Y:S01]  /*17510*/  @!P0 IMAD.MOV R202, RZ, RZ, -R202 ;  /* 0x000000ffffca8224 */ /* 0x000fe200078e0aca */
        /* <DEDUP_REMOVED lines=8> */
[----:B------:R-:W-:Y:S02]  /*175a0*/  IABS R207, R3 ;  /* 0x0000000300cf7213 */ /* 0x000fe40000000000 */
[----:B------:R-:W-:Y:S01]  /*175b0*/  ISETP.GE.AND P3, PT, R3, RZ, PT ;  /* 0x000000ff0300720c */ /* 0x000fe20003f66270 */
[----:B------:R-:W-:-:S02]  /*175c0*/  IMAD.MOV R4, RZ, RZ, -R4 ;  /* 0x000000ffff047224 */ /* 0x000fc400078e0a04 */
[----:B------:R-:W-:Y:S02]  /*175d0*/  VIADD R3, R0, 0x32 ;  /* 0x0000003200037836 */ /* 0x000fe40000000000 */
[--C-:B------:R-:W-:Y:S02]  /*175e0*/  @!P0 IMAD.IADD R206, R206, 0x1, -R2.reuse ;  /* 0x00000001cece8824 */ /* 0x100fe400078e0a02 */
[----:B------:R-:W-:Y:S01]  /*175f0*/  @!P1 IMAD.IADD R205, R205, 0x1, -R2 ;  /* 0x00000001cdcd9824 */ /* 0x000fe200078e0a02 */
[----:B------:R-:W-:Y:S01]  /*17600*/  IABS R209, R3 ;  /* 0x0000000300d17213 */ /* 0x000fe20000000000 */
[C---:B------:R-:W-:Y:S01]  /*17610*/  IMAD R208, R2.reuse, R4, R208 ;  /* 0x0000000402d07224 */ /* 0x040fe200078e02d0 */
[C---:B------:R-:W-:Y:S01]  /*17620*/  ISETP.GT.U32.AND P0, PT, R2.reuse, R206, PT ;  /* 0x000000ce0200720c */ /* 0x040fe20003f04070 */
[----:B------:R-:W-:Y:S02]  /*17630*/  @!P4 IMAD.MOV R205, RZ, RZ, -R205 ;  /* 0x000000ffffcdc224 */ /* 0x000fe400078e0acd */
[----:B------:R-:W-:Y:S01]  /*17640*/  @!P2 IMAD.MOV R204, RZ, RZ, -R204 ;  /* 0x000000ffffcca224 */ /* 0x000fe200078e0acc */
[----:B------:R-:W-:Y:S01]  /*17650*/  ISETP.GT.U32.AND P4, PT, R2, R208, PT ;  /* 0x000000d00200720c */ /* 0x000fe20003f84070 */
[----:B------:R-:W-:Y:S01]  /*17660*/  IMAD.HI.U32 R6, R9, R207, RZ ;  /* 0x000000cf09067227 */ /* 0x000fe200078e00ff */
[----:B------:R-:W-:-:S03]  /*17670*/  ISETP.GE.AND P2, PT, R3, RZ, PT ;  /* 0x000000ff0300720c */ /* 0x000fc60003f46270 */
[----:B------:R-:W-:-:S04]  /*17680*/  IMAD.HI.U32 R3, R9, R209, RZ ;  /* 0x000000d109037227 */ /* 0x000fc800078e00ff */
[----:B------:R-:W-:Y:S02]  /*17690*/  IMAD.MOV R3, RZ, RZ, -R3 ;  /* 0x000000ffff037224 */ /* 0x000fe400078e0a03 */
[----:B------:R-:W-:Y:S02]  /*176a0*/  IMAD.MOV R6, RZ, RZ, -R6 ;  /* 0x000000ffff067224 */ /* 0x000fe400078e0a06 */
[--C-:B------:R-:W-:Y:S01]  /*176b0*/  @!P0 IMAD.IADD R206, R206, 0x1, -R2.reuse ;  /* 0x00000001cece8824 */ /* 0x100fe200078e0a02 */
[----:B------:R-:W-:Y:S01]  /*176c0*/  ISETP.GE.AND P0, PT, R210, RZ, PT ;  /* 0x000000ffd200720c */ /* 0x000fe20003f06270 */
[C---:B------:R-:W-:Y:S01]  /*176d0*/  IMAD R209, R2.reuse, R3, R209 ;  /* 0x0000000302d17224 */ /* 0x040fe200078e02d1 */
[----:B------:R-:W-:Y:S01]  /*176e0*/  IABS R210, R210 ;  /* 0x000000d200d27213 */ /* 0x000fe20000000000 */
[----:B------:R-:W-:Y:S02]  /*176f0*/  IMAD R207, R2, R6, R207 ;  /* 0x0000000602cf7224 */ /* 0x000fe400078e02cf */
[----:B------:R-:W-:-:S02]  /*17700*/  @!P4 IMAD.IADD R208, R208, 0x1, -R2 ;  /* 0x00000001d0d0c824 */ /* 0x000fc400078e0a02 */
[----:B------:R-:W-:Y:S01]  /*17710*/  @!P6 IMAD.MOV R206, RZ, RZ, -R206 ;  /* 0x000000ffffcee224 */ /* 0x000fe200078e0ace */
[----:B------:R-:W-:Y:S01]  /*17720*/  ISETP.GT.U32.AND P6, PT, R2, R209, PT ;  /* 0x000000d10200720c */ /* 0x000fe20003fc4070 */
[----:B------:R-:W-:Y:S01]  /*17730*/  VIADD R8, R0, 0x30 ;  /* 0x0000003000087836 */ /* 0x000fe20000000000 */
[C---:B------:R-:W-:Y:S01]  /*17740*/  ISETP.GT.U32.AND P1, PT, R2.reuse, R207, PT ;  /* 0x000000cf0200720c */ /* 0x040fe20003f24070 */
[----:B------:R-:W-:Y:S01]  /*17750*/  IMAD.HI.U32 R6, R9, R210, RZ ;  /* 0x000000d209067227 */ /* 0x000fe200078e00ff */
[----:B------:R-:W-:Y:S02]  /*17760*/  ISETP.GT.U32.AND P4, PT, R2, R208, PT ;  /* 0x000000d00200720c */ /* 0x000fe40003f84070 */
[----:B------:R-:W-:Y:S01]  /*17770*/  IABS R211, R8 ;  /* 0x0000000800d37213 */ /* 0x000fe20000000000 */
[----:B------:R-:W-:Y:S02]  /*17780*/  IMAD.MOV R6, RZ, RZ, -R6 ;  /* 0x000000ffff067224 */ /* 0x000fe400078e0a06 */
[----:B------:R-:W-:-:S02]  /*17790*/  VIADD R7, R0, 0x2e ;  /* 0x0000002e00077836 */ /* 0x000fc40000000000 */
[----:B------:R-:W-:Y:S02]  /*177a0*/  IMAD R210, R2, R6, R210 ;  /* 0x0000000602d27224 */ /* 0x000fe400078e02d2 */
[----:B------:R-:W-:Y:S01]  /*177b0*/  @!P6 IMAD.IADD R209, R209, 0x1, -R2 ;  /* 0x00000001d1d1e824 */ /* 0x000fe200078e0a02 */
[----:B------:R-:W-:Y:S01]  /*177c0*/  IABS R213, R7 ;  /* 0x0000000700d57213 */ /* 0x000fe20000000000 */
[----:B------:R-:W-:-:S03]  /*177d0*/  IMAD.HI.U32 R3, R9, R211, RZ ;  /* 0x000000d309037227 */ /* 0x000fc600078e00ff */
[----:B------:R-:W-:Y:S01]  /*177e0*/  ISETP.GT.U32.AND P6, PT, R2, R209, PT ;  /* 0x000000d10200720c */ /* 0x000fe20003fc4070 */
[--C-:B------:R-:W-:Y:S02]  /*177f0*/  @!P1 IMAD.IADD R207, R207, 0x1, -R2.reuse ;  /* 0x00000001cfcf9824 */ /* 0x100fe400078e0a02 */
[----:B------:R-:W-:Y:S01]  /*17800*/  @!P4 IMAD.IADD R208, R208, 0x1, -R2 ;  /* 0x00000001d0d0c824 */ /* 0x000fe200078e0a02 */
[C---:B------:R-:W-:Y:S01]  /*17810*/  ISETP.GT.U32.AND P4, PT, R2.reuse, R210, PT ;  /* 0x000000d20200720c */ /* 0x040fe20003f84070 */
[----:B------:R-:W-:Y:S01]  /*17820*/  IMAD.MOV R3, RZ, RZ, -R3 ;  /* 0x000000ffff037224 */ /* 0x000fe200078e0a03 */
[----:B------:R-:W-:Y:S01]  /*17830*/  ISETP.GT.U32.AND P1, PT, R2, R207, PT ;  /* 0x000000cf0200720c */ /* 0x000fe20003f24070 */
[----:B------:R-:W-:Y:S02]  /*17840*/  VIADD R4, R0, 0x2f ;  /* 0x0000002f00047836 */ /* 0x000fe40000000000 */
[----:B------:R-:W-:Y:S02]  /*17850*/  IMAD R211, R2, R3, R211 ;  /* 0x0000000302d37224 */ /* 0x000fe400078e02d3 */
[----:B------:R-:W-:Y:S01]  /*17860*/  IMAD.HI.U32 R3, R9, R213, RZ ;  /* 0x000000d509037227 */ /* 0x000fe200078e00ff */
[----:B------:R-:W-:-:S03]  /*17870*/  IABS R212, R4 ;  /* 0x0000000400d47213 */ /* 0x000fc60000000000 */
[----:B------:R-:W-:Y:S02]  /*17880*/  IMAD.MOV R3, RZ, RZ, -R3 ;  /* 0x000000ffff037224 */ /* 0x000fe400078e0a03 */
[--C-:B------:R-:W-:Y:S02]  /*17890*/  @!P4 IMAD.IADD R210, R210, 0x1, -R2.reuse ;  /* 0x00000001d2d2c824 */ /* 0x100fe400078e0a02 */
[C---:B------:R-:W-:Y:S02]  /*178a0*/  IMAD R213, R2.reuse, R3, R213 ;  /* 0x0000000302d57224 */ /* 0x040fe400078e02d5 */
[--C-:B------:R-:W-:Y:S01]  /*178b0*/  @!P6 IMAD.IADD R209, R209, 0x1, -R2.reuse ;  /* 0x00000001d1d1e824 */ /* 0x100fe200078e0a02 */
[----:B------:R-:W-:Y:S01]  /*178c0*/  ISETP.GT.U32.AND P4, PT, R2, R210, PT ;  /* 0x000000d20200720c */ /* 0x000fe20003f84070 */
[----:B------:R-:W-:Y:S01]  /*178d0*/  @!P1 IMAD.IADD R207, R207, 0x1, -R2 ;  /* 0x00000001cfcf9824 */ /* 0x000fe200078e0a02 */
[----:B------:R-:W-:Y:S01]  /*178e0*/  ISETP.GE.AND P1, PT, R8, RZ, PT ;  /* 0x000000ff0800720c */ /* 0x000fe20003f26270 */
[----:B------:R-:W-:-:S02]  /*178f0*/  VIADD R6, R0, 0x2d ;  /* 0x0000002d00067836 */ /* 0x000fc40000000000 */
[----:B------:R-:W-:Y:S01]  /*17900*/  @!P2 IMAD.MOV R209, RZ, RZ, -R209 ;  /* 0x000000ffffd1a224 */ /* 0x000fe200078e0ad1 */
[----:B------:R-:W-:Y:S01]  /*17910*/  ISETP.GT.U32.AND P2, PT, R2, R213, PT ;  /* 0x000000d50200720c */ /* 0x000fe20003f44070 */
[----:B------:R-:W-:Y:S01]  /*17920*/  IMAD.HI.U32 R8, R9, R212, RZ ;  /* 0x000000d409087227 */ /* 0x000fe200078e00ff */
[----:B------:R-:W-:-:S03]  /*17930*/  IABS R214, R6 ;  /* 0x0000000600d67213 */ /* 0x000fc60000000000 */
[----:B------:R-:W-:Y:S01]  /*17940*/  @!P5 IMAD.MOV R208, RZ, RZ, -R208 ;  /* 0x000000ffffd0d224 */ /* 0x000fe200078e0ad0 */
[----:B------:R-:W-:Y:S01]  /*17950*/  ISETP.GE.AND P5, PT, R4, RZ, PT ;  /* 0x000000ff0400720c */ /* 0x000fe20003fa6270 */
[----:B------:R-:W-:Y:S01]  /*17960*/  @!P3 IMAD.MOV R207, RZ, RZ, -R207 ;  /* 0x000000ffffcfb224 */ /* 0x000fe200078e0acf */
[----:B------:R-:W-:Y:S01]  /*17970*/  ISETP.GT.U32.AND P3, PT, R2, R211, PT ;  /* 0x000000d30200720c */ /* 0x000fe20003f64070 */
[----:B------:R-:W-:Y:S02]  /*17980*/  IMAD.MOV R8, RZ, RZ, -R8 ;  /* 0x000000ffff087224 */ /* 0x000fe400078e0a08 */
[----:B------:R-:W-:Y:S02]  /*17990*/  VIADD R4, R0, 0x2c ;  /* 0x0000002c00047836 */ /* 0x000fe40000000000 */
[----:B------:R-:W-:Y:S02]  /*179a0*/  IMAD R212, R2, R8, R212 ;  /* 0x0000000802d47224 */ /* 0x000fe400078e02d4 */
[----:B------:R-:W-:Y:S01]  /*179b0*/  VIADD R3, R0, 0x2b ;  /* 0x0000002b00037836 */ /* 0x000fe20000000000 */
[----:B------:R-:W-:Y:S01]  /*179c0*/  IABS R215, R4 ;  /* 0x0000000400d77213 */ /* 0x000fe20000000000 */
[----:B------:R-:W-:Y:S01]  /*179d0*/  IMAD.HI.U32 R8, R9, R214, RZ ;  /* 0x000000d609087227 */ /* 0x000fe200078e00ff */
[----:B------:R-:W-:-:S02]  /*179e0*/  ISETP.GT.U32.AND P6, PT, R2, R212, PT ;  /* 0x000000d40200720c */ /* 0x000fc40003fc4070 */
[----:B------:R-:W-:Y:S01]  /*179f0*/  IABS R216, R3 ;  /* 0x0000000300d87213 */ /* 0x000fe20000000000 */
[----:B------:R-:W-:Y:S01]  /*17a00*/  @!P4 IMAD.IADD R210, R210, 0x1, -R2 ;  /* 0x00000001d2d2c824 */ /* 0x000fe200078e0a02 */
[----:B------:R-:W-:Y:S01]  /*17a10*/  ISETP.GE.AND P4, PT, R7, RZ, PT ;  /* 0x000000ff0700720c */ /* 0x000fe20003f86270 */
[----:B------:R-:W-:Y:S02]  /*17a20*/  IMAD.MOV R8, RZ, RZ, -R8 ;  /* 0x000000ffff087224 */ /* 0x000fe400078e0a08 */
[----:B------:R-:W-:Y:S02]  /*17a30*/  @!P2 IMAD.IADD R213, R213, 0x1, -R2 ;  /* 0x00000001d5d5a824 */ /* 0x000fe400078e0a02 */
[----:B------:R-:W-:-:S03]  /*17a40*/  IMAD.HI.U32 R7, R9, R215, RZ ;  /* 0x000000d709077227 */ /* 0x000fc600078e00ff */
[C---:B------:R-:W-:Y:S01]  /*17a50*/  ISETP.GT.U32.AND P2, PT, R2.reuse, R213, PT ;  /* 0x000000d50200720c */ /* 0x040fe20003f44070 */
[----:B------:R-:W-:Y:S02]  /*17a60*/  @!P3 IMAD.IADD R211, R211, 0x1, -R2 ;  /* 0x00000001d3d3b824 */ /* 0x000fe400078e0a02 */
[C---:B------:R-:W-:Y:S02]  /*17a70*/  IMAD R214, R2.reuse, R8, R214 ;  /* 0x0000000802d67224 */ /* 0x040fe400078e02d6 */
[----:B------:R-:W-:Y:S01]  /*17a80*/  IMAD.MOV R8, RZ, RZ, -R7 ;  /* 0x000000ffff087224 */ /* 0x000fe200078e0a07 */
[----:B------:R-:W-:Y:S01]  /*17a90*/  ISETP.GT.U32.AND P3, PT, R2, R211, PT ;  /* 0x000000d30200720c */ /* 0x000fe20003f64070 */
[----:B------:R-:W-:-:S04]  /*17aa0*/  IMAD.HI.U32 R7, R9, R216, RZ ;  /* 0x000000d809077227 */ /* 0x000fc800078e00ff */
[----:B------:R-:W-:Y:S02]  /*17ab0*/  IMAD.MOV R7, RZ, RZ, -R7 ;  /* 0x000000ffff077224 */ /* 0x000fe400078e0a07 */
[----:B------:R-:W-:Y:S02]  /*17ac0*/  @!P6 IMAD.IADD R212, R212, 0x1, -R2 ;  /* 0x00000001d4d4e824 */ /* 0x000fe400078e0a02 */
[C---:B------:R-:W-:Y:S02]  /*17ad0*/  IMAD R216, R2.reuse, R7, R216 ;  /* 0x0000000702d87224 */ /* 0x040fe400078e02d8 */
[--C-:B------:R-:W-:Y:S01]  /*17ae0*/  @!P2 IMAD.IADD R213, R213, 0x1, -R2.reuse ;  /* 0x00000001d5d5a824 */ /* 0x100fe200078e0a02 */
[C---:B------:R-:W-:Y:S01]  /*17af0*/  ISETP.GT.U32.AND P6, PT, R2.reuse, R212, PT ;  /* 0x000000d40200720c */ /* 0x040fe20003fc4070 */
[----:B------:R-:W-:Y:S01]  /*17b00*/  @!P3 IMAD.IADD R211, R211, 0x1, -R2 ;  /* 0x00000001d3d3b824 */ /* 0x000fe200078e0a02 */
[----:B------:R-:W-:Y:S01]  /*17b10*/  ISETP.GT.U32.AND P2, PT, R2, R216, PT ;  /* 0x000000d80200720c */ /* 0x000fe20003f44070 */
[----:B------:R-:W-:Y:S01]  /*17b20*/  VIADD R11, R0, 0x29 ;  /* 0x00000029000b7836 */ /* 0x000fe20000000000 */
[C---:B------:R-:W-:Y:S01]  /*17b30*/  ISETP.GT.U32.AND P3, PT, R2.reuse, R214, PT ;  /* 0x000000d60200720c */ /* 0x040fe20003f64070 */
[----:B------:R-:W-:-:S02]  /*17b40*/  IMAD R215, R2, R8, R215 ;  /* 0x0000000802d77224 */ /* 0x000fc400078e02d7 */
[----:B------:R-:W-:Y:S01]  /*17b50*/  @!P1 IMAD.MOV R211, RZ, RZ, -R211 ;  /* 0x000000ffffd39224 */ /* 0x000fe200078e0ad3 */
[----:B------:R-:W-:Y:S01]  /*17b60*/  IABS R218, R11 ;  /* 0x0000000b00da7213 */ /* 0x000fe20000000000 */
[----:B------:R-:W-:Y:S01]  /*17b70*/  @!P0 IMAD.MOV R210, RZ, RZ, -R210 ;  /* 0x000000ffffd28224 */ /* 0x000fe200078e0ad2 */
[----:B------:R-:W-:Y:S01]  /*17b80*/  ISETP.GE.AND P0, PT, R6, RZ, PT ;  /* 0x000000ff0600720c */ /* 0x000fe20003f06270 */
[----:B------:R-:W-:Y:S02]  /*17b90*/  VIADD R6, R0, 0x27 ;  /* 0x0000002700067836 */ /* 0x000fe40000000000 */
[--C-:B------:R-:W-:Y:S01]  /*17ba0*/  @!P6 IMAD.IADD R212, R212, 0x1, -R2.reuse ;  /* 0x00000001d4d4e824 */ /* 0x100fe200078e0a02 */
[----:B------:R-:W-:Y:S01]  /*17bb0*/  ISETP.GT.U32.AND P6, PT, R2, R215, PT ;  /* 0x000000d70200720c */ /* 0x000fe20003fc4070 */
[--C-:B------:R-:W-:Y:S01]  /*17bc0*/  @!P2 IMAD.IADD R216, R216, 0x1, -R2.reuse ;  /* 0x00000001d8d8a824 */ /* 0x100fe200078e0a02 */
[----:B------:R-:W-:Y:S01]  /*17bd0*/  IABS R220, R6 ;  /* 0x0000000600dc7213 */ /* 0x000fe20000000000 */
[----:B------:R-:W-:Y:S01]  /*17be0*/  @!P3 IMAD.IADD R214, R214, 0x1, -R2 ;  /* 0x00000001d6d6b824 */ /* 0x000fe200078e0a02 */
[----:B------:R-:W-:Y:S01]  /*17bf0*/  ISETP.GE.AND P3, PT, R4, RZ, PT ;  /* 0x000000ff0400720c */ /* 0x000fe20003f66270 */
[----:B------:R-:W-:Y:S01]  /*17c00*/  @!P5 IMAD.MOV R212, RZ, RZ, -R212 ;  /* 0x000000ffffd4d224 */ /* 0x000fe200078e0ad4 */
[----:B------:R-:W-:Y:S01]  /*17c10*/  ISETP.GE.AND P5, PT, R3, RZ, PT ;  /* 0x000000ff0300720c */ /* 0x000fe20003fa6270 */
[----:B------:R-:W-:Y:S01]  /*17c20*/  IMAD.HI.U32 R3, R9, R218, RZ ;  /* 0x000000da09037227 */ /* 0x000fe200078e00ff */
[----:B------:R-:W-:-:S02]  /*17c30*/  ISETP.GT.U32.AND P2, PT, R2, R216, PT ;  /* 0x000000d80200720c */ /* 0x000fc40003f44070 */
[----:B------:R-:W-:Y:S01]  /*17c40*/  ISETP.GT.U32.AND P1, PT, R2, R214, PT ;  /* 0x000000d60200720c */ /* 0x000fe20003f24070 */
[----:B------:R-:W-:Y:S02]  /*17c50*/  VIADD R4, R0, 0x2a ;  /* 0x0000002a00047836 */ /* 0x000fe40000000000 */
[----:B------:R-:W-:Y:S02]  /*17c60*/  IMAD.MOV R3, RZ, RZ, -R3 ;  /* 0x000000ffff037224 */ /* 0x000fe400078e0a03 */
[----:B------:R-:W-:Y:S01]  /*17c70*/  @!P6 IMAD.IADD R215, R215, 0x1, -R2 ;  /* 0x00000001d7d7e824 */ /* 0x000fe200078e0a02 */
[----:B------:R-:W-:Y:S01]  /*17c80*/  IABS R217, R4 ;  /* 0x0000000400d97213 */ /* 0x000fe20000000000 */
[----:B------:R-:W-:Y:S02]  /*17c90*/  IMAD R218, R2, R3, R218 ;  /* 0x0000000302da7224 */ /* 0x000fe400078e02da */
[----:B------:R-:W-:Y:S01]  /*17ca0*/  VIADD R3, R0, 0x26 ;  /* 0x0000002600037836 */ /* 0x000fe20000000000 */
[----:B------:R-:W-:Y:S01]  /*17cb0*/  ISETP.GT.U32.AND P6, PT, R2, R215, PT ;  /* 0x000000d70200720c */ /* 0x000fe20003fc4070 */
[----:B------:R-:W-:Y:S01]  /*17cc0*/  @!P2 IMAD.IADD R216, R216, 0x1, -R2 ;  /* 0x00000001d8d8a824 */ /* 0x000fe200078e0a02 */
[----:B------:R-:W-:Y:S01]  /*17cd0*/  ISETP.GT.U32.AND P2, PT, R2, R218, PT ;  /* 0x000000da0200720c */ /* 0x000fe20003f44070 */
[----:B------:R-:W-:Y:S01]  /*17ce0*/  IMAD.HI.U32 R7, R9, R217, RZ ;  /* 0x000000d909077227 */ /* 0x000fe200078e00ff */
[----:B------:R-:W-:-:S03]  /*17cf0*/  IABS R221, R3 ;  /* 0x0000000300dd7213 */ /* 0x000fc60000000000 */
[----:B------:R-:W-:Y:S01]  /*17d00*/  @!P1 IMAD.IADD R214, R214, 0x1, -R2 ;  /* 0x00000001d6d69824 */ /* 0x000fe200078e0a02 */
[----:B------:R-:W-:Y:S01]  /*17d10*/  ISETP.GE.AND P1, PT, R4, RZ, PT ;  /* 0x000000ff0400720c */ /* 0x000fe20003f26270 */
[----:B------:R-:W-:Y:S02]  /*17d20*/  IMAD.MOV R7, RZ, RZ, -R7 ;  /* 0x000000ffff077224 */ /* 0x000fe400078e0a07 */
[----:B------:R-:W-:Y:S02]  /*17d30*/  VIADD R4, R0, 0x28 ;  /* 0x0000002800047836 */ /* 0x000fe40000000000 */
[----:B------:R-:W-:Y:S02]  /*17d40*/  IMAD R217, R2, R7, R217 ;  /* 0x0000000702d97224 */ /* 0x000fe400078e02d9 */
[----:B------:R-:W-:Y:S01]  /*17d50*/  IMAD.HI.U32 R7, R9, R220, RZ ;  /* 0x000000dc09077227 */ /* 0x000fe200078e00ff */
[----:B------:R-:W-:-:S03]  /*17d60*/  IABS R219, R4 ;  /* 0x0000000400db7213 */ /* 0x000fc60000000000 */
[----:B------:R-:W-:Y:S02]  /*17d70*/  @!P2 IMAD.IADD R218, R218, 0x1, -R2 ;  /* 0x00000001dadaa824 */ /* 0x000fe400078e0a02 */
[----:B------:R-:W-:Y:S02]  /*17d80*/  IMAD.MOV R7, RZ, RZ, -R7 ;  /* 0x000000ffff077224 */ /* 0x000fe400078e0a07 */
[----:B------:R-:W-:-:S04]  /*17d90*/  IMAD.HI.U32 R10, R9, R219, RZ ;  /* 0x000000db090a7227 */ /* 0x000fc800078e00ff */
[----:B------:R-:W-:Y:S01]  /*17da0*/  @!P4 IMAD.MOV R213, RZ, RZ, -R213 ;  /* 0x000000ffffd5c224 */ /* 0x000fe200078e0ad5 */
[C---:B------:R-:W-:Y:S01]  /*17db0*/  ISETP.GT.U32.AND P4, PT, R2.reuse, R218, PT ;  /* 0x000000da0200720c */ /* 0x040fe20003f84070 */
[----:B------:R-:W-:Y:S02]  /*17dc0*/  IMAD R220, R2, R7, R220 ;  /* 0x0000000702dc7224 */ /* 0x000fe400078e02dc */
[----:B------:R-:W-:Y:S02]  /*17dd0*/  IMAD.MOV R10, RZ, RZ, -R10 ;  /* 0x000000ffff0a7224 */ /* 0x000fe400078e0a0a */
[----:B------:R-:W-:-:S04]  /*17de0*/  IMAD.HI.U32 R7, R9, R221, RZ ;  /* 0x000000dd09077227 */ /* 0x000fc800078e00ff */
[----:B------:R-:W-:Y:S01]  /*17df0*/  @!P6 IMAD.IADD R215, R215, 0x1, -R2 ;  /* 0x00000001d7d7e824 */ /* 0x000fe200078e0a02 */
[C---:B------:R-:W-:Y:S01]  /*17e00*/  ISETP.GT.U32.AND P6, PT, R2.reuse, R217, PT ;  /* 0x000000d90200720c */ /* 0x040fe20003fc4070 */
[C---:B------:R-:W-:Y:S02]  /*17e10*/  IMAD R219, R2.reuse, R10, R219 ;  /* 0x0000000a02db7224 */ /* 0x040fe400078e02db */
[----:B------:R-:W-:Y:S02]  /*17e20*/  IMAD.MOV R7, RZ, RZ, -R7 ;  /* 0x000000ffff077224 */ /* 0x000fe400078e0a07 */
[----:B------:R-:W-:Y:S01]  /*17e30*/  @!P0 IMAD.MOV R214, RZ, RZ, -R214 ;  /* 0x000000ffffd68224 */ /* 0x000fe200078e0ad6 */
[C---:B------:R-:W-:Y:S01]  /*17e40*/  ISETP.GT.U32.AND P0, PT, R2.reuse, R219, PT ;  /* 0x000000db0200720c */ /* 0x040fe20003f04070 */
[C---:B------:R-:W-:Y:S02]  /*17e50*/  IMAD R221, R2.reuse, R7, R221 ;  /* 0x0000000702dd7224 */ /* 0x040fe400078e02dd */
[----:B------:R-:W-:Y:S01]  /*17e60*/  @!P5 IMAD.MOV R216, RZ, RZ, -R216 ;  /* 0x000000ffffd8d224 */ /* 0x000fe200078e0ad8 */
[----:B------:R-:W-:Y:S01]  /*17e70*/  ISETP.GT.U32.AND P5, PT, R2, R220, PT ;  /* 0x000000dc0200720c */ /* 0x000fe20003fa4070 */
[----:B------:R-:W-:Y:S01]  /*17e80*/  @!P4 IMAD.IADD R218, R218, 0x1, -R2 ;  /* 0x00000001dadac824 */ /* 0x000fe200078e0a02 */
[----:B------:R-:W-:Y:S01]  /*17e90*/  ISETP.GT.U32.AND P4, PT, R2, R221, PT ;  /* 0x000000dd0200720c */ /* 0x000fe20003f84070 */
[----:B------:R-:W-:-:S02]  /*17ea0*/  VIADD R8, R0, 0x25 ;  /* 0x0000002500087836 */ /* 0x000fc40000000000 */
[--C-:B------:R-:W-:Y:S01]  /*17eb0*/  @!P6 IMAD.IADD R217, R217, 0x1, -R2.reuse ;  /* 0x00000001d9d9e824 */ /* 0x100fe200078e0a02 */
[----:B------:R-:W-:Y:S01]  /*17ec0*/  ISETP.GE.AND P6, PT, R11, RZ, PT ;  /* 0x000000ff0b00720c */ /* 0x000fe20003fc6270 */
[----:B------:R-:W-:Y:S01]  /*17ed0*/  VIADD R7, R0, 0x24 ;  /* 0x0000002400077836 */ /* 0x000fe20000000000 */
[----:B------:R-:W-:Y:S01]  /*17ee0*/  IABS R222, R8 ;  /* 0x0000000800de7213 */ /* 0x000fe20000000000 */
[--C-:B------:R-:W-:Y:S01]  /*17ef0*/  @!P0 IMAD.IADD R219, R219, 0x1, -R2.reuse ;  /* 0x00000001dbdb8824 */ /* 0x100fe200078e0a02 */
[----:B------:R-:W-:Y:S01]  /*17f00*/  ISETP.GT.U32.AND P2, PT, R2, R217, PT ;  /* 0x000000d90200720c */ /* 0x000fe20003f44070 */
[----:B------:R-:W-:Y:S01]  /*17f10*/  @!P3 IMAD.MOV R215, RZ, RZ, -R215 ;  /* 0x000000ffffd7b224 */ /* 0x000fe200078e0ad7 */
[----:B------:R-:W-:Y:S01]  /*17f20*/  ISETP.GE.AND P3, PT, R4, RZ, PT ;  /* 0x000000ff0400720c */ /* 0x000fe20003f66270 */
[--C-:B------:R-:W-:Y:S01]  /*17f30*/  @!P5 IMAD.IADD R220, R220, 0x1, -R2.reuse ;  /* 0x00000001dcdcd824 */ /* 0x100fe200078e0a02 */
[----:B------:R-:W-:Y:S01]  /*17f40*/  IABS R223, R7 ;  /* 0x0000000700df7213 */ /* 0x000fe20000000000 */
[----:B------:R-:W-:Y:S01]  /*17f50*/  @!P4 IMAD.IADD R221, R221, 0x1, -R2 ;  /* 0x00000001ddddc824 */ /* 0x000fe200078e0a02 */
[----:B------:R-:W-:Y:S01]  /*17f60*/  ISETP.GT.U32.AND P5, PT, R2, R219, PT ;  /* 0x000000db0200720c */ /* 0x000fe20003fa4070 */
[----:B------:R-:W-:Y:S01]  /*17f70*/  IMAD.HI.U32 R4, R9, R222, RZ ;  /* 0x000000de09047227 */ /* 0x000fe200078e00ff */
[----:B------:R-:W-:-:S02]  /*17f80*/  ISETP.GE.AND P0, PT, R3, RZ, PT ;  /* 0x000000ff0300720c */ /* 0x000fc40003f06270 */
[----:B------:R-:W-:Y:S01]  /*17f90*/  ISETP.GT.U32.AND P4, PT, R2, R221, PT ;  /* 0x000000dd0200720c */ /* 0x000fe20003f84070 */
[----:B------:R-:W-:Y:S02]  /*17fa0*/  IMAD.MOV R4, RZ, RZ, -R4 ;  /* 0x000000ffff047224 */ /* 0x000fe400078e0a04 */
[----:B------:R-:W-:-:S04]  /*17fb0*/  IMAD.HI.U32 R10, R9, R223, RZ ;  /* 0x000000df090a7227 */ /* 0x000fc800078e00ff */
[----:B------:R-:W-:Y:S01]  /*17fc0*/  @!P2 IMAD.IADD R217, R217, 0x1, -R2 ;  /* 0x00000001d9d9a824 */ /* 0x000fe200078e0a02 */
[----:B------:R-:W-:Y:S01]  /*17fd0*/  ISETP.GE.AND P2, PT, R6, RZ, PT ;  /* 0x000000ff0600720c */ /* 0x000fe20003f46270 */
[C---:B------:R-:W-:Y:S02]  /*17fe0*/  IMAD R222, R2.reuse, R4, R222 ;  /* 0x0000000402de7224 */ /* 0x040fe400078e02de */
[----:B------:R-:W-:Y:S02]  /*17ff0*/  IMAD.MOV R10, RZ, RZ, -R10 ;  /* 0x000000ffff0a7224 */ /* 0x000fe400078e0a0a */
[----:B------:R-:W-:Y:S01]  /*18000*/  @!P1 IMAD.MOV R217, RZ, RZ, -R217 ;  /* 0x000000ffffd99224 */ /* 0x000fe200078e0ad9 */
[C---:B------:R-:W-:Y:S01]  /*18010*/  ISETP.GT.U32.AND P1, PT, R2.reuse, R220, PT ;  /* 0x000000dc0200720c */ /* 0x040fe20003f24070 */
[----:B------:R-:W-:Y:S01]  /*18020*/  @!P5 IMAD.IADD R219, R219, 0x1, -R2 ;  /* 0x00000001dbdbd824 */ /* 0x000fe200078e0a02 */
[C---:B------:R-:W-:Y:S01]  /*18030*/  ISETP.GT.U32.AND P5, PT, R2.reuse, R222, PT ;  /* 0x000000de0200720c */ /* 0x040fe20003fa4070 */
[----:B------:R-:W-:-:S02]  /*18040*/  IMAD R223, R2, R10, R223 ;  /* 0x0000000a02df7224 */ /* 0x000fc400078e02df */
[--C-:B------:R-:W-:Y:S02]  /*18050*/  @!P4 IMAD.IADD R221, R221, 0x1, -R2.reuse ;  /* 0x00000001ddddc824 */ /* 0x100fe400078e0a02 */
[----:B------:R-:W-:Y:S01]  /*18060*/  VIADD R4, R0, 0x22 ;  /* 0x0000002200047836 */ /* 0x000fe20000000000 */
[----:B------:R-:W-:Y:S01]  /*18070*/  ISETP.GT.U32.AND P4, PT, R2, R223, PT ;  /* 0x000000df0200720c */ /* 0x000fe20003f84070 */
[C---:B------:R-:W-:Y:S02]  /*18080*/  VIADD R6, R0.reuse, 0x21 ;  /* 0x0000002100067836 */ /* 0x040fe40000000000 */
[----:B------:R-:W-:Y:S01]  /*18090*/  VIADD R3, R0, 0x23 ;  /* 0x0000002300037836 */ /* 0x000fe20000000000 */
[----:B------:R-:W-:Y:S01]  /*180a0*/  IABS R225, R4 ;  /* 0x0000000400e17213 */ /* 0x000fe20000000000 */
[--C-:B------:R-:W-:Y:S01]  /*180b0*/  @!P1 IMAD.IADD R220, R220, 0x1, -R2.reuse ;  /* 0x00000001dcdc9824 */ /* 0x100fe200078e0a02 */
[----:B------:R-:W-:Y:S01]  /*180c0*/  ISETP.GE.AND P1, PT, R8, RZ, PT ;  /* 0x000000ff0800720c */ /* 0x000fe20003f26270 */
[----:B------:R-:W-:Y:S01]  /*180d0*/  @!P5 IMAD.IADD R222, R222, 0x1, -R2 ;  /* 0x00000001deded824 */ /* 0x000fe200078e0a02 */
[----:B------:R-:W-:Y:S01]  /*180e0*/  IABS R226, R6 ;  /* 0x0000000600e27213 */ /* 0x000fe20000000000 */
[----:B------:R-:W-:Y:S01]  /*180f0*/  IMAD.HI.U32 R8, R9, R225, RZ ;  /* 0x000000e109087227 */ /* 0x000fe200078e00ff */
[----:B------:R-:W-:-:S02]  /*18100*/  ISETP.GE.AND P5, PT, R7, RZ, PT ;  /* 0x000000ff0700720c */ /* 0x000fc40003fa6270 */
[----:B------:R-:W-:Y:S01]  /*18110*/  IABS R224, R3 ;  /* 0x0000000300e07213 */ /* 0x000fe20000000000 */
[----:B------:R-:W-:Y:S01]  /*18120*/  @!P4 IMAD.IADD R223, R223, 0x1, -R2 ;  /* 0x00000001dfdfc824 */ /* 0x000fe200078e0a02 */
[----:B------:R-:W-:Y:S01]  /*18130*/  ISETP.GT.U32.AND P4, PT, R2, R222, PT ;  /* 0x000000de0200720c */ /* 0x000fe20003f84070 */
[----:B------:R-:W-:Y:S02]  /*18140*/  IMAD.MOV R8, RZ, RZ, -R8 ;  /* 0x000000ffff087224 */ /* 0x000fe400078e0a08 */
[----:B------:R-:W-:-:S04]  /*18150*/  IMAD.HI.U32 R7, R9, R226, RZ ;  /* 0x000000e209077227 */ /* 0x000fc800078e00ff */
[C---:B------:R-:W-:Y:S02]  /*18160*/  IMAD R225, R2.reuse, R8, R225 ;  /* 0x0000000802e17224 */ /* 0x040fe400078e02e1 */
[----:B------:R-:W-:Y:S02]  /*18170*/  IMAD.MOV R7, RZ, RZ, -R7 ;  /* 0x000000ffff077224 */ /* 0x000fe400078e0a07 */
[----:B------:R-:W-:Y:S01]  /*18180*/  @!P0 IMAD.MOV R221, RZ, RZ, -R221 ;  /* 0x000000ffffdd8224 */ /* 0x000fe200078e0add */
[C---:B------:R-:W-:Y:S01]  /*18190*/  ISETP.GT.U32.AND P0, PT, R2.reuse, R225, PT ;  /* 0x000000e10200720c */ /* 0x040fe20003f04070 */
[----:B------:R-:W-:Y:S02]  /*181a0*/  IMAD R226, R2, R7, R226 ;  /* 0x0000000702e27224 */ /* 0x000fe400078e02e2 */
[----:B------:R-:W-:Y:S02]  /*181b0*/  @!P4 IMAD.IADD R222, R222, 0x1, -R2 ;  /* 0x00000001dedec824 */ /* 0x000fe400078e0a02 */
[----:B------:R-:W-:Y:S01]  /*181c0*/  IMAD.HI.U32 R10, R9, R224, RZ ;  /* 0x000000e0090a7227 */ /* 0x000fe200078e00ff */
[----:B------:R-:W-:-:S03]  /*181d0*/  ISETP.GT.U32.AND P4, PT, R2, R226, PT ;  /* 0x000000e20200720c */ /* 0x000fc60003f84070 */
[----:B------:R-:W-:Y:S01]  /*181e0*/  @!P2 IMAD.MOV R220, RZ, RZ, -R220 ;  /* 0x000000ffffdca224 */ /* 0x000fe200078e0adc */
[----:B------:R-:W-:Y:S01]  /*181f0*/  ISETP.GE.AND P2, PT, R3, RZ, PT ;  /* 0x000000ff0300720c */ /* 0x000fe20003f46270 */
[----:B------:R-:W-:Y:S02]  /*18200*/  IMAD.MOV R10, RZ, RZ, -R10 ;  /* 0x000000ffff0a7224 */ /* 0x000fe400078e0a0a */
[----:B------:R-:W-:Y:S02]  /*18210*/  VIADD R3, R0, 0x20 ;  /* 0x0000002000037836 */ /* 0x000fe40000000000 */
[C---:B------:R-:W-:Y:S02]  /*18220*/  IMAD R224, R2.reuse, R10, R224 ;  /* 0x0000000a02e07224 */ /* 0x040fe400078e02e0 */
[----:B------:R-:W-:Y:S01]  /*18230*/  @!P0 IMAD.IADD R225, R225, 0x1, -R2 ;  /* 0x00000001e1e18824 */ /* 0x000fe200078e0a02 */
[----:B------:R-:W-:Y:S01]  /*18240*/  IABS R228, R3 ;  /* 0x0000000300e47213 */ /* 0x000fe20000000000 */
[----:B------:R-:W-:Y:S01]  /*18250*/  @!P6 IMAD.MOV R218, RZ, RZ, -R218 ;  /* 0x000000ffffdae224 */ /* 0x000fe200078e0ada */
[----:B------:R-:W-:Y:S01]  /*18260*/  ISETP.GT.U32.AND P6, PT, R2, R224, PT ;  /* 0x000000e00200720c */ /* 0x000fe20003fc4070 */
[----:B------:R-:W-:Y:S01]  /*18270*/  @!P4 IMAD.IADD R226, R226, 0x1, -R2 ;  /* 0x00000001e2e2c824 */ /* 0x000fe200078e0a02 */
[----:B------:R-:W-:Y:S01]  /*18280*/  ISETP.GT.U32.AND P4, PT, R2, R225, PT ;  /* 0x000000e10200720c */ /* 0x000fe20003f84070 */
[----:B------:R-:W-:-:S04]  /*18290*/  IMAD.HI.U32 R7, R9, R228, RZ ;  /* 0x000000e409077227 */ /* 0x000fc800078e00ff */
[----:B------:R-:W-:Y:S02]  /*182a0*/  IMAD.MOV R7, RZ, RZ, -R7 ;  /* 0x000000ffff077224 */ /* 0x000fe400078e0a07 */
[----:B------:R-:W-:Y:S01]  /*182b0*/  @!P3 IMAD.MOV R219, RZ, RZ, -R219 ;  /* 0x000000ffffdbb224 */ /* 0x000fe200078e0adb */
[----:B------:R-:W-:Y:S01]  /*182c0*/  ISETP.GT.U32.AND P3, PT, R2, R223, PT ;  /* 0x000000df0200720c */ /* 0x000fe20003f64070 */
[----:B------:R-:W-:-:S04]  /*182d0*/  IMAD.HI.U32 R8, R9, R227, RZ ;  /* 0x000000e309087227 */ /* 0x000fc800078e00ff */
[----:B------:R-:W-:Y:S02]  /*182e0*/  IMAD R228, R2, R7, R228 ;  /* 0x0000000702e47224 */ /* 0x000fe400078e02e4 */
[----:B------:R-:W-:Y:S02]  /*182f0*/  IMAD.MOV R8, RZ, RZ, -R8 ;  /* 0x000000ffff087224 */ /* 0x000fe400078e0a08 */
[--C-:B------:R-:W-:Y:S01]  /*18300*/  @!P6 IMAD.IADD R224, R224, 0x1, -R2.reuse ;  /* 0x00000001e0e0e824 */ /* 0x100fe200078e0a02 */
[----:B------:R-:W-:Y:S01]  /*18310*/  ISETP.GE.AND P6, PT, R6, RZ, PT ;  /* 0x000000ff0600720c */ /* 0x000fe20003fc6270 */
[----:B------:R-:W-:Y:S01]  /*18320*/  @!P4 IMAD.IADD R225, R225, 0x1, -R2 ;  /* 0x00000001e1e1c824 */ /* 0x000fe200078e0a02 */
[C---:B------:R-:W-:Y:S01]  /*18330*/  ISETP.GT.U32.AND P4, PT, R2.reuse, R228, PT ;  /* 0x000000e40200720c */ /* 0x040fe20003f84070 */
[C---:B------:R-:W-:Y:S01]  /*18340*/  IMAD R227, R2.reuse, R8, R227 ;  /* 0x0000000802e37224 */ /* 0x040fe200078e02e3 */
[----:B------:R-:W-:Y:S01]  /*18350*/  ISETP.GT.U32.AND P0, PT, R2, R224, PT ;  /* 0x000000e00200720c */ /* 0x000fe20003f04070 */
[----:B------:R-:W-:-:S02]  /*18360*/  VIADD R8, R0, 0x1f ;  /* 0x0000001f00087836 */ /* 0x000fc40000000000 */
[----:B------:R-:W-:Y:S01]  /*18370*/  @!P3 IMAD.IADD R223, R223, 0x1, -R2 ;  /* 0x00000001dfdfb824 */ /* 0x000fe200078e0a02 */
[----:B------:R-:W-:Y:S01]  /*18380*/  ISETP.GE.AND P3, PT, R4, RZ, PT ;  /* 0x000000ff0400720c */ /* 0x000fe20003f66270 */
[----:B------:R-:W-:Y:S01]  /*18390*/  VIADD R4, R0, 0x1e ;  /* 0x0000001e00047836 */ /* 0x000fe20000000000 */
[----:B------:R-:W-:Y:S01]  /*183a0*/  IABS R229, R8 ;  /* 0x0000000800e57213 */ /* 0x000fe20000000000 */
[----:B------:R-:W-:Y:S02]  /*183b0*/  @!P5 IMAD.MOV R223, RZ, RZ, -R223 ;  /* 0x000000ffffdfd224 */ /* 0x000fe400078e0adf */
[----:B------:R-:W-:Y:S01]  /*183c0*/  @!P1 IMAD.MOV R222, RZ, RZ, -R222 ;  /* 0x000000ffffde9224 */ /* 0x000fe200078e0ade */
[----:B------:R-:W-:Y:S01]  /*183d0*/  IABS R230, R4 ;  /* 0x0000000400e67213 */ /* 0x000fe20000000000 */
[----:B------:R-:W-:Y:S01]  /*183e0*/  IMAD.HI.U32 R10, R9, R229, RZ ;  /* 0x000000e5090a7227 */ /* 0x000fe200078e00ff */
[----:B------:R-:W-:-:S03]  /*183f0*/  ISETP.GT.U32.AND P1, PT, R2, R226, PT ;  /* 0x000000e20200720c */ /* 0x000fc60003f24070 */
[--C-:B------:R-:W-:Y:S02]  /*18400*/  @!P4 IMAD.IADD R228, R228, 0x1, -R2.reuse ;  /* 0x00000001e4e4c824 */ /* 0x100fe400078e0a02 */
[----:B------:R-:W-:Y:S01]  /*18410*/  @!P0 IMAD.IADD R224, R224, 0x1, -R2 ;  /* 0x00000001e0e08824 */ /* 0x000fe200078e0a02 */
[C---:B------:R-:W-:Y:S01]  /*18420*/  ISETP.GT.U32.AND P0, PT, R2.reuse, R227, PT ;  /* 0x000000e30200720c */ /* 0x040fe20003f04070 */
[----:B------:R-:W-:Y:S01]  /*18430*/  IMAD.MOV R10, RZ, RZ, -R10 ;  /* 0x000000ffff0a7224 */ /* 0x000fe200078e0a0a */
[----:B------:R-:W-:Y:S01]  /*18440*/  ISETP.GT.U32.AND P5, PT, R2, R228, PT ;  /* 0x000000e40200720c */ /* 0x000fe20003fa4070 */
[----:B------:R-:W-:-:S04]  /*18450*/  IMAD.HI.U32 R7, R9, R230, RZ ;  /* 0x000000e609077227 */ /* 0x000fc800078e00ff */
[C---:B------:R-:W-:Y:S02]  /*18460*/  IMAD R229, R2.reuse, R10, R229 ;  /* 0x0000000a02e57224 */ /* 0x040fe400078e02e5 */
[----:B------:R-:W-:Y:S02]  /*18470*/  IMAD.MOV R7, RZ, RZ, -R7 ;  /* 0x000000ffff077224 */ /* 0x000fe400078e0a07 */
[----:B------:R-:W-:Y:S01]  /*18480*/  @!P2 IMAD.MOV R224, RZ, RZ, -R224 ;  /* 0x000000ffffe0a224 */ /* 0x000fe200078e0ae0 */
[C---:B------:R-:W-:Y:S01]  /*18490*/  ISETP.GT.U32.AND P2, PT, R2.reuse, R229, PT ;  /* 0x000000e50200720c */ /* 0x040fe20003f44070 */
[----:B------:R-:W-:Y:S02]  /*184a0*/  IMAD R230, R2, R7, R230 ;  /* 0x0000000702e67224 */ /* 0x000fe400078e02e6 */
[--C-:B------:R-:W-:Y:S01]  /*184b0*/  @!P0 IMAD.IADD R227, R227, 0x1, -R2.reuse ;  /* 0x00000001e3e38824 */ /* 0x100fe200078e0a02 */
[----:B------:R-:W-:Y:S01]  /*184c0*/  ISETP.GE.AND P0, PT, R8, RZ, PT ;  /* 0x000000ff0800720c */ /* 0x000fe20003f06270 */
[--C-:B------:R-:W-:Y:S01]  /*184d0*/  @!P5 IMAD.IADD R228, R228, 0x1, -R2.reuse ;  /* 0x00000001e4e4d824 */ /* 0x100fe200078e0a02 */
[----:B------:R-:W-:Y:S01]  /*184e0*/  ISETP.GT.U32.AND P5, PT, R2, R230, PT ;  /* 0x000000e60200720c */ /* 0x000fe20003fa4070 */
        /* <DEDUP_REMOVED lines=8> */
[----:B------:R-:W-:Y:S01]  /*18570*/  @!P2 IMAD.IADD R229, R229, 0x1, -R2 ;  /* 0x00000001e5e5a824 */ /* 0x000fe200078e0a02 */
[----:B------:R-:W-:Y:S01]  /*18580*/  ISETP.GE.AND P3, PT, R4, RZ, PT ;  /* 0x000000ff0400720c */ /* 0x000fe20003f66270 */
[----:B------:R-:W-:-:S02]  /*18590*/  VIADD R6, R0, 0x1c ;  /* 0x0000001c00067836 */ /* 0x000fc40000000000 */
[--C-:B------:R-:W-:Y:S01]  /*185a0*/  @!P5 IMAD.IADD R230, R230, 0x1, -R2.reuse ;  /* 0x00000001e6e6d824 */ /* 0x100fe200078e0a02 */
[----:B------:R-:W-:Y:S01]  /*185b0*/  ISETP.GT.U32.AND P2, PT, R2, R229, PT ;  /* 0x000000e50200720c */ /* 0x000fe20003f44070 */
[----:B------:R-:W-:Y:S01]  /*185c0*/  @!P4 IMAD.IADD R227, R227, 0x1, -R2 ;  /* 0x00000001e3e3c824 */ /* 0x000fe200078e0a02 */
[----:B------:R-:W-:Y:S01]  /*185d0*/  IABS R232, R6 ;  /* 0x0000000600e87213 */ /* 0x000fe20000000000 */
[C---:B------:R-:W-:Y:S01]  /*185e0*/  VIADD R4, R0.reuse, 0x1b ;  /* 0x0000001b00047836 */ /* 0x040fe20000000000 */
[----:B------:R-:W-:Y:S01]  /*185f0*/  ISETP.GE.AND P4, PT, R0, RZ, PT ;  /* 0x000000ff0000720c */ /* 0x000fe20003f86270 */
[C---:B------:R-:W-:Y:S01]  /*18600*/  IMAD.HI.U32 R3, R9.reuse, R231, RZ ;  /* 0x000000e709037227 */ /* 0x040fe200078e00ff */
[----:B------:R-:W-:Y:S02]  /*18610*/  ISETP.GT.U32.AND P5, PT, R2, R230, PT ;  /* 0x000000e60200720c */ /* 0x000fe40003fa4070 */
[----:B------:R-:W-:Y:S01]  /*18620*/  IABS R233, R4 ;  /* 0x0000000400e97213 */ /* 0x000fe20000000000 */
[----:B------:R-:W-:-:S04]  /*18630*/  IMAD.HI.U32 R7, R9, R232, RZ ;  /* 0x000000e809077227 */ /* 0x000fc800078e00ff */
[----:B------:R-:W-:Y:S02]  /*18640*/  IMAD.MOV R3, RZ, RZ, -R3 ;  /* 0x000000ffff037224 */ /* 0x000fe400078e0a03 */
[----:B------:R-:W-:Y:S02]  /*18650*/  IMAD.MOV R7, RZ, RZ, -R7 ;  /* 0x000000ffff077224 */ /* 0x000fe400078e0a07 */
[----:B------:R-:W-:Y:S01]  /*18660*/  @!P2 IMAD.IADD R229, R229, 0x1, -R2 ;  /* 0x00000001e5e5a824 */ /* 0x000fe200078e0a02 */
[----:B------:R-:W-:Y:S01]  /*18670*/  ISETP.GE.AND P2, PT, R4, RZ, PT ;  /* 0x000000ff0400720c */ /* 0x000fe20003f46270 */
        /* <DEDUP_REMOVED lines=9> */
[----:B------:R-:W-:-:S02]  /*18710*/  @!P3 IMAD.MOV R230, RZ, RZ, -R230 ;  /* 0x000000ffffe6b224 */ /* 0x000fc400078e0ae6 */
[----:B------:R-:W-:Y:S01]  /*18720*/  VIADD R3, R0, 0x1a ;  /* 0x0000001a00037836 */ /* 0x000fe20000000000 */
[----:B------:R-:W-:Y:S01]  /*18730*/  ISETP.GT.U32.AND P3, PT, R2, R233, PT ;  /* 0x000000e90200720c */ /* 0x000fe20003f64070 */
[----:B------:R-:W-:Y:S02]  /*18740*/  VIADD R8, R0, 0x18 ;  /* 0x0000001800087836 */ /* 0x000fe40000000000 */
[----:B------:R-:W-:Y:S01]  /*18750*/  @!P4 IMAD.IADD R231, R231, 0x1, -R2 ;  /* 0x00000001e7e7c824 */ /* 0x000fe200078e0a02 */
[----:B------:R-:W-:Y:S01]  /*18760*/  IABS R234, R3 ;  /* 0x0000000300ea7213 */ /* 0x000fe20000000000 */
[----:B------:R-:W-:Y:S01]  /*18770*/  @!P1 IMAD.MOV R228, RZ, RZ, -R228 ;  /* 0x000000ffffe49224 */ /* 0x000fe200078e0ae4 */
[----:B------:R-:W-:Y:S01]  /*18780*/  IABS R236, R8 ;  /* 0x0000000800ec7213 */ /* 0x000fe20000000000 */
[----:B------:R-:W-:Y:S01]  /*18790*/  @!P5 IMAD.IADD R232, R232, 0x1, -R2 ;  /* 0x00000001e8e8d824 */ /* 0x000fe200078e0a02 */
[----:B------:R-:W-:Y:S01]  /*187a0*/  ISETP.GT.U32.AND P4, PT, R2, R231, PT ;  /* 0x000000e70200720c */ /* 0x000fe20003f84070 */
[----:B------:R-:W-:Y:S01]  /*187b0*/  @!P0 IMAD.MOV R229, RZ, RZ, -R229 ;  /* 0x000000ffffe58224 */ /* 0x000fe200078e0ae5 */
[----:B------:R-:W-:Y:S01]  /*187c0*/  ISETP.GE.AND P1, PT, R6, RZ, PT ;  /* 0x000000ff0600720c */ /* 0x000fe20003f26270 */
[----:B------:R-:W-:Y:S01]  /*187d0*/  IMAD.HI.U32 R6, R9, R234, RZ ;  /* 0x000000ea09067227 */ /* 0x000fe200078e00ff */
[----:B------:R-:W-:-:S02]  /*187e0*/  ISETP.GT.U32.AND P5, PT, R2, R232, PT ;  /* 0x000000e80200720c */ /* 0x000fc40003fa4070 */
[----:B------:R-:W-:Y:S01]  /*187f0*/  ISETP.GE.AND P0, PT, R3, RZ, PT ;  /* 0x000000ff0300720c */ /* 0x000fe20003f06270 */
[----:B------:R-:W-:Y:S02]  /*18800*/  @!P3 IMAD.IADD R233, R233, 0x1, -R2 ;  /* 0x00000001e9e9b824 */ /* 0x000fe400078e0a02 */
[----:B------:R-:W-:-:S03]  /*18810*/  IMAD.HI.U32 R4, R9, R236, RZ ;  /* 0x000000ec09047227 */ /* 0x000fc600078e00ff */
[C---:B------:R-:W-:Y:S01]  /*18820*/  ISETP.GT.U32.AND P3, PT, R2.reuse, R233, PT ;  /* 0x000000e90200720c */ /* 0x040fe20003f64070 */
[----:B------:R-:W-:Y:S02]  /*18830*/  IMAD.MOV R6, RZ, RZ, -R6 ;  /* 0x000000ffff067224 */ /* 0x000fe400078e0a06 */
[----:B------:R-:W-:Y:S02]  /*18840*/  IMAD.MOV R4, RZ, RZ, -R4 ;  /* 0x000000ffff047224 */ /* 0x000fe400078e0a04 */
[----:B------:R-:W-:Y:S02]  /*18850*/  IMAD R234, R2, R6, R234 ;  /* 0x0000000602ea7224 */ /* 0x000fe400078e02ea */
[--C-:B------:R-:W-:Y:S01]  /*18860*/  @!P4 IMAD.IADD R231, R231, 0x1, -R2.reuse ;  /* 0x00000001e7e7c824 */ /* 0x100fe200078e0a02 */
[----:B------:R-:W-:Y:S01]  /*18870*/  ISETP.GE.AND P4, PT, R235, RZ, PT ;  /* 0x000000ffeb00720c */ /* 0x000fe20003f86270 */
[----:B------:R-:W-:Y:S01]  /*18880*/  @!P5 IMAD.IADD R232, R232, 0x1, -R2 ;  /* 0x00000001e8e8d824 */ /* 0x000fe200078e0a02 */
[----:B------:R-:W-:Y:S01]  /*18890*/  IABS R235, R235 ;  /* 0x000000eb00eb7213 */ /* 0x000fe20000000000 */
[----:B------:R-:W-:Y:S01]  /*188a0*/  IMAD R236, R2, R4, R236 ;  /* 0x0000000402ec7224 */ /* 0x000fe200078e02ec */
[----:B------:R-:W-:Y:S01]  /*188b0*/  ISETP.GE.AND P5, PT, R8, RZ, PT ;  /* 0x000000ff0800720c */ /* 0x000fe20003fa6270 */
[----:B------:R-:W-:Y:S01]  /*188c0*/  @!P6 IMAD.MOV R231, RZ, RZ, -R231 ;  /* 0x000000ffffe7e224 */ /* 0x000fe200078e0ae7 */
[C---:B------:R-:W-:Y:S01]  /*188d0*/  ISETP.GT.U32.AND P6, PT, R2.reuse, R234, PT ;  /* 0x000000ea0200720c */ /* 0x040fe20003fc4070 */
[----:B------:R-:W-:Y:S01]  /*188e0*/  @!P1 IMAD.MOV R232, RZ, RZ, -R232 ;  /* 0x000000ffffe89224 */ /* 0x000fe200078e0ae8 */
[----:B------:R-:W-:Y:S01]  /*188f0*/  ISETP.GT.U32.AND P1, PT, R2, R236, PT ;  /* 0x000000ec0200720c */ /* 0x000fe20003f24070 */
[----:B------:R-:W-:-:S02]  /*18900*/  VIADD R3, R0, 0x17 ;  /* 0x0000001700037836 */ /* 0x000fc40000000000 */
[----:B------:R-:W-:Y:S02]  /*18910*/  @!P3 IMAD.IADD R233, R233, 0x1, -R2 ;  /* 0x00000001e9e9b824 */ /* 0x000fe400078e0a02 */
[----:B------:R-:W-:Y:S01]  /*18920*/  IMAD.HI.U32 R10, R9, R235, RZ ;  /* 0x000000eb090a7227 */ /* 0x000fe200078e00ff */
[----:B------:R-:W-:-:S03]  /*18930*/  IABS R237, R3 ;  /* 0x0000000300ed7213 */ /* 0x000fc60000000000 */
[----:B------:R-:W-:Y:S01]  /*18940*/  @!P2 IMAD.MOV R233, RZ, RZ, -R233 ;  /* 0x000000ffffe9a224 */ /* 0x000fe200078e0ae9 */
[----:B------:R-:W-:Y:S01]  /*18950*/  ISETP.GE.AND P2, PT, R3, RZ, PT ;  /* 0x000000ff0300720c */ /* 0x000fe20003f46270 */
[C---:B------:R-:W-:Y:S02]  /*18960*/  VIADD R3, R0.reuse, 0x15 ;  /* 0x0000001500037836 */ /* 0x040fe40000000000 */
[----:B------:R-:W-:Y:S02]  /*18970*/  VIADD R7, R0, 0x16 ;  /* 0x0000001600077836 */ /* 0x000fe40000000000 */
[----:B------:R-:W-:Y:S01]  /*18980*/  IMAD.MOV R10, RZ, RZ, -R10 ;  /* 0x000000ffff0a7224 */ /* 0x000fe200078e0a0a */
[----:B------:R-:W-:Y:S01]  /*18990*/  IABS R239, R3 ;  /* 0x0000000300ef7213 */ /* 0x000fe20000000000 */
[--C-:B------:R-:W-:Y:S01]  /*189a0*/  @!P6 IMAD.IADD R234, R234, 0x1, -R2.reuse ;  /* 0x00000001eaeae824 */ /* 0x100fe200078e0a02 */
[----:B------:R-:W-:Y:S01]  /*189b0*/  IABS R238, R7 ;  /* 0x0000000700ee7213 */ /* 0x000fe20000000000 */
[----:B------:R-:W-:-:S02]  /*189c0*/  @!P1 IMAD.IADD R236, R236, 0x1, -R2 ;  /* 0x00000001ecec9824 */ /* 0x000fc400078e0a02 */
[C---:B------:R-:W-:Y:S01]  /*189d0*/  IMAD R235, R2.reuse, R10, R235 ;  /* 0x0000000a02eb7224 */ /* 0x040fe200078e02eb */
[C---:B------:R-:W-:Y:S01]  /*189e0*/  ISETP.GT.U32.AND P6, PT, R2.reuse, R234, PT ;  /* 0x000000ea0200720c */ /* 0x040fe20003fc4070 */
[C---:B------:R-:W-:Y:S01]  /*189f0*/  IMAD.HI.U32 R8, R9.reuse, R239, RZ ;  /* 0x000000ef09087227 */ /* 0x040fe200078e00ff */
[C---:B------:R-:W-:Y:S02]  /*18a00*/  ISETP.GT.U32.AND P1, PT, R2.reuse, R236, PT ;  /* 0x000000ec0200720c */ /* 0x040fe40003f24070 */
[----:B------:R-:W-:Y:S01]  /*18a10*/  ISETP.GT.U32.AND P3, PT, R2, R235, PT ;  /* 0x000000eb0200720c */ /* 0x000fe20003f64070 */
[----:B------:R-:W-:-:S04]  /*18a20*/  IMAD.HI.U32 R4, R9, R238, RZ ;  /* 0x000000ee09047227 */ /* 0x000fc800078e00ff */
[----:B------:R-:W-:Y:S02]  /*18a30*/  IMAD.MOV R8, RZ, RZ, -R8 ;  /* 0x000000ffff087224 */ /* 0x000fe400078e0a08 */
[----:B------:R-:W-:Y:S02]  /*18a40*/  IMAD.MOV R4, RZ, RZ, -R4 ;  /* 0x000000ffff047224 */ /* 0x000fe400078e0a04 */
[C---:B------:R-:W-:Y:S02]  /*18a50*/  IMAD R239, R2.reuse, R8, R239 ;  /* 0x0000000802ef7224 */ /* 0x040fe400078e02ef */
[----:B------:R-:W-:Y:S02]  /*18a60*/  IMAD R238, R2, R4, R238 ;  /* 0x0000000402ee7224 */ /* 0x000fe400078e02ee */
[----:B------:R-:W-:Y:S02]  /*18a70*/  @!P6 IMAD.IADD R234, R234, 0x1, -R2 ;  /* 0x00000001eaeae824 */ /* 0x000fe400078e0a02 */
[----:B------:R-:W-:-:S04]  /*18a80*/  IMAD.HI.U32 R6, R9, R237, RZ ;  /* 0x000000ed09067227 */ /* 0x000fc800078e00ff */
[--C-:B------:R-:W-:Y:S01]  /*18a90*/  @!P1 IMAD.IADD R236, R236, 0x1, -R2.reuse ;  /* 0x00000001ecec9824 */ /* 0x100fe200078e0a02 */
[C---:B------:R-:W-:Y:S01]  /*18aa0*/  ISETP.GT.U32.AND P1, PT, R2.reuse, R239, PT ;  /* 0x000000ef0200720c */ /* 0x040fe20003f24070 */
[----:B------:R-:W-:Y:S02]  /*18ab0*/  @!P3 IMAD.IADD R235, R235, 0x1, -R2 ;  /* 0x00000001ebebb824 */ /* 0x000fe400078e0a02 */
[----:B------:R-:W-:Y:S01]  /*18ac0*/  @!P0 IMAD.MOV R234, RZ, RZ, -R234 ;  /* 0x000000ffffea8224 */ /* 0x000fe200078e0aea */
[C---:B------:R-:W-:Y:S01]  /*18ad0*/  ISETP.GT.U32.AND P0, PT, R2.reuse, R238, PT ;  /* 0x000000ee0200720c */ /* 0x040fe20003f04070 */
[----:B------:R-:W-:Y:S01]  /*18ae0*/  IMAD.MOV R6, RZ, RZ, -R6 ;  /* 0x000000ffff067224 */ /* 0x000fe200078e0a06 */
[----:B------:R-:W-:Y:S01]  /*18af0*/  ISETP.GT.U32.AND P3, PT, R2, R235, PT ;  /* 0x000000eb0200720c */ /* 0x000fe20003f64070 */
[----:B------:R-:W-:Y:S02]  /*18b00*/  VIADD R4, R0, 0x14 ;  /* 0x0000001400047836 */ /* 0x000fe40000000000 */
[----:B------:R-:W-:-:S02]  /*18b10*/  IMAD R237, R2, R6, R237 ;  /* 0x0000000602ed7224 */ /* 0x000fc400078e02ed */
[----:B------:R-:W-:Y:S01]  /*18b20*/  VIADD R6, R0, 0x13 ;  /* 0x0000001300067836 */ /* 0x000fe20000000000 */
[----:B------:R-:W-:Y:S01]  /*18b30*/  IABS R240, R4 ;  /* 0x0000000400f07213 */ /* 0x000fe20000000000 */
[----:B------:R-:W-:Y:S01]  /*18b40*/  @!P1 IMAD.IADD R239, R239, 0x1, -R2 ;  /* 0x00000001efef9824 */ /* 0x000fe200078e0a02 */
[----:B------:R-:W-:Y:S01]  /*18b50*/  ISETP.GT.U32.AND P6, PT, R2, R237, PT ;  /* 0x000000ed0200720c */ /* 0x000fe20003fc4070 */
[----:B------:R-:W-:Y:S01]  /*18b60*/  @!P5 IMAD.MOV R236, RZ, RZ, -R236 ;  /* 0x000000ffffecd224 */ /* 0x000fe200078e0aec */
[----:B------:R-:W-:Y:S01]  /*18b70*/  IABS R241, R6 ;  /* 0x0000000600f17213 */ /* 0x000fe20000000000 */
[--C-:B------:R-:W-:Y:S01]  /*18b80*/  @!P0 IMAD.IADD R238, R238, 0x1, -R2.reuse ;  /* 0x00000001eeee8824 */ /* 0x100fe200078e0a02 */
[C---:B------:R-:W-:Y:S01]  /*18b90*/  ISETP.GT.U32.AND P1, PT, R2.reuse, R239, PT ;  /* 0x000000ef0200720c */ /* 0x040fe20003f24070 */
[----:B------:R-:W-:Y:S01]  /*18ba0*/  @!P3 IMAD.IADD R235, R235, 0x1, -R2 ;  /* 0x00000001ebebb824 */ /* 0x000fe200078e0a02 */
[----:B------:R-:W-:Y:S01]  /*18bb0*/  ISETP.GE.AND P3, PT, R7, RZ, PT ;  /* 0x000000ff0700720c */ /* 0x000fe20003f66270 */
[----:B------:R-:W-:Y:S01]  /*18bc0*/  IMAD.HI.U32 R8, R9, R241, RZ ;  /* 0x000000f109087227 */ /* 0x000fe200078e00ff */
[----:B------:R-:W-:-:S02]  /*18bd0*/  ISETP.GT.U32.AND P0, PT, R2, R238, PT ;  /* 0x000000ee0200720c */ /* 0x000fc40003f04070 */
[----:B------:R-:W-:Y:S01]  /*18be0*/  ISETP.GE.AND P5, PT, R4, RZ, PT ;  /* 0x000000ff0400720c */ /* 0x000fe20003fa6270 */
[----:B------:R-:W-:-:S04]  /*18bf0*/  IMAD.HI.U32 R7, R9, R240, RZ ;  /* 0x000000f009077227 */ /* 0x000fc800078e00ff */
[----:B------:R-:W-:Y:S02]  /*18c00*/  IMAD.MOV R8, RZ, RZ, -R8 ;  /* 0x000000ffff087224 */ /* 0x000fe400078e0a08 */
[----:B------:R-:W-:Y:S02]  /*18c10*/  @!P6 IMAD.IADD R237, R237, 0x1, -R2 ;  /* 0x00000001edede824 */ /* 0x000fe400078e0a02 */
[----:B------:R-:W-:Y:S02]  /*18c20*/  IMAD.MOV R7, RZ, RZ, -R7 ;  /* 0x000000ffff077224 */ /* 0x000fe400078e0a07 */
[C---:B------:R-:W-:Y:S01]  /*18c30*/  IMAD R241, R2.reuse, R8, R241 ;  /* 0x0000000802f17224 */ /* 0x040fe200078e02f1 */
[C---:B------:R-:W-:Y:S01]  /*18c40*/  ISETP.GT.U32.AND P6, PT, R2.reuse, R237, PT ;  /* 0x000000ed0200720c */ /* 0x040fe20003fc4070 */
[C---:B------:R-:W-:Y:S02]  /*18c50*/  IMAD R240, R2.reuse, R7, R240 ;  /* 0x0000000702f07224 */ /* 0x040fe400078e02f0 */
[--C-:B------:R-:W-:Y:S01]  /*18c60*/  @!P1 IMAD.IADD R239, R239, 0x1, -R2.reuse ;  /* 0x00000001efef9824 */ /* 0x100fe200078e0a02 */
[----:B------:R-:W-:Y:S01]  /*18c70*/  ISETP.GT.U32.AND P1, PT, R2, R241, PT ;  /* 0x000000f10200720c */ /* 0x000fe20003f24070 */
[----:B------:R-:W-:Y:S01]  /*18c80*/  @!P0 IMAD.IADD R238, R238, 0x1, -R2 ;  /* 0x00000001eeee8824 */ /* 0x000fe200078e0a02 */
[----:B------:R-:W-:Y:S01]  /*18c90*/  ISETP.GT.U32.AND P0, PT, R2, R240, PT ;  /* 0x000000f00200720c */ /* 0x000fe20003f04070 */
[----:B------:R-:W-:Y:S01]  /*18ca0*/  @!P4 IMAD.MOV R235, RZ, RZ, -R235 ;  /* 0x000000ffffebc224 */ /* 0x000fe200078e0aeb */
[----:B------:R-:W-:Y:S01]  /*18cb0*/  ISETP.GE.AND P4, PT, R3, RZ, PT ;  /* 0x000000ff0300720c */ /* 0x000fe20003f86270 */
[----:B------:R-:W-:-:S02]  /*18cc0*/  VIADD R3, R0, 0x12 ;  /* 0x0000001200037836 */ /* 0x000fc40000000000 */
[----:B------:R-:W-:Y:S01]  /*18cd0*/  @!P3 IMAD.MOV R238, RZ, RZ, -R238 ;  /* 0x000000ffffeeb224 */ /* 0x000fe200078e0aee */
[----:B------:R-:W-:Y:S01]  /*18ce0*/  ISETP.GE.AND P3, PT, R243, RZ, PT ;  /* 0x000000fff300720c */ /* 0x000fe20003f66270 */
[--C-:B------:R-:W-:Y:S01]  /*18cf0*/  @!P6 IMAD.IADD R237, R237, 0x1, -R2.reuse ;  /* 0x00000001edede824 */ /* 0x100fe200078e0a02 */
[----:B------:R-:W-:Y:S01]  /*18d00*/  IABS R243, R243 ;  /* 0x000000f300f37213 */ /* 0x000fe20000000000 */
[----:B------:R-:W-:Y:S01]  /*18d10*/  VIADD R4, R0, 0x10 ;  /* 0x0000001000047836 */ /* 0x000fe20000000000 */
[----:B------:R-:W-:Y:S01]  /*18d20*/  ISETP.GE.AND P6, PT, R6, RZ, PT ;  /* 0x000000ff0600720c */ /* 0x000fe20003fc6270 */
[--C-:B------:R-:W-:Y:S02]  /*18d30*/  @!P1 IMAD.IADD R241, R241, 0x1, -R2.reuse ;  /* 0x00000001f1f19824 */ /* 0x100fe400078e0a02 */
[----:B------:R-:W-:Y:S01]  /*18d40*/  @!P2 IMAD.MOV R237, RZ, RZ, -R237 ;  /* 0x000000ffffeda224 */ /* 0x000fe200078e0aed */
[----:B------:R-:W-:Y:S01]  /*18d50*/  ISETP.GE.AND P2, PT, R3, RZ, PT ;  /* 0x000000ff0300720c */ /* 0x000fe20003f46270 */
[----:B------:R-:W-:Y:S01]  /*18d60*/  @!P0 IMAD.IADD R240, R240, 0x1, -R2 ;  /* 0x00000001f0f08824 */ /* 0x000fe200078e0a02 */
[----:B------:R-:W-:Y:S01]  /*18d70*/  IABS R3, R3 ;  /* 0x0000000300037213 */ /* 0x000fe20000000000 */
[----:B------:R-:W-:Y:S01]  /*18d80*/  IMAD.HI.U32 R7, R9, R243, RZ ;  /* 0x000000f309077227 */ /* 0x000fe200078e00ff */
[----:B------:R-:W-:-:S02]  /*18d90*/  ISETP.GT.U32.AND P1, PT, R2, R241, PT ;  /* 0x000000f10200720c */ /* 0x000fc40003f24070 */
[----:B------:R-:W-:Y:S01]  /*18da0*/  ISETP.GT.U32.AND P0, PT, R2, R240, PT ;  /* 0x000000f00200720c */ /* 0x000fe20003f04070 */
[----:B------:R-:W-:Y:S01]  /*18db0*/  @!P4 IMAD.MOV R239, RZ, RZ, -R239 ;  /* 0x000000ffffefc224 */ /* 0x000fe200078e0aef */
[----:B------:R-:W-:Y:S01]  /*18dc0*/  IABS R244, R4 ;  /* 0x0000000400f47213 */ /* 0x000fe20000000000 */
[----:B------:R-:W-:Y:S01]  /*18dd0*/  IMAD.HI.U32 R242, R9, R3, RZ ;  /* 0x0000000309f27227 */ /* 0x000fe200078e00ff */
[----:B------:R-:W-:-:S03]  /*18de0*/  ISETP.GE.AND P4, PT, R4, RZ, PT ;  /* 0x000000ff0400720c */ /* 0x000fc60003f86270 */
[----:B------:R-:W-:Y:S02]  /*18df0*/  IMAD.MOV R4, RZ, RZ, -R7 ;  /* 0x000000ffff047224 */ /* 0x000fe400078e0a07 */
[----:B------:R-:W-:Y:S02]  /*18e00*/  IMAD.MOV R242, RZ, RZ, -R242 ;  /* 0x000000fffff27224 */ /* 0x000fe400078e0af2 */
[C---:B------:R-:W-:Y:S02]  /*18e10*/  IMAD R243, R2.reuse, R4, R243 ;  /* 0x0000000402f37224 */ /* 0x040fe400078e02f3 */
[C---:B------:R-:W-:Y:S02]  /*18e20*/  IMAD R242, R2.reuse, R242, R3 ;  /* 0x000000f202f27224 */ /* 0x040fe400078e0203 */
[----:B------:R-:W-:Y:S01]  /*18e30*/  @!P1 IMAD.IADD R241, R241, 0x1, -R2 ;  /* 0x00000001f1f19824 */ /* 0x000fe200078e0a02 */
[----:B------:R-:W-:Y:S01]  /*18e40*/  ISETP.GT.U32.AND P1, PT, R2, R243, PT ;  /* 0x000000f30200720c */ /* 0x000fe20003f24070 */
        /* <DEDUP_REMOVED lines=12> */
[----:B------:R-:W-:-:S02]  /*18f10*/  @!P0 IMAD.IADD R242, R242, 0x1, -R2 ;  /* 0x00000001f2f28824 */ /* 0x000fc400078e0a02 */
[----:B------:R-:W-:Y:S01]  /*18f20*/  IMAD.HI.U32 R8, R9, R246, RZ ;  /* 0x000000f609087227 */ /* 0x000fe200078e00ff */
[C---:B------:R-:W-:Y:S02]  /*18f30*/  ISETP.GT.U32.AND P1, PT, R2.reuse, R243, PT ;  /* 0x000000f30200720c */ /* 0x040fe40003f24070 */
[----:B------:R-:W-:Y:S01]  /*18f40*/  ISETP.GT.U32.AND P0, PT, R2, R242, PT ;  /* 0x000000f20200720c */ /* 0x000fe20003f04070 */
[----:B------:R-:W-:Y:S01]  /*18f50*/  @!P6 IMAD.MOV R241, RZ, RZ, -R241 ;  /* 0x000000fffff1e224 */ /* 0x000fe200078e0af1 */
[----:B------:R-:W-:Y:S01]  /*18f60*/  ISETP.GE.AND P6, PT, R3, RZ, PT ;  /* 0x000000ff0300720c */ /* 0x000fe20003fc6270 */
[----:B------:R-:W-:-:S04]  /*18f70*/  IMAD.HI.U32 R4, R9, R245, RZ ;  /* 0x000000f509047227 */ /* 0x000fc800078e00ff */
[----:B------:R-:W-:Y:S01]  /*18f80*/  IMAD.MOV R3, RZ, RZ, -R8 ;  /* 0x000000ffff037224 */ /* 0x000fe200078e0a08 */
[----:B------:R-:W-:Y:S01]  /*18f90*/  IABS R8, R18 ;  /* 0x0000001200087213 */ /* 0x000fe20000000000 */
[----:B------:R-:W-:Y:S02]  /*18fa0*/  VIADD R7, R0, 0xd ;  /* 0x0000000d00077836 */ /* 0x000fe40000000000 */
[----:B------:R-:W-:Y:S02]  /*18fb0*/  IMAD.MOV R4, RZ, RZ, -R4 ;  /* 0x000000ffff047224 */ /* 0x000fe400078e0a04 */
[----:B------:R-:W-:Y:S01]  /*18fc0*/  @!P5 IMAD.IADD R244, R244, 0x1, -R2 ;  /* 0x00000001f4f4d824 */ /* 0x000fe200078e0a02 */
[----:B------:R-:W-:Y:S01]  /*18fd0*/  IABS R247, R7 ;  /* 0x0000000700f77213 */ /* 0x000fe20000000000 */
[C---:B------:R-:W-:Y:S02]  /*18fe0*/  IMAD R246, R2.reuse, R3, R246 ;  /* 0x0000000302f67224 */ /* 0x040fe400078e02f6 */
[C---:B------:R-:W-:Y:S01]  /*18ff0*/  IMAD R245, R2.reuse, R4, R245 ;  /* 0x0000000402f57224 */ /* 0x040fe200078e02f5 */
[C---:B------:R-:W-:Y:S01]  /*19000*/  ISETP.GT.U32.AND P5, PT, R2.reuse, R244, PT ;  /* 0x000000f40200720c */ /* 0x040fe20003fa4070 */
[--C-:B------:R-:W-:Y:S01]  /*19010*/  @!P1 IMAD.IADD R243, R243, 0x1, -R2.reuse ;  /* 0x00000001f3f39824 */ /* 0x100fe200078e0a02 */
[----:B------:R-:W-:Y:S01]  /*19020*/  ISETP.GT.U32.AND P1, PT, R2, R246, PT ;  /* 0x000000f60200720c */ /* 0x000fe20003f24070 */
[----:B------:R-:W-:Y:S01]  /*19030*/  @!P0 IMAD.IADD R242, R242, 0x1, -R2 ;  /* 0x00000001f2f28824 */ /* 0x000fe200078e0a02 */
[----:B------:R-:W-:Y:S01]  /*19040*/  ISETP.GT.U32.AND P0, PT, R2, R245, PT ;  /* 0x000000f50200720c */ /* 0x000fe20003f04070 */
[----:B------:R-:W-:-:S04]  /*19050*/  IMAD.HI.U32 R4, R9, R247, RZ ;  /* 0x000000f709047227 */ /* 0x000fc800078e00ff */
[----:B------:R-:W-:Y:S02]  /*19060*/  IMAD.MOV R3, RZ, RZ, -R4 ;  /* 0x000000ffff037224 */ /* 0x000fe400078e0a04 */
[----:B------:R-:W-:Y:S02]  /*19070*/  VIADD R4, R0, 0xc ;  /* 0x0000000c00047836 */ /* 0x000fe40000000000 */
[----:B------:R-:W-:Y:S02]  /*19080*/  IMAD R247, R2, R3, R247 ;  /* 0x0000000302f77224 */ /* 0x000fe400078e02f7 */
[--C-:B------:R-:W-:Y:S01]  /*19090*/  @!P5 IMAD.IADD R244, R244, 0x1, -R2.reuse ;  /* 0x00000001f4f4d824 */ /* 0x100fe200078e0a02 */
[----:B------:R-:W-:Y:S01]  /*190a0*/  IABS R248, R4 ;  /* 0x0000000400f87213 */ /* 0x000fe20000000000 */
[--C-:B------:R-:W-:Y:S01]  /*190b0*/  @!P1 IMAD.IADD R246, R246, 0x1, -R2.reuse ;  /* 0x00000001f6f69824 */ /* 0x100fe200078e0a02 */
[----:B------:R-:W-:Y:S01]  /*190c0*/  ISETP.GT.U32.AND P5, PT, R2, R247, PT ;  /* 0x000000f70200720c */ /* 0x000fe20003fa4070 */
[----:B------:R-:W-:Y:S01]  /*190d0*/  @!P0 IMAD.IADD R245, R245, 0x1, -R2 ;  /* 0x00000001f5f58824 */ /* 0x000fe200078e0a02 */
[----:B------:R-:W-:Y:S01]  /*190e0*/  ISETP.GE.AND P1, PT, R4, RZ, PT ;  /* 0x000000ff0400720c */ /* 0x000fe20003f26270 */
[----:B------:R-:W-:Y:S01]  /*190f0*/  @!P2 IMAD.MOV R242, RZ, RZ, -R242 ;  /* 0x000000fffff2a224 */ /* 0x000fe200078e0af2 */
[----:B------:R-:W-:Y:S01]  /*19100*/  ISETP.GE.AND P2, PT, R6, RZ, PT ;  /* 0x000000ff0600720c */ /* 0x000fe20003f46270 */
[----:B------:R-:W-:Y:S01]  /*19110*/  @!P4 IMAD.MOV R244, RZ, RZ, -R244 ;  /* 0x000000fffff4c224 */ /* 0x000fe200078e0af4 */
[C---:B------:R-:W-:Y:S01]  /*19120*/  ISETP.GT.U32.AND P4, PT, R2.reuse, R246, PT ;  /* 0x000000f60200720c */ /* 0x040fe20003f84070 */
[----:B------:R-:W-:Y:S01]  /*19130*/  IMAD.HI.U32 R6, R9, R248, RZ ;  /* 0x000000f809067227 */ /* 0x000fe200078e00ff */
[----:B------:R-:W-:-:S03]  /*19140*/  ISETP.GT.U32.AND P0, PT, R2, R245, PT ;  /* 0x000000f50200720c */ /* 0x000fc60003f04070 */
        /* <DEDUP_REMOVED lines=9> */
[----:B------:R-:W-:Y:S01]  /*191e0*/  VIADD R3, R0, 0xa ;  /* 0x0000000a00037836 */ /* 0x000fe20000000000 */
[----:B------:R-:W-:Y:S01]  /*191f0*/  ISETP.GT.U32.AND P5, PT, R2, R247, PT ;  /* 0x000000f70200720c */ /* 0x000fe20003fa4070 */
[----:B------:R-:W-:-:S03]  /*19200*/  IMAD.HI.U32 R6, R9, R249, RZ ;  /* 0x000000f909067227 */ /* 0x000fc600078e00ff */
[----:B------:R-:W-:Y:S01]  /*19210*/  IABS R250, R3 ;  /* 0x0000000300fa7213 */ /* 0x000fe20000000000 */
[----:B------:R-:W-:Y:S02]  /*19220*/  IMAD.MOV R4, RZ, RZ, -R6 ;  /* 0x000000ffff047224 */ /* 0x000fe400078e0a06 */
[----:B------:R-:W-:Y:S01]  /*19230*/  @!P6 IMAD.MOV R245, RZ, RZ, -R245 ;  /* 0x000000fffff5e224 */ /* 0x000fe200078e0af5 */
[----:B------:R-:W-:Y:S01]  /*19240*/  ISETP.GE.AND P6, PT, R3, RZ, PT ;  /* 0x000000ff0300720c */ /* 0x000fe20003fc6270 */
[----:B------:R-:W-:Y:S02]  /*19250*/  VIADD R12, R0, 0x7 ;  /* 0x00000007000c7836 */ /* 0x000fe40000000000 */
[----:B------:R-:W-:Y:S02]  /*19260*/  IMAD R249, R2, R4, R249 ;  /* 0x0000000402f97224 */ /* 0x000fe400078e02f9 */
[----:B------:R-:W-:Y:S01]  /*19270*/  VIADD R3, R0, 0x9 ;  /* 0x0000000900037836 */ /* 0x000fe20000000000 */
[----:B------:R-:W-:Y:S01]  /*19280*/  IABS R6, R12 ;  /* 0x0000000c00067213 */ /* 0x000fe20000000000 */
[----:B------:R-:W-:Y:S01]  /*19290*/  @!P4 IMAD.IADD R248, R248, 0x1, -R2 ;  /* 0x00000001f8f8c824 */ /* 0x000fe200078e0a02 */
[----:B------:R-:W-:Y:S01]  /*192a0*/  ISETP.GT.U32.AND P4, PT, R2, R249, PT ;  /* 0x000000f90200720c */ /* 0x000fe20003f84070 */
[----:B------:R-:W-:Y:S01]  /*192b0*/  IMAD.HI.U32 R4, R9, R250, RZ ;  /* 0x000000fa09047227 */ /* 0x000fe200078e00ff */
[----:B------:R-:W-:-:S03]  /*192c0*/  IABS R251, R3 ;  /* 0x0000000300fb7213 */ /* 0x000fc60000000000 */
[----:B------:R-:W-:Y:S01]  /*192d0*/  @!P3 IMAD.MOV R243, RZ, RZ, -R243 ;  /* 0x000000fffff3b224 */ /* 0x000fe200078e0af3 */
[----:B------:R-:W-:Y:S01]  /*192e0*/  ISETP.GE.AND P3, PT, R7, RZ, PT ;  /* 0x000000ff0700720c */ /* 0x000fe20003f66270 */
[----:B------:R-:W-:Y:S01]  /*192f0*/  @!P5 IMAD.IADD R247, R247, 0x1, -R2 ;  /* 0x00000001f7f7d824 */ /* 0x000fe200078e0a02 */
[----:B------:R-:W-:Y:S01]  /*19300*/  ISETP.GE.AND P5, PT, R3, RZ, PT ;  /* 0x000000ff0300720c */ /* 0x000fe20003fa6270 */
[----:B------:R-:W-:Y:S01]  /*19310*/  @!P2 IMAD.MOV R246, RZ, RZ, -R246 ;  /* 0x000000fffff6a224 */ /* 0x000fe200078e0af6 */
[C---:B------:R-:W-:Y:S01]  /*19320*/  ISETP.GT.U32.AND P2, PT, R2.reuse, R248, PT ;  /* 0x000000f80200720c */ /* 0x040fe20003f44070 */
[----:B------:R-:W-:Y:S01]  /*19330*/  IMAD.MOV R7, RZ, RZ, -R4 ;  /* 0x000000ffff077224 */ /* 0x000fe200078e0a04 */
[----:B------:R-:W-:Y:S01]  /*19340*/  IABS R3, R19 ;  /* 0x0000001300037213 */ /* 0x000fe20000000000 */
[----:B------:R-:W-:Y:S02]  /*19350*/  IMAD.MOV.U32 R4, RZ, RZ, R6 ;  /* 0x000000ffff047224 */ /* 0x000fe400078e0006 */
[----:B------:R-:W-:-:S02]  /*19360*/  IMAD R250, R2, R7, R250 ;  /* 0x0000000702fa7224 */ /* 0x000fc400078e02fa */
[----:B------:R-:W-:Y:S02]  /*19370*/  IMAD.MOV.U32 R6, RZ, RZ, R8 ;  /* 0x000000ffff067224 */ /* 0x000fe400078e0008 */
[----:B------:R-:W-:-:S04]  /*19380*/  IMAD.HI.U32 R7, R9, R251, RZ ;  /* 0x000000fb09077227 */ /* 0x000fc800078e00ff */
[----:B------:R-:W-:-:S04]  /*19390*/  IMAD.HI.U32 R8, R9, R3, RZ ;  /* 0x0000000309087227 */ /* 0x000fc800078e00ff */
[----:B------:R-:W-:Y:S02]  /*193a0*/  IMAD.MOV R7, RZ, RZ, -R7 ;  /* 0x000000ffff077224 */ /* 0x000fe400078e0a07 */
[----:B------:R-:W-:Y:S02]  /*193b0*/  IMAD.MOV R8, RZ, RZ, -R8 ;  /* 0x000000ffff087224 */ /* 0x000fe400078e0a08 */
[----:B------:R-:W-:-:S04]  /*193c0*/  IMAD.HI.U32 R11, R9, R4, RZ ;  /* 0x00000004090b7227 */ /* 0x000fc800078e00ff */
[----:B------:R-:W-:Y:S01]  /*193d0*/  IMAD R251, R2, R7, R251 ;  /* 0x0000000702fb7224 */ /* 0x000fe200078e02fb */
[----:B------:R-:W-:Y:S01]  /*193e0*/  IABS R7, R17 ;  /* 0x0000001100077213 */ /* 0x000fe20000000000 */
[--C-:B------:R-:W-:Y:S01]  /*193f0*/  @!P2 IMAD.IADD R248, R248, 0x1, -R2.reuse ;  /* 0x00000001f8f8a824 */ /* 0x100fe200078e0a02 */
[C---:B------:R-:W-:Y:S01]  /*19400*/  ISETP.GT.U32.AND P2, PT, R2.reuse, R250, PT ;  /* 0x000000fa0200720c */ /* 0x040fe20003f44070 */
[----:B------:R-:W-:Y:S01]  /*19410*/  IMAD R3, R2, R8, R3 ;  /* 0x0000000802037224 */ /* 0x000fe200078e0203 */
[----:B------:R-:W-:Y:S01]  /*19420*/  IABS R8, R16 ;  /* 0x0000001000087213 */ /* 0x000fe20000000000 */
[----:B------:R-:W-:Y:S02]  /*19430*/  IMAD.MOV R11, RZ, RZ, -R11 ;  /* 0x000000ffff0b7224 */ /* 0x000fe400078e0a0b */
[----:B------:R-:W-:Y:S02]  /*19440*/  VIADD R14, R0, 0x2 ;  /* 0x00000002000e7836 */ /* 0x000fe40000000000 */
[----:B------:R-:W-:-:S02]  /*19450*/  @!P4 IMAD.IADD R249, R249, 0x1, -R2 ;  /* 0x00000001f9f9c824 */ /* 0x000fc400078e0a02 */
[C---:B------:R-:W-:Y:S01]  /*19460*/  IMAD R4, R2.reuse, R11, R4 ;  /* 0x0000000b02047224 */ /* 0x040fe200078e0204 */
[----:B------:R-:W-:Y:S01]  /*19470*/  IABS R252, R14 ;  /* 0x0000000e00fc7213 */ /* 0x000fe20000000000 */
[----:B------:R-:W-:Y:S01]  /*19480*/  IMAD.HI.U32 R20, R9, R7, RZ ;  /* 0x0000000709147227 */ /* 0x000fe200078e00ff */
[----:B------:R-:W-:-:S03]  /*19490*/  ISETP.GT.U32.AND P4, PT, R2, R249, PT ;  /* 0x000000f90200720c */ /* 0x000fc60003f84070 */
[----:B------:R-:W-:-:S04]  /*194a0*/  IMAD.HI.U32 R11, R9, R8, RZ ;  /* 0x00000008090b7227 */ /* 0x000fc800078e00ff */
[----:B------:R-:W-:Y:S02]  /*194b0*/  IMAD.MOV R21, RZ, RZ, -R20 ;  /* 0x000000ffff157224 */ /* 0x000fe400078e0a14 */
[----:B------:R-:W-:Y:S02]  /*194c0*/  IMAD.MOV R20, RZ, RZ, -R11 ;  /* 0x000000ffff147224 */ /* 0x000fe400078e0a0b */
[----:B------:R-:W-:Y:S02]  /*194d0*/  IMAD.MOV.U32 R11, RZ, RZ, R252 ;  /* 0x000000ffff0b7224 */ /* 0x000fe400078e00fc */
[----:B------:R-:W0:Y:S01]  /*194e0*/  S2R R252, SR_TID.X ;  /* 0x0000000000fc7919 */ /* 0x000e220000002100 */
[--C-:B------:R-:W-:Y:S01]  /*194f0*/  @!P2 IMAD.IADD R250, R250, 0x1, -R2.reuse ;  /* 0x00000001fafaa824 */ /* 0x100fe200078e0a02 */
[C---:B------:R-:W-:Y:S01]  /*19500*/  ISETP.GT.U32.AND P2, PT, R2.reuse, R3, PT ;  /* 0x000000030200720c */ /* 0x040fe20003f44070 */
[----:B------:R-:W-:Y:S01]  /*19510*/  @!P4 IMAD.IADD R249, R249, 0x1, -R2 ;  /* 0x00000001f9f9c824 */ /* 0x000fe200078e0a02 */
[----:B------:R-:W-:Y:S01]  /*19520*/  ISETP.GT.U32.AND P4, PT, R2, R251, PT ;  /* 0x000000fb0200720c */ /* 0x000fe20003f84070 */
[----:B------:R-:W-:-:S04]  /*19530*/  IMAD.HI.U32 R10, R9, R6, RZ ;  /* 0x00000006090a7227 */ /* 0x000fc800078e00ff */
[C---:B------:R-:W-:Y:S02]  /*19540*/  VIADD R13, R0.reuse, 0x1 ;  /* 0x00000001000d7836 */ /* 0x040fe40000000000 */
[----:B------:R-:W-:Y:S02]  /*19550*/  IMAD.MOV R10, RZ, RZ, -R10 ;  /* 0x000000ffff0a7224 */ /* 0x000fe400078e0a0a */
[----:B------:R-:W-:Y:S01]  /*19560*/  VIADD R15, R0, 0x3 ;  /* 0x00000003000f7836 */ /* 0x000fe20000000000 */
[----:B------:R-:W-:Y:S01]  /*19570*/  IABS R22, R13 ;  /* 0x0000000d00167213 */ /* 0x000fe20000000000 */
[----:B------:R-:W-:Y:S01]  /*19580*/  @!P2 IMAD.IADD R3, R3, 0x1, -R2 ;  /* 0x000000010303a824 */ /* 0x000fe200078e0a02 */
[C---:B------:R-:W-:Y:S01]  /*19590*/  ISETP.GT.U32.AND P2, PT, R2.reuse, R250, PT ;  /* 0x000000fa0200720c */ /* 0x040fe20003f44070 */
[C---:B------:R-:W-:Y:S01]  /*195a0*/  IMAD R6, R2.reuse, R10, R6 ;  /* 0x0000000a02067224 */ /* 0x040fe200078e0206 */
[----:B------:R-:W-:Y:S01]  /*195b0*/  IABS R10, R15 ;  /* 0x0000000f000a7213 */ /* 0x000fe20000000000 */
[----:B------:R-:W-:Y:S01]  /*195c0*/  @!P4 IMAD.IADD R251, R251, 0x1, -R2 ;  /* 0x00000001fbfbc824 */ /* 0x000fe200078e0a02 */
[C---:B------:R-:W-:Y:S01]  /*195d0*/  ISETP.GT.U32.AND P4, PT, R2.reuse, R4, PT ;  /* 0x000000040200720c */ /* 0x040fe20003f84070 */
[----:B------:R-:W-:-:S02]  /*195e0*/  IMAD R7, R2, R21, R7 ;  /* 0x0000001502077224 */ /* 0x000fc400078e0207 */
[----:B-1----:R-:W-:Y:S02]  /*195f0*/  IMAD.MOV.U32 R0, RZ, RZ, R22 ;  /* 0x000000ffff007224 */ /* 0x002fe400078e0016 */
[----:B------:R-:W-:Y:S01]  /*19600*/  @!P3 IMAD.MOV R247, RZ, RZ, -R247 ;  /* 0x000000fffff7b224 */ /* 0x000fe200078e0af7 */
[----:B------:R-:W-:Y:S01]  /*19610*/  ISETP.GT.U32.AND P3, PT, R2, R251, PT ;  /* 0x000000fb0200720c */ /* 0x000fe20003f64070 */
[----:B------:R-:W-:-:S04]  /*19620*/  IMAD.HI.U32 R22, R9, R10, RZ ;  /* 0x0000000a09167227 */ /* 0x000fc800078e00ff */
[----:B------:R-:W-:Y:S01]  /*19630*/  @!P2 IMAD.IADD R250, R250, 0x1, -R2 ;  /* 0x00000001fafaa824 */ /* 0x000fe200078e0a02 */
[----:B------:R-:W-:Y:S01]  /*19640*/  ISETP.GT.U32.AND P2, PT, R2, R7, PT ;  /* 0x000000070200720c */ /* 0x000fe20003f44070 */
[----:B------:R-:W-:Y:S01]  /*19650*/  IMAD.HI.U32 R21, R9, R11, RZ ;  /* 0x0000000b09157227 */ /* 0x000fe200078e00ff */
[----:B0-----:R-:W-:-:S03]  /*19660*/  SHF.R.U32.HI R252, RZ, 0x6, R252 ;  /* 0x00000006fffc7819 */ /* 0x001fc600000116fc */
[----:B------:R-:W-:Y:S01]  /*19670*/  IMAD R8, R2, R20, R8 ;  /* 0x0000001402087224 */ /* 0x000fe200078e0208 */
[----:B------:R-:W-:Y:S01]  /*19680*/  SGXT.U32 R252, R252, 0x1 ;  /* 0x00000001fcfc781a */ /* 0x000fe20000000000 */
[----:B------:R-:W-:-:S03]  /*19690*/  IMAD.HI.U32 R20, R9, R0, RZ ;  /* 0x0000000009147227 */ /* 0x000fc600078e00ff */
[----:B------:R-:W-:Y:S01]  /*196a0*/  LOP3.LUT R252, R252, 0x7c, RZ, 0xfc, !PT ;  /* 0x0000007cfcfc7812 */ /* 0x000fe200078efcff */
[----:B------:R-:W-:Y:S02]  /*196b0*/  IMAD.MOV R9, RZ, RZ, -R22 ;  /* 0x000000ffff097224 */ /* 0x000fe400078e0a16 */
[----:B------:R-:W-:Y:S02]  /*196c0*/  IMAD.MOV R21, RZ, RZ, -R21 ;  /* 0x000000ffff157224 */ /* 0x000fe400078e0a15 */
[----:B------:R-:W-:Y:S01]  /*196d0*/  @!P0 IMAD.MOV R249, RZ, RZ, -R249 ;  /* 0x000000fffff98224 */ /* 0x000fe200078e0af9 */
[C---:B------:R-:W-:Y:S01]  /*196e0*/  ISETP.GT.U32.AND P0, PT, R2.reuse, R6, PT ;  /* 0x000000060200720c */ /* 0x040fe20003f04070 */
[C---:B------:R-:W-:Y:S02]  /*196f0*/  IMAD R9, R2.reuse, R9, R10 ;  /* 0x0000000902097224 */ /* 0x040fe400078e020a */
[----:B------:R-:W-:Y:S01]  /*19700*/  @!P1 IMAD.MOV R248, RZ, RZ, -R248 ;  /* 0x000000fffff89224 */ /* 0x000fe200078e0af8 */
[C---:B------:R-:W-:Y:S01]  /*19710*/  ISETP.GT.U32.AND P1, PT, R2.reuse, R3, PT ;  /* 0x000000030200720c */ /* 0x040fe20003f24070 */
[----:B------:R-:W-:-:S02]  /*19720*/  IMAD R10, R2, R21, R11 ;  /* 0x00000015020a7224 */ /* 0x000fc400078e020b */
[----:B------:R-:W-:Y:S02]  /*19730*/  IMAD.MOV R11, RZ, RZ, -R20 ;  /* 0x000000ffff0b7224 */ /* 0x000fe400078e0a14 */
[--C-:B------:R-:W-:Y:S02]  /*19740*/  @!P4 IMAD.IADD R4, R4, 0x1, -R2.reuse ;  /* 0x000000010404c824 */ /* 0x100fe400078e0a02 */
[--C-:B------:R-:W-:Y:S01]  /*19750*/  @!P3 IMAD.IADD R251, R251, 0x1, -R2.reuse ;  /* 0x00000001fbfbb824 */ /* 0x100fe200078e0a02 */
[----:B------:R-:W-:Y:S01]  /*19760*/  ISETP.GT.U32.AND P3, PT, R2, R8, PT ;  /* 0x000000080200720c */ /* 0x000fe20003f64070 */
[----:B------:R-:W-:Y:S01]  /*19770*/  @!P2 IMAD.IADD R7, R7, 0x1, -R2 ;  /* 0x000000010707a824 */ /* 0x000fe200078e0a02 */
[----:B------:R-:W-:Y:S01]  /*19780*/  ISETP.GE.AND P2, PT, R12, RZ, PT ;  /* 0x000000ff0c00720c */ /* 0x000fe20003f46270 */
[C---:B------:R-:W-:Y:S01]  /*19790*/  IMAD R11, R2.reuse, R11, R0 ;  /* 0x0000000b020b7224 */ /* 0x040fe200078e0200 */
[----:B------:R-:W-:Y:S01]  /*197a0*/  ISETP.GT.U32.AND P4, PT, R2, R4, PT ;  /* 0x000000040200720c */ /* 0x000fe20003f84070 */
[----:B------:R-:W-:-:S02]  /*197b0*/  IMAD R12, R252, UR41, RZ ;  /* 0x00000029fc0c7c24 */ /* 0x000fc4000f8e02ff */
[----:B------:R-:W-:Y:S02]  /*197c0*/  IMAD R0, RZ, RZ, -UR41 ;  /* 0x80000029ff007e24 */ /* 0x000fe4000f8e02ff */
[----:B------:R-:W-:Y:S01]  /*197d0*/  @!P0 IMAD.IADD R6, R6, 0x1, -R2 ;  /* 0x0000000106068824 */ /* 0x000fe200078e0a02 */
[----:B------:R-:W-:Y:S01]  /*197e0*/  ISETP.GT.U32.AND P0, PT, R2, R10, PT ;  /* 0x0000000a0200720c */ /* 0x000fe20003f04070 */
[----:B------:R-:W-:Y:S02]  /*197f0*/  IMAD R12, R0, 0x2, R12 ;  /* 0x00000002000c7824 */ /* 0x000fe400078e020c */
[--C-:B------:R-:W-:Y:S01]  /*19800*/  @!P1 IMAD.IADD R3, R3, 0x1, -R2.reuse ;  /* 0x0000000103039824 */ /* 0x100fe200078e0a02 */
[----:B------:R-:W-:Y:S01]  /*19810*/  ISETP.GT.U32.AND P1, PT, R2, R9, PT ;  /* 0x000000090200720c */ /* 0x000fe20003f24070 */
[--C-:B------:R-:W-:Y:S01]  /*19820*/  @!P3 IMAD.IADD R8, R8, 0x1, -R2.reuse ;  /* 0x000000010808b824 */ /* 0x100fe200078e0a02 */
[----:B------:R0:W-:Y:S01]  /*19830*/  STL [R1+0xa4c], R12 ;  /* 0x000a4c0c01007387 */ /* 0x0001e20000100800 */
[----:B------:R-:W-:Y:S01]  /*19840*/  ISETP.GT.U32.AND P3, PT, R2, R11, PT ;  /* 0x0000000b0200720c */ /* 0x000fe20003f64070 */
[----:B------:R-:W-:Y:S01]  /*19850*/  @!P4 IMAD.IADD R4, R4, 0x1, -R2 ;  /* 0x000000010404c824 */ /* 0x000fe200078e0a02 */
[----:B------:R-:W-:Y:S01]  /*19860*/  ISETP.GE.AND P4, PT, R19, RZ, PT ;  /* 0x000000ff1300720c */ /* 0x000fe20003f86270 */
[----:B------:R-:W-:Y:S01]  /*19870*/  @!P5 IMAD.MOV R251, RZ, RZ, -R251 ;  /* 0x000000fffffbd224 */ /* 0x000fe200078e0afb */
[C---:B------:R-:W-:Y:S01]  /*19880*/  ISETP.GT.U32.AND P5, PT, R2.reuse, R7, PT ;  /* 0x000000070200720c */ /* 0x040fe20003fa4070 */
[----:B------:R-:W-:Y:S01]  /*19890*/  @!P6 IMAD.MOV R250, RZ, RZ, -R250 ;  /* 0x000000fffffae224 */ /* 0x000fe200078e0afa */
[----:B------:R-:W-:Y:S01]  /*198a0*/  ISETP.GT.U32.AND P6, PT, R2, R8, PT ;  /* 0x000000080200720c */ /* 0x000fe20003fc4070 */
[----:B------:R-:W-:Y:S01]  /*198b0*/  @!P0 IMAD.IADD R10, R10, 0x1, -R2 ;  /* 0x000000010a0a8824 */ /* 0x000fe200078e0a02 */
[----:B------:R-:W-:Y:S01]  /*198c0*/  ISETP.GT.U32.AND P0, PT, R2, R6, PT ;  /* 0x000000060200720c */ /* 0x000fe20003f04070 */
[----:B0-----:R-:W-:-:S02]  /*198d0*/  IMAD R12, R0, 0x2, R12 ;  /* 0x00000002000c7824 */ /* 0x001fc400078e020c */
[--C-:B------:R-:W-:Y:S01]  /*198e0*/  @!P1 IMAD.IADD R9, R9, 0x1, -R2.reuse ;  /* 0x0000000109099824 */ /* 0x100fe200078e0a02 */
[----:B------:R-:W-:Y:S01]  /*198f0*/  ISETP.GE.AND P1, PT, R18, RZ, PT ;  /* 0x000000ff1200720c */ /* 0x000fe20003f26270 */
[--C-:B------:R-:W-:Y:S01]  /*19900*/  @!P3 IMAD.IADD R11, R11, 0x1, -R2.reuse ;  /* 0x000000010b0bb824 */ /* 0x100fe200078e0a02 */
[----:B------:R0:W-:Y:S01]  /*19910*/  STL [R1+0xa54], R12 ;  /* 0x000a540c01007387 */ /* 0x0001e20000100800 */
[----:B------:R-:W-:Y:S01]  /*19920*/  @!P4 IMAD.MOV R3, RZ, RZ, -R3 ;  /* 0x000000ffff03c224 */ /* 0x000fe200078e0a03 */
[C---:B------:R-:W-:Y:S01]  /*19930*/  ISETP.GT.U32.AND P3, PT, R2.reuse, R9, PT ;  /* 0x000000090200720c */ /* 0x040fe20003f64070 */
[--C-:B------:R-:W-:Y:S01]  /*19940*/  @!P5 IMAD.IADD R7, R7, 0x1, -R2.reuse ;  /* 0x000000010707d824 */ /* 0x100fe200078e0a02 */
[----:B------:R-:W-:Y:S01]  /*19950*/  ISETP.GT.U32.AND P4, PT, R2, R10, PT ;  /* 0x0000000a0200720c */ /* 0x000fe20003f84070 */
[--C-:B------:R-:W-:Y:S01]  /*19960*/  @!P6 IMAD.IADD R8, R8, 0x1, -R2.reuse ;  /* 0x000000010808e824 */ /* 0x100fe200078e0a02 */
[----:B------:R-:W-:Y:S01]  /*19970*/  ISETP.GE.AND P5, PT, R16, RZ, PT ;  /* 0x000000ff1000720c */ /* 0x000fe20003fa6270 */
[----:B------:R-:W-:Y:S01]  /*19980*/  @!P0 IMAD.IADD R6, R6, 0x1, -R2 ;  /* 0x0000000106068824 */ /* 0x000fe200078e0a02 */
[----:B------:R-:W-:Y:S01]  /*19990*/  ISETP.GE.AND P0, PT, R17, RZ, PT ;  /* 0x000000ff1100720c */ /* 0x000fe20003f06270 */
[----:B------:R-:W-:Y:S01]  /*199a0*/  @!P2 IMAD.MOV R4, RZ, RZ, -R4 ;  /* 0x000000ffff04a224 */ /* 0x000fe200078e0a04 */
[----:B------:R-:W-:Y:S01]  /*199b0*/  ISETP.GE.AND P6, PT, R15, RZ, PT ;  /* 0x000000ff0f00720c */ /* 0x000fe20003fc6270 */
[----:B0-----:R-:W-:Y:S01]  /*199c0*/  IMAD R12, R0, 0x2, R12 ;  /* 0x00000002000c7824 */ /* 0x001fe200078e020c */
[----:B------:R-:W-:-:S03]  /*199d0*/  ISETP.GT.U32.AND P2, PT, R2, R11, PT ;  /* 0x0000000b0200720c */ /* 0x000fc60003f44070 */
[--C-:B------:R-:W-:Y:S01]  /*199e0*/  @!P3 IMAD.IADD R9, R9, 0x1, -R2.reuse ;  /* 0x000000010909b824 */ /* 0x100fe200078e0a02 */
[----:B------:R0:W-:Y:S01]  /*199f0*/  STL [R1+0xa20], R12 ;  /* 0x000a200c01007387 */ /* 0x0001e20000100800 */
[----:B------:R-:W-:Y:S01]  /*19a00*/  ISETP.GE.AND P3, PT, R14, RZ, PT ;  /* 0x000000ff0e00720c */ /* 0x000fe20003f66270 */
[----:B------:R-:W-:Y:S01]  /*19a10*/  @!P4 IMAD.IADD R10, R10, 0x1, -R2 ;  /* 0x000000010a0ac824 */ /* 0x000fe200078e0a02 */
[----:B------:R-:W-:Y:S01]  /*19a20*/  ISETP.GE.AND P4, PT, R13, RZ, PT ;  /* 0x000000ff0d00720c */ /* 0x000fe20003f86270 */
[----:B0-----:R-:W-:-:S04]  /*19a30*/  IMAD R12, R0, 0x2, R12 ;  /* 0x00000002000c7824 */ /* 0x001fc800078e020c */
[C---:B------:R-:W-:Y:S01]  /*19a40*/  IMAD R22, R0.reuse, 0x2, R12 ;  /* 0x0000000200167824 */ /* 0x040fe200078e020c */
[----:B------:R0:W-:Y:S04]  /*19a50*/  STL [R1+0xa1c], R12 ;  /* 0x000a1c0c01007387 */ /* 0x0001e80000100800 */
[----:B------:R-:W2:Y:S04]  /*19a60*/  LDL.LU R21, [R1+0x28] ;  /* 0x0000280001157983 */ /* 0x000ea80000300800 */
[----:B------:R-:W3:Y:S04]  /*19a70*/  LDL.LU R20, [R1+0x24] ;  /* 0x0000240001147983 */ /* 0x000ee80000300800 */
[----:B------:R-:W4:Y:S04]  /*19a80*/  LDL.LU R19, [R1+0x20] ;  /* 0x0000200001137983 */ /* 0x000f280000300800 */
[----:B------:R1:W-:Y:S04]  /*19a90*/  STL [R1+0xa24], R22 ;  /* 0x000a241601007387 */ /* 0x0003e80000100800 */
[----:B------:R-:W4:Y:S04]  /*19aa0*/  LDL.LU R18, [R1+0x1c] ;  /* 0x00001c0001127983 */ /* 0x000f280000300800 */
[----:B------:R-:W4:Y:S04]  /*19ab0*/  LDL.LU R17, [R1+0x18] ;  /* 0x0000180001117983 */ /* 0x000f280000300800 */
[----:B------:R-:W4:Y:S04]  /*19ac0*/  LDL.LU R16, [R1+0x14] ;  /* 0x0000140001107983 */ /* 0x000f280000300800 */
[----:B------:R-:W4:Y:S04]  /*19ad0*/  LDL.LU R15, [R1+0x10] ;  /* 0x00001000010f7983 */ /* 0x000f280000300800 */
[----:B------:R-:W4:Y:S04]  /*19ae0*/  LDL.LU R14, [R1+0xc] ;  /* 0x00000c00010e7983 */ /* 0x000f280000300800 */
[----:B------:R-:W4:Y:S04]  /*19af0*/  LDL.LU R13, [R1+0x8] ;  /* 0x00000800010d7983 */ /* 0x000f280000300800 */
[----:B0-----:R-:W4:Y:S04]  /*19b00*/  LDL.LU R12, [R1+0x4] ;  /* 0x00000400010c7983 */ /* 0x001f280000300800 */
[----:B------:R-:W4:Y:S01]  /*19b10*/  LDL.LU R252, [R1] ;  /* 0x0000000001fc7983 */ /* 0x000f220000300800 */
[----:B-1----:R-:W-:-:S02]  /*19b20*/  IMAD R22, R0, 0x2, R22 ;  /* 0x0000000200167824 */ /* 0x002fc400078e0216 */
[----:B------:R-:W-:Y:S01]  /*19b30*/  @!P2 IMAD.IADD R11, R11, 0x1, -R2 ;  /* 0x000000010b0ba824 */ /* 0x000fe200078e0a02 */
[----:B------:R-:W-:Y:S01]  /*19b40*/  ISETP.NE.AND P2, PT, R5, RZ, PT ;  /* 0x000000ff0500720c */ /* 0x000fe20003f45270 */
[----:B------:R-:W0:Y:S01]  /*19b50*/  S2R R2, SR_TID.X ;  /* 0x0000000000027919 */ /* 0x000e220000002100 */
[----:B------:R-:W-:Y:S01]  /*19b60*/  LOP3.LUT R5, RZ, R5, RZ, 0x33, !PT ;  /* 0x00000005ff057212 */ /* 0x000fe200078e33ff */
[----:B------:R1:W-:Y:S02]  /*19b70*/  STL [R1+0xa28], R22 ;  /* 0x000a281601007387 */ /* 0x0003e40000100800 */
[----:B-1----:R-:W-:-:S05]  /*19b80*/  IMAD R22, R0, 0x4, R22 ;  /* 0x0000000400167824 */ /* 0x002fca00078e0216 */
[----:B------:R1:W-:Y:S04]  /*19b90*/  STL [R1+0xa84], R22 ;  /* 0x000a841601007387 */ /* 0x0003e80000100800 */
[----:B-1----:R-:W4:Y:S01]  /*19ba0*/  LDL.LU R22, [R1+0x19d0] ;  /* 0x0019d00001167983 */ /* 0x002f220000300800 */
[----:B0-----:R-:W-:Y:S01]  /*19bb0*/  LOP3.LUT R2, R2, 0x7f, RZ, 0xc0, !PT ;  /* 0x0000007f02027812 */ /* 0x001fe200078ec0ff */
[----:B------:R-:W-:-:S04]  /*19bc0*/  @!P0 IMAD.MOV R7, RZ, RZ, -R7 ;  /* 0x000000ffff078224 */ /* 0x000fc800078e0a07 */
[----:B------:R-:W-:Y:S01]  /*19bd0*/  IMAD R2, R2, UR42, RZ ;  /* 0x0000002a02027c24 */ /* 0x000fe2000f8e02ff */
[C---:B--2---:R-:W-:Y:S02]  /*19be0*/  SEL R21, R5.reuse, R21, !P2 ;  /* 0x0000001505157207 */ /* 0x044fe40005000000 */
[----:B---3--:R-:W-:-:S03]  /*19bf0*/  SEL R20, R5, R20, !P2 ;  /* 0x0000001405147207 */ /* 0x008fc60005000000 */
[----:B------:R0:W-:Y:S01]  /*19c00*/  STL [R1+0x670], R21 ;  /* 0x0006701501007387 */ /* 0x0001e20000100800 */
[----:B----4-:R-:W-:-:S03]  /*19c10*/  SEL R19, R5, R19, !P2 ;  /* 0x0000001305137207 */ /* 0x010fc60005000000 */
[----:B0-----:R-:W2:Y:S01]  /*19c20*/  LDL.LU R21, [R1+0x19cc] ;  /* 0x0019cc0001157983 */ /* 0x001ea20000300800 */
[----:B------:R-:W-:-:S03]  /*19c30*/  SEL R18, R5, R18, !P2 ;  /* 0x0000001205127207 */ /* 0x000fc60005000000 */
[----:B------:R0:W-:Y:S01]  /*19c40*/  STL [R1+0x66c], R20 ;  /* 0x00066c1401007387 */ /* 0x0001e20000100800 */
[C---:B------:R-:W-:Y:S02]  /*19c50*/  SEL R17, R5.reuse, R17, !P2 ;  /* 0x0000001105117207 */ /* 0x040fe40005000000 */
[C---:B------:R-:W-:Y:S01]  /*19c60*/  SEL R16, R5.reuse, R16, !P2 ;  /* 0x0000001005107207 */ /* 0x040fe20005000000 */
[----:B0-----:R-:W3:Y:S01]  /*19c70*/  LDL.LU R20, [R1+0x19c8] ;  /* 0x0019c80001147983 */ /* 0x001ee20000300800 */
[----:B------:R-:W-:-:S03]  /*19c80*/  SEL R15, R5, R15, !P2 ;  /* 0x0000000f050f7207 */ /* 0x000fc60005000000 */
[----:B------:R0:W-:Y:S01]  /*19c90*/  STL [R1+0x668], R19 ;  /* 0x0006681301007387 */ /* 0x0001e20000100800 */
[C---:B------:R-:W-:Y:S02]  /*19ca0*/  SEL R14, R5.reuse, R14, !P2 ;  /* 0x0000000e050e7207 */ /* 0x040fe40005000000 */
[C---:B------:R-:W-:Y:S01]  /*19cb0*/  SEL R13, R5.reuse, R13, !P2 ;  /* 0x0000000d050d7207 */ /* 0x040fe20005000000 */
[----:B0-----:R-:W4:Y:S04]  /*19cc0*/  LDL.LU R19, [R1+0x19c4] ;  /* 0x0019c40001137983 */ /* 0x001f280000300800 */
[----:B------:R0:W-:Y:S01]  /*19cd0*/  STL [R1+0x664], R18 ;  /* 0x0006641201007387 */ /* 0x0001e20000100800 */
[----:B------:R-:W-:-:S03]  /*19ce0*/  SEL R12, R5, R12, !P2 ;  /* 0x0000000c050c7207 */ /* 0x000fc60005000000 */
[----:B0-----:R-:W2:Y:S04]  /*19cf0*/  LDL.LU R18, [R1+0x19c0] ;  /* 0x0019c00001127983 */ /* 0x001ea80000300800 */
[----:B------:R0:W-:Y:S01]  /*19d00*/  STL [R1+0x64c], R17 ;  /* 0x00064c1101007387 */ /* 0x0001e20000100800 */
[----:B------:R-:W-:-:S03]  /*19d10*/  SEL R252, R5, R252, !P2 ;  /* 0x000000fc05fc7207 */ /* 0x000fc60005000000 */
[----:B0-----:R-:W3:Y:S04]  /*19d20*/  LDL.LU R17, [R1+0x19bc] ;  /* 0x0019bc0001117983 */ /* 0x001ee80000300800 */
[----:B------:R0:W-:Y:S04]  /*19d30*/  STL [R1+0x648], R16 ;  /* 0x0006481001007387 */ /* 0x0001e80000100800 */
[----:B0-----:R-:W4:Y:S04]  /*19d40*/  LDL.LU R16, [R1+0x19b8] ;  /* 0x0019b80001107983 */ /* 0x001f280000300800 */
[----:B------:R0:W-:Y:S04]  /*19d50*/  STL [R1+0x644], R15 ;  /* 0x0006440f01007387 */ /* 0x0001e80000100800 */
[----:B0-----:R-:W2:Y:S04]  /*19d60*/  LDL.LU R15, [R1+0x19b4] ;  /* 0x0019b400010f7983 */ /* 0x001ea80000300800 */
[----:B------:R0:W-:Y:S04]  /*19d70*/  STL [R1+0x640], R14 ;  /* 0x0006400e01007387 */ /* 0x0001e80000100800 */
[----:B0-----:R-:W3:Y:S04]  /*19d80*/  LDL.LU R14, [R1+0x19b0] ;  /* 0x0019b000010e7983 */ /* 0x001ee80000300800 */
[----:B------:R0:W-:Y:S04]  /*19d90*/  STL [R1+0x63c], R13 ;  /* 0x00063c0d01007387 */ /* 0x0001e80000100800 */
[----:B0-----:R-:W4:Y:S04]  /*19da0*/  LDL.LU R13, [R1+0x19ac] ;  /* 0x0019ac00010d7983 */ /* 0x001f280000300800 */
[----:B------:R0:W-:Y:S04]  /*19db0*/  STL [R1+0x638], R12 ;  /* 0x0006380c01007387 */ /* 0x0001e80000100800 */
[----:B0-----:R-:W2:Y:S04]  /*19dc0*/  LDL.LU R12, [R1+0x19a8] ;  /* 0x0019a800010c7983 */ /* 0x001ea80000300800 */
[----:B------:R0:W-:Y:S04]  /*19dd0*/  STL [R1+0x634], R252 ;  /* 0x000634fc01007387 */ /* 0x0001e80000100800 */
[----:B0-----:R-:W3:Y:S01]  /*19de0*/  LDL.LU R252, [R1+0x19a4] ;  /* 0x0019a40001fc7983 */ /* 0x001ee20000300800 */
[----:B--2---:R-:W-:-:S02]  /*19df0*/  SEL R12, R5, R12, !P2 ;  /* 0x0000000c050c7207 */ /* 0x004fc40005000000 */
[----:B---3--:R-:W-:-:S05]  /*19e00*/  SEL R252, R5, R252, !P2 ;  /* 0x000000fc05fc7207 */ /* 0x008fca0005000000 */
[----:B------:R4:W-:Y:S04]  /*19e10*/  STL [R1+0x630], R252 ;  /* 0x000630fc01007387 */ /* 0x0009e80000100800 */
[----:B------:R0:W-:Y:S01]  /*19e20*/  STL [R1+0x62c], R12 ;  /* 0x00062c0c01007387 */ /* 0x0001e20000100800 */
[C---:B----4-:R-:W-:Y:S02]  /*19e30*/  SEL R252, R5.reuse, R13, !P2 ;  /* 0x0000000d05fc7207 */ /* 0x050fe40005000000 */
[C---:B------:R-:W-:Y:S02]  /*19e40*/  SEL R13, R5.reuse, R15, !P2 ;  /* 0x0000000f050d7207 */ /* 0x040fe40005000000 */
[C---:B0-----:R-:W-:Y:S02]  /*19e50*/  SEL R12, R5.reuse, R14, !P2 ;  /* 0x0000000e050c7207 */ /* 0x041fe40005000000 */
[C---:B------:R-:W-:Y:S01]  /*19e60*/  SEL R14, R5.reuse, R16, !P2 ;  /* 0x00000010050e7207 */ /* 0x040fe20005000000 */
[----:B------:R-:W-:Y:S04]  /*19e70*/  STL [R1+0x624], R252 ;  /* 0x000624fc01007387 */ /* 0x000fe80000100800 */
[----:B------:R0:W-:Y:S04]  /*19e80*/  STL [R1+0x61c], R12 ;  /* 0x00061c0c01007387 */ /* 0x0001e80000100800 */
[----:B------:R1:W-:Y:S04]  /*19e90*/  STL [R1+0x618], R13 ;  /* 0x0006180d01007387 */ /* 0x0003e80000100800 */
[----:B------:R2:W-:Y:S01]  /*19ea0*/  STL [R1+0x614], R14 ;  /* 0x0006140e01007387 */ /* 0x0005e20000100800 */
[----:B0-----:R-:W-:-:S02]  /*19eb0*/  SEL R12, R5, R17, !P2 ;  /* 0x00000011050c7207 */ /* 0x001fc40005000000 */
[----:B-1----:R-:W-:-:S03]  /*19ec0*/  SEL R13, R5, R18, !P2 ;  /* 0x00000012050d7207 */ /* 0x002fc60005000000 */
[----:B------:R0:W-:Y:S01]  /*19ed0*/  STL [R1+0x610], R12 ;  /* 0x0006100c01007387 */ /* 0x0001e20000100800 */
[----:B--2---:R-:W-:-:S03]  /*19ee0*/  SEL R14, R5, R19, !P2 ;  /* 0x00000013050e7207 */ /* 0x004fc60005000000 */
[----:B------:R1:W-:Y:S04]  /*19ef0*/  STL [R1+0x608], R13 ;  /* 0x0006080d01007387 */ /* 0x0003e80000100800 */
[----:B------:R2:W-:Y:S01]  /*19f00*/  STL [R1+0x604], R14 ;  /* 0x0006040e01007387 */ /* 0x0005e20000100800 */
[C---:B0-----:R-:W-:Y:S02]  /*19f10*/  SEL R12, R5.reuse, R20, !P2 ;  /* 0x00000014050c7207 */ /* 0x041fe40005000000 */
        /* <DEDUP_REMOVED lines=286> */
[----:B------:R-:W-:Y:S01]  /*1b100*/  STL [R1+0x250], R14 ;  /* 0x0002500e01007387 */ /* 0x000fe20000100800 */
[----:B0-----:R-:W-:-:S03]  /*1b110*/  SEL R12, R5, R164, !P2 ;  /* 0x000000a4050c7207 */ /* 0x001fc60005000000 */
[----:B------:R-:W2:Y:S01]  /*1b120*/  LDL.LU R252, [R1+0x150] ;  /* 0x0001500001fc7983 */ /* 0x000ea20000300800 */
[----:B-1----:R-:W-:-:S03]  /*1b130*/  SEL R13, R5, R165, !P2 ;  /* 0x000000a5050d7207 */ /* 0x002fc60005000000 */
[----:B------:R0:W-:Y:S04]  /*1b140*/  STL [R1+0x238], R12 ;  /* 0x0002380c01007387 */ /* 0x0001e80000100800 */
[----:B------:R1:W-:Y:S04]  /*1b150*/  STL [R1+0x230], R13 ;  /* 0x0002300d01007387 */ /* 0x0003e80000100800 */
[----:B------:R-:W3:Y:S01]  /*1b160*/  LDL.LU R18, [R1+0x154] ;  /* 0x0001540001127983 */ /* 0x000ee20000300800 */
[C---:B0-----:R-:W-:Y:S02]  /*1b170*/  SEL R12, R5.reuse, R166, !P2 ;  /* 0x000000a6050c7207 */ /* 0x041fe40005000000 */
[----:B-1----:R-:W-:-:S03]  /*1b180*/  SEL R13, R5, R167, !P2 ;  /* 0x000000a7050d7207 */ /* 0x002fc60005000000 */
[----:B------:R0:W-:Y:S04]  /*1b190*/  STL [R1+0x228], R12 ;  /* 0x0002280c01007387 */ /* 0x0001e80000100800 */
[----:B------:R-:W4:Y:S01]  /*1b1a0*/  LDL.LU R14, [R1+0x158] ;  /* 0x00015800010e7983 */ /* 0x000f220000300800 */
[----:B0-----:R-:W-:-:S03]  /*1b1b0*/  SEL R12, R5, R168, !P2 ;  /* 0x000000a8050c7207 */ /* 0x001fc60005000000 */
[----:B------:R-:W-:Y:S01]  /*1b1c0*/  STL [R1+0x220], R13 ;  /* 0x0002200d01007387 */ /* 0x000fe20000100800 */
[----:B------:R-:W-:-:S03]  /*1b1d0*/  SEL R15, R5, R169, !P2 ;  /* 0x000000a9050f7207 */ /* 0x000fc60005000000 */
[----:B------:R0:W-:Y:S04]  /*1b1e0*/  STL [R1+0x218], R12 ;  /* 0x0002180c01007387 */ /* 0x0001e80000100800 */
[----:B0-----:R-:W4:Y:S01]  /*1b1f0*/  LDL.LU R12, [R1+0x168] ;  /* 0x00016800010c7983 */ /* 0x001f220000300800 */
[----:B------:R-:W-:-:S03]  /*1b200*/  SEL R13, R5, R170, !P2 ;  /* 0x000000aa050d7207 */ /* 0x000fc60005000000 */
[----:B------:R-:W-:Y:S04]  /*1b210*/  STL [R1+0x20c], R15 ;  /* 0x00020c0f01007387 */ /* 0x000fe80000100800 */
[----:B------:R-:W4:Y:S04]  /*1b220*/  LDL.LU R33, [R1+0x188] ;  /* 0x0001880001217983 */ /* 0x000f280000300800 */
[----:B------:R-:W4:Y:S04]  /*1b230*/  LDL.LU R32, [R1+0x1b4] ;  /* 0x0001b40001207983 */ /* 0x000f280000300800 */
[----:B------:R0:W-:Y:S04]  /*1b240*/  STL [R1+0x208], R13 ;  /* 0x0002080d01007387 */ /* 0x0001e80000100800 */
[----:B------:R-:W4:Y:S04]  /*1b250*/  LDL.LU R17, [R1+0x194] ;  /* 0x0001940001117983 */ /* 0x000f280000300800 */
[----:B------:R-:W4:Y:S01]  /*1b260*/  LDL.LU R31, [R1+0x198] ;  /* 0x00019800011f7983 */ /* 0x000f220000300800 */
[----:B0-----:R-:W-:-:S03]  /*1b270*/  SEL R13, R5, R171, !P2 ;  /* 0x000000ab050d7207 */ /* 0x001fc60005000000 */
[----:B------:R-:W4:Y:S04]  /*1b280*/  LDL.LU R30, [R1+0x1b0] ;  /* 0x0001b000011e7983 */ /* 0x000f280000300800 */
[----:B------:R0:W-:Y:S04]  /*1b290*/  STL [R1+0x204], R13 ;  /* 0x0002040d01007387 */ /* 0x0001e80000100800 */
[----:B------:R-:W4:Y:S04]  /*1b2a0*/  LDL.LU R16, [R1+0x1ac] ;  /* 0x0001ac0001107983 */ /* 0x000f280000300800 */
[----:B------:R-:W4:Y:S04]  /*1b2b0*/  LDL.LU R29, [R1+0x1a8] ;  /* 0x0001a800011d7983 */ /* 0x000f280000300800 */
[----:B------:R-:W4:Y:S01]  /*1b2c0*/  LDL.LU R15, [R1+0x1a0] ;  /* 0x0001a000010f7983 */ /* 0x000f220000300800 */
[----:B0-----:R-:W-:-:S05]  /*1b2d0*/  SEL R13, R5, R172, !P2 ;  /* 0x000000ac050d7207 */ /* 0x001fca0005000000 */
[----:B------:R0:W-:Y:S04]  /*1b2e0*/  STL [R1+0x1f4], R13 ;  /* 0x0001f40d01007387 */ /* 0x0001e80000100800 */
[----:B------:R-:W4:Y:S04]  /*1b2f0*/  LDL.LU R28, [R1+0x1a4] ;  /* 0x0001a400011c7983 */ /* 0x000f280000300800 */
[----:B0-----:R-:W4:Y:S01]  /*1b300*/  LDL.LU R13, [R1+0x19c] ;  /* 0x00019c00010d7983 */ /* 0x001f220000300800 */
[----:B------:R-:W-:-:S05]  /*1b310*/  SEL R19, R5, R173, !P2 ;  /* 0x000000ad05137207 */ /* 0x000fca0005000000 */
[----:B------:R0:W-:Y:S04]  /*1b320*/  STL [R1+0x1f0], R19 ;  /* 0x0001f01301007387 */ /* 0x0001e80000100800 */
[----:B------:R-:W4:Y:S04]  /*1b330*/  LDL.LU R27, [R1+0x190] ;  /* 0x00019000011b7983 */ /* 0x000f280000300800 */
[----:B------:R-:W4:Y:S01]  /*1b340*/  LDL.LU R26, [R1+0x18c] ;  /* 0x00018c00011a7983 */ /* 0x000f220000300800 */
[----:B0-----:R-:W-:-:S05]  /*1b350*/  SEL R19, R5, R174, !P2 ;  /* 0x000000ae05137207 */ /* 0x001fca0005000000 */
[----:B------:R0:W-:Y:S04]  /*1b360*/  STL [R1+0x1ec], R19 ;  /* 0x0001ec1301007387 */ /* 0x0001e80000100800 */
[----:B------:R-:W4:Y:S04]  /*1b370*/  LDL.LU R25, [R1+0x16c] ;  /* 0x00016c0001197983 */ /* 0x000f280000300800 */
[----:B------:R-:W4:Y:S04]  /*1b380*/  LDL.LU R24, [R1+0x170] ;  /* 0x0001700001187983 */ /* 0x000f280000300800 */
[----:B------:R-:W4:Y:S04]  /*1b390*/  LDL.LU R23, [R1+0x17c] ;  /* 0x00017c0001177983 */ /* 0x000f280000300800 */
[----:B------:R-:W4:Y:S04]  /*1b3a0*/  LDL.LU R22, [R1+0x180] ;  /* 0x0001800001167983 */ /* 0x000f280000300800 */
[----:B------:R-:W4:Y:S04]  /*1b3b0*/  LDL.LU R21, [R1+0x184] ;  /* 0x0001840001157983 */ /* 0x000f280000300800 */
[----:B0-----:R-:W4:Y:S01]  /*1b3c0*/  LDL.LU R19, [R1+0x174] ;  /* 0x0001740001137983 */ /* 0x001f220000300800 */
[----:B--2---:R-:W-:-:S03]  /*1b3d0*/  SEL R20, R5, R252, !P2 ;  /* 0x000000fc05147207 */ /* 0x004fc60005000000 */
[----:B------:R-:W2:Y:S04]  /*1b3e0*/  LDL.LU R252, [R1+0x178] ;  /* 0x0001780001fc7983 */ /* 0x000ea80000300800 */
[----:B------:R0:W-:Y:S01]  /*1b3f0*/  STL [R1+0x1e8], R20 ;  /* 0x0001e81401007387 */ /* 0x0001e20000100800 */
[----:B---3--:R-:W-:-:S03]  /*1b400*/  SEL R34, R5, R18, !P2 ;  /* 0x0000001205227207 */ /* 0x008fc60005000000 */
[----:B0-----:R-:W3:Y:S04]  /*1b410*/  LDL.LU R20, [R1+0x164] ;  /* 0x0001640001147983 */ /* 0x001ee80000300800 */
[----:B------:R-:W3:Y:S04]  /*1b420*/  LDL.LU R18, [R1+0x160] ;  /* 0x0001600001127983 */ /* 0x000ee80000300800 */
[----:B------:R4:W-:Y:S02]  /*1b430*/  STL [R1+0x1d8], R34 ;  /* 0x0001d82201007387 */ /* 0x0009e40000100800 */
[----:B----4-:R-:W-:-:S02]  /*1b440*/  SEL R34, R5, R14, !P2 ;  /* 0x0000000e05227207 */ /* 0x010fc40005000000 */
[----:B------:R-:W4:Y:S04]  /*1b450*/  LDL.LU R14, [R1+0x15c] ;  /* 0x00015c00010e7983 */ /* 0x000f280000300800 */
[----:B------:R0:W-:Y:S01]  /*1b460*/  STL [R1+0x1d0], R34 ;  /* 0x0001d02201007387 */ /* 0x0001e20000100800 */
[----:B------:R-:W-:-:S03]  /*1b470*/  SEL R35, R5, R12, !P2 ;  /* 0x0000000c05237207 */ /* 0x000fc60005000000 */
[----:B------:R-:W4:Y:S01]  /*1b480*/  LDL.LU R12, [R1+0x14c] ;  /* 0x00014c00010c7983 */ /* 0x000f220000300800 */
[----:B0-----:R-:W-:-:S03]  /*1b490*/  SEL R34, R5, R33, !P2 ;  /* 0x0000002105227207 */ /* 0x001fc60005000000 */
[----:B------:R-:W-:Y:S01]  /*1b4a0*/  STL [R1+0x1cc], R35 ;  /* 0x0001cc2301007387 */ /* 0x000fe20000100800 */
[----:B------:R-:W-:-:S03]  /*1b4b0*/  SEL R32, R5, R32, !P2 ;  /* 0x0000002005207207 */ /* 0x000fc60005000000 */
[----:B------:R-:W-:Y:S01]  /*1b4c0*/  STL [R1+0x1c8], R34 ;  /* 0x0001c82201007387 */ /* 0x000fe20000100800 */
[----:B------:R-:W-:-:S03]  /*1b4d0*/  SEL R33, R5, R17, !P2 ;  /* 0x0000001105217207 */ /* 0x000fc60005000000 */
[----:B------:R-:W4:Y:S04]  /*1b4e0*/  LDL.LU R17, [R1+0x148] ;  /* 0x0001480001117983 */ /* 0x000f280000300800 */
[----:B------:R0:W-:Y:S01]  /*1b4f0*/  STL [R1+0x1c4], R32 ;  /* 0x0001c42001007387 */ /* 0x0001e20000100800 */
[----:B------:R-:W-:-:S03]  /*1b500*/  SEL R30, R5, R30, !P2 ;  /* 0x0000001e051e7207 */ /* 0x000fc60005000000 */
[----:B------:R-:W-:Y:S01]  /*1b510*/  STL [R1+0x1c0], R33 ;  /* 0x0001c02101007387 */ /* 0x000fe20000100800 */
[C---:B0-----:R-:W-:Y:S02]  /*1b520*/  SEL R32, R5.reuse, R31, !P2 ;  /* 0x0000001f05207207 */ /* 0x041fe40005000000 */
[----:B------:R-:W-:-:S03]  /*1b530*/  SEL R31, R5, R16, !P2 ;  /* 0x00000010051f7207 */ /* 0x000fc60005000000 */
[----:B------:R-:W-:Y:S04]  /*1b540*/  STL [R1+0x1bc], R32 ;  /* 0x0001bc2001007387 */ /* 0x000fe80000100800 */
[----:B------:R-:W4:Y:S04]  /*1b550*/  LDL.LU R16, [R1+0x144] ;  /* 0x0001440001107983 */ /* 0x000f280000300800 */
[----:B------:R0:W-:Y:S04]  /*1b560*/  STL [R1+0x1b8], R30 ;  /* 0x0001b81e01007387 */ /* 0x0001e80000100800 */
[----:B------:R-:W-:Y:S01]  /*1b570*/  STL [R1+0x1b4], R31 ;  /* 0x0001b41f01007387 */ /* 0x000fe20000100800 */
[----:B0-----:R-:W-:-:S02]  /*1b580*/  SEL R30, R5, R29, !P2 ;  /* 0x0000001d051e7207 */ /* 0x001fc40005000000 */
[C---:B------:R-:W-:Y:S02]  /*1b590*/  SEL R29, R5.reuse, R15, !P2 ;  /* 0x0000000f051d7207 */ /* 0x040fe40005000000 */
[----:B------:R-:W4:Y:S04]  /*1b5a0*/  LDL.LU R15, [R1+0x140] ;  /* 0x00014000010f7983 */ /* 0x000f280000300800 */
[----:B------:R-:W-:Y:S04]  /*1b5b0*/  STL [R1+0x1b0], R30 ;  /* 0x0001b01e01007387 */ /* 0x000fe80000100800 */
[----:B------:R0:W-:Y:S02]  /*1b5c0*/  STL [R1+0x1ac], R29 ;  /* 0x0001ac1d01007387 */ /* 0x0001e40000100800 */
[----:B0-----:R-:W-:-:S02]  /*1b5d0*/  SEL R29, R5, R13, !P2 ;  /* 0x0000000d051d7207 */ /* 0x001fc40005000000 */
[----:B------:R-:W4:Y:S01]  /*1b5e0*/  LDL.LU R13, [R1+0xec] ;  /* 0x0000ec00010d7983 */ /* 0x000f220000300800 */
[----:B------:R-:W-:-:S05]  /*1b5f0*/  SEL R28, R5, R28, !P2 ;  /* 0x0000001c051c7207 */ /* 0x000fca0005000000 */
[----:B------:R0:W-:Y:S04]  /*1b600*/  STL [R1+0x1a8], R28 ;  /* 0x0001a81c01007387 */ /* 0x0001e80000100800 */
[----:B------:R-:W-:Y:S01]  /*1b610*/  STL [R1+0x1a4], R29 ;  /* 0x0001a41d01007387 */ /* 0x000fe20000100800 */
[C---:B0-----:R-:W-:Y:S02]  /*1b620*/  SEL R28, R5.reuse, R27, !P2 ;  /* 0x0000001b051c7207 */ /* 0x041fe40005000000 */
[C---:B------:R-:W-:Y:S02]  /*1b630*/  SEL R27, R5.reuse, R26, !P2 ;  /* 0x0000001a051b7207 */ /* 0x040fe40005000000 */
[C---:B------:R-:W-:Y:S02]  /*1b640*/  SEL R26, R5.reuse, R25, !P2 ;  /* 0x00000019051a7207 */ /* 0x040fe40005000000 */
[C---:B------:R-:W-:Y:S01]  /*1b650*/  SEL R25, R5.reuse, R24, !P2 ;  /* 0x0000001805197207 */ /* 0x040fe20005000000 */
[----:B------:R-:W-:Y:S01]  /*1b660*/  STL [R1+0x1a0], R28 ;  /* 0x0001a01c01007387 */ /* 0x000fe20000100800 */
[----:B------:R-:W-:-:S02]  /*1b670*/  SEL R24, R5, R23, !P2 ;  /* 0x0000001705187207 */ /* 0x000fc40005000000 */
[C---:B------:R-:W-:Y:S01]  /*1b680*/  SEL R23, R5.reuse, R22, !P2 ;  /* 0x0000001605177207 */ /* 0x040fe20005000000 */
[----:B------:R-:W-:Y:S01]  /*1b690*/  STL [R1+0x19c], R27 ;  /* 0x00019c1b01007387 */ /* 0x000fe20000100800 */
[----:B------:R-:W-:-:S03]  /*1b6a0*/  SEL R21, R5, R21, !P2 ;  /* 0x0000001505157207 */ /* 0x000fc60005000000 */
[----:B------:R-:W-:Y:S01]  /*1b6b0*/  STL [R1+0x198], R26 ;  /* 0x0001981a01007387 */ /* 0x000fe20000100800 */
[----:B------:R-:W-:-:S03]  /*1b6c0*/  SEL R22, R5, R19, !P2 ;  /* 0x0000001305167207 */ /* 0x000fc60005000000 */
[----:B------:R-:W-:Y:S04]  /*1b6d0*/  STL [R1+0x194], R25 ;  /* 0x0001941901007387 */ /* 0x000fe80000100800 */
[----:B------:R-:W-:Y:S04]  /*1b6e0*/  STL [R1+0x190], R24 ;  /* 0x0001901801007387 */ /* 0x000fe80000100800 */
[----:B------:R-:W-:Y:S04]  /*1b6f0*/  STL [R1+0x18c], R23 ;  /* 0x00018c1701007387 */ /* 0x000fe80000100800 */
[----:B------:R-:W4:Y:S04]  /*1b700*/  LDL.LU R19, [R1+0x100] ;  /* 0x0001000001137983 */ /* 0x000f280000300800 */
[----:B------:R2:W-:Y:S04]  /*1b710*/  STL [R1+0x188], R21 ;  /* 0x0001881501007387 */ /* 0x0005e80000100800 */
[----:B------:R-:W-:Y:S01]  /*1b720*/  STL [R1+0x184], R22 ;  /* 0x0001841601007387 */ /* 0x000fe20000100800 */
[----:B--2---:R-:W-:-:S03]  /*1b730*/  SEL R21, R5, R252, !P2 ;  /* 0x000000fc05157207 */ /* 0x004fc60005000000 */
[----:B------:R-:W2:Y:S04]  /*1b740*/  LDL.LU R252, [R1+0x13c] ;  /* 0x00013c0001fc7983 */ /* 0x000ea80000300800 */
[----:B------:R0:W-:Y:S01]  /*1b750*/  STL [R1+0x180], R21 ;  /* 0x0001801501007387 */ /* 0x0001e20000100800 */
[C---:B---3--:R-:W-:Y:S02]  /*1b760*/  SEL R20, R5.reuse, R20, !P2 ;  /* 0x0000001405147207 */ /* 0x048fe40005000000 */
[C---:B0-----:R-:W-:Y:S02]  /*1b770*/  SEL R21, R5.reuse, R18, !P2 ;  /* 0x0000001205157207 */ /* 0x041fe40005000000 */
[----:B------:R-:W3:Y:S04]  /*1b780*/  LDL.LU R18, [R1+0x138] ;  /* 0x0001380001127983 */ /* 0x000ee80000300800 */
[----:B------:R4:W-:Y:S04]  /*1b790*/  STL [R1+0x17c], R20 ;  /* 0x00017c1401007387 */ /* 0x0009e80000100800 */
[----:B------:R-:W-:Y:S01]  /*1b7a0*/  STL [R1+0x178], R21 ;  /* 0x0001781501007387 */ /* 0x000fe20000100800 */
[----:B----4-:R-:W-:-:S03]  /*1b7b0*/  SEL R20, R5, R14, !P2 ;  /* 0x0000000e05147207 */ /* 0x010fc60005000000 */
[----:B------:R-:W4:Y:S04]  /*1b7c0*/  LDL.LU R14, [R1+0x134] ;  /* 0x00013400010e7983 */ /* 0x000f280000300800 */
[----:B------:R-:W-:Y:S01]  /*1b7d0*/  STL [R1+0x174], R20 ;  /* 0x0001741401007387 */ /* 0x000fe20000100800 */
[----:B------:R-:W-:-:S03]  /*1b7e0*/  SEL R12, R5, R12, !P2 ;  /* 0x0000000c050c7207 */ /* 0x000fc60005000000 */
[----:B------:R-:W4:Y:S04]  /*1b7f0*/  LDL.LU R31, [R1+0x120] ;  /* 0x00012000011f7983 */ /* 0x000f280000300800 */
[----:B------:R-:W4:Y:S04]  /*1b800*/  LDL.LU R30, [R1+0x128] ;  /* 0x00012800011e7983 */ /* 0x000f280000300800 */
[----:B------:R0:W-:Y:S04]  /*1b810*/  STL [R1+0x170], R12 ;  /* 0x0001700c01007387 */ /* 0x0001e80000100800 */
[----:B0-----:R-:W4:Y:S01]  /*1b820*/  LDL.LU R12, [R1+0x12c] ;  /* 0x00012c00010c7983 */ /* 0x001f220000300800 */
        /* <DEDUP_REMOVED lines=9> */
[----:B------:R-:W4:Y:S01]  /*1b8c0*/  LDL.LU R26, [R1+0x110] ;  /* 0x00011000011a7983 */ /* 0x000f220000300800 */
[----:B0-----:R-:W-:-:S03]  /*1b8d0*/  SEL R20, R5, R15, !P2 ;  /* 0x0000000f05147207 */ /* 0x001fc60005000000 */
[----:B------:R-:W4:Y:S04]  /*1b8e0*/  LDL.LU R15, [R1+0x10c] ;  /* 0x00010c00010f7983 */ /* 0x000f280000300800 */
[----:B------:R-:W-:Y:S04]  /*1b8f0*/  STL [R1+0x164], R20 ;  /* 0x0001641401007387 */ /* 0x000fe80000100800 */
[----:B------:R-:W4:Y:S04]  /*1b900*/  LDL.LU R25, [R1+0x108] ;  /* 0x0001080001197983 */ /* 0x000f280000300800 */
[----:B------:R-:W4:Y:S01]  /*1b910*/  LDL.LU R21, [R1+0x104] ;  /* 0x0001040001157983 */ /* 0x000f220000300800 */
[----:B------:R-:W-:-:S05]  /*1b920*/  SEL R13, R5, R13, !P2 ;  /* 0x0000000d050d7207 */ /* 0x000fca0005000000 */
[----:B------:R0:W-:Y:S04]  /*1b930*/  STL [R1+0x160], R13 ;  /* 0x0001600d01007387 */ /* 0x0001e80000100800 */
[----:B------:R-:W4:Y:S04]  /*1b940*/  LDL.LU R24, [R1+0xfc] ;  /* 0x0000fc0001187983 */ /* 0x000f280000300800 */
[----:B0-----:R-:W4:Y:S01]  /*1b950*/  LDL.LU R13, [R1+0xf8] ;  /* 0x0000f800010d7983 */ /* 0x001f220000300800 */
[C---:B------:R-:W-:Y:S02]  /*1b960*/  SEL R20, R5.reuse, R175, !P2 ;  /* 0x000000af05147207 */ /* 0x040fe40005000000 */
[----:B------:R-:W-:-:S03]  /*1b970*/  SEL R22, R5, R176, !P2 ;  /* 0x000000b005167207 */ /* 0x000fc60005000000 */
[----:B------:R0:W-:Y:S04]  /*1b980*/  STL [R1+0x15c], R20 ;  /* 0x00015c1401007387 */ /* 0x0001e80000100800 */
[----:B------:R-:W4:Y:S04]  /*1b990*/  LDL.LU R23, [R1+0xf0] ;  /* 0x0000f00001177983 */ /* 0x000f280000300800 */
[----:B0-----:R-:W4:Y:S04]  /*1b9a0*/  LDL.LU R20, [R1+0xf4] ;  /* 0x0000f40001147983 */ /* 0x001f280000300800 */
[----:B------:R0:W-:Y:S02]  /*1b9b0*/  STL [R1+0x158], R22 ;  /* 0x0001581601007387 */ /* 0x0001e40000100800 */
[----:B0-----:R-:W-:-:S02]  /*1b9c0*/  SEL R22, R5, R19, !P2 ;  /* 0x0000001305167207 */ /* 0x001fc40005000000 */
[----:B------:R-:W4:Y:S04]  /*1b9d0*/  LDL.LU R19, [R1+0xbc] ;  /* 0x0000bc0001137983 */ /* 0x000f280000300800 */
[----:B------:R0:W-:Y:S04]  /*1b9e0*/  STL [R1+0x154], R22 ;  /* 0x0001541601007387 */ /* 0x0001e80000100800 */
[----:B0-----:R-:W4:Y:S01]  /*1b9f0*/  LDL.LU R22, [R1+0xcc] ;  /* 0x0000cc0001167983 */ /* 0x001f220000300800 */
[----:B--2---:R-:W-:-:S03]  /*1ba00*/  SEL R32, R5, R252, !P2 ;  /* 0x000000fc05207207 */ /* 0x004fc60005000000 */
[----:B------:R-:W2:Y:S04]  /*1ba10*/  LDL.LU R252, [R1+0xe8] ;  /* 0x0000e80001fc7983 */ /* 0x000ea80000300800 */
[----:B------:R3:W-:Y:S02]  /*1ba20*/  STL [R1+0x150], R32 ;  /* 0x0001502001007387 */ /* 0x0007e40000100800 */
[C---:B---3--:R-:W-:Y:S02]  /*1ba30*/  SEL R32, R5.reuse, R18, !P2 ;  /* 0x0000001205207207 */ /* 0x048fe40005000000 */
[----:B------:R-:W3:Y:S04]  /*1ba40*/  LDL.LU R18, [R1+0xd4] ;  /* 0x0000d40001127983 */ /* 0x000ee80000300800 */
[----:B------:R0:W-:Y:S01]  /*1ba50*/  STL [R1+0x14c], R32 ;  /* 0x00014c2001007387 */ /* 0x0001e20000100800 */
[----:B----4-:R-:W-:-:S03]  /*1ba60*/  SEL R33, R5, R14, !P2 ;  /* 0x0000000e05217207 */ /* 0x010fc60005000000 */
[----:B------:R-:W4:Y:S01]  /*1ba70*/  LDL.LU R14, [R1+0xd8] ;  /* 0x0000d800010e7983 */ /* 0x000f220000300800 */
[----:B0-----:R-:W-:-:S03]  /*1ba80*/  SEL R32, R5, R31, !P2 ;  /* 0x0000001f05207207 */ /* 0x001fc60005000000 */
[----:B------:R-:W-:Y:S01]  /*1ba90*/  STL [R1+0x148], R33 ;  /* 0x0001482101007387 */ /* 0x000fe20000100800 */
[----:B------:R-:W-:-:S03]  /*1baa0*/  SEL R30, R5, R30, !P2 ;  /* 0x0000001e051e7207 */ /* 0x000fc60005000000 */
[----:B------:R-:W-:Y:S01]  /*1bab0*/  STL [R1+0x144], R32 ;  /* 0x0001442001007387 */ /* 0x000fe20000100800 */
[----:B------:R-:W-:-:S03]  /*1bac0*/  SEL R31, R5, R12, !P2 ;  /* 0x0000000c051f7207 */ /* 0x000fc60005000000 */
[----:B------:R-:W4:Y:S04]  /*1bad0*/  LDL.LU R12, [R1+0xdc] ;  /* 0x0000dc00010c7983 */ /* 0x000f280000300800 */
[----:B------:R0:W-:Y:S04]  /*1bae0*/  STL [R1+0x140], R30 ;  /* 0x0001401e01007387 */ /* 0x0001e80000100800 */
[----:B------:R-:W-:Y:S01]  /*1baf0*/  STL [R1+0x13c], R31 ;  /* 0x00013c1f01007387 */ /* 0x000fe20000100800 */
[C---:B0-----:R-:W-:Y:S02]  /*1bb00*/  SEL R30, R5.reuse, R29, !P2 ;  /* 0x0000001d051e7207 */ /* 0x041fe40005000000 */
[----:B------:R-:W-:-:S03]  /*1bb10*/  SEL R29, R5, R28, !P2 ;  /* 0x0000001c051d7207 */ /* 0x000fc60005000000 */
[----:B------:R-:W-:Y:S01]  /*1bb20*/  STL [R1+0x138], R30 ;  /* 0x0001381e01007387 */ /* 0x000fe20000100800 */
[----:B------:R-:W-:-:S03]  /*1bb30*/  SEL R28, R5, R17, !P2 ;  /* 0x00000011051c7207 */ /* 0x000fc60005000000 */
[----:B------:R-:W4:Y:S01]  /*1bb40*/  LDL.LU R17, [R1+0xe0] ;  /* 0x0000e00001117983 */ /* 0x000f220000300800 */
[----:B------:R-:W-:-:S03]  /*1bb50*/  SEL R27, R5, R27, !P2 ;  /* 0x0000001b051b7207 */ /* 0x000fc60005000000 */
[----:B------:R-:W-:Y:S04]  /*1bb60*/  STL [R1+0x134], R29 ;  /* 0x0001341d01007387 */ /* 0x000fe80000100800 */
[----:B------:R0:W-:Y:S02]  /*1bb70*/  STL [R1+0x130], R28 ;  /* 0x0001301c01007387 */ /* 0x0001e40000100800 */
[C---:B0-----:R-:W-:Y:S02]  /*1bb80*/  SEL R28, R5.reuse, R16, !P2 ;  /* 0x00000010051c7207 */ /* 0x041fe40005000000 */
[----:B------:R-:W4:Y:S04]  /*1bb90*/  LDL.LU R16, [R1+0xe4] ;  /* 0x0000e40001107983 */ /* 0x000f280000300800 */
[----:B------:R0:W-:Y:S04]  /*1bba0*/  STL [R1+0x12c], R27 ;  /* 0x00012c1b01007387 */ /* 0x0001e80000100800 */
[----:B------:R-:W-:Y:S01]  /*1bbb0*/  STL [R1+0x128], R28 ;  /* 0x0001281c01007387 */ /* 0x000fe20000100800 */
[----:B0-----:R-:W-:-:S02]  /*1bbc0*/  SEL R27, R5, R26, !P2 ;  /* 0x0000001a051b7207 */ /* 0x001fc40005000000 */
[C---:B------:R-:W-:Y:S02]  /*1bbd0*/  SEL R26, R5.reuse, R15, !P2 ;  /* 0x0000000f051a7207 */ /* 0x040fe40005000000 */
        /* <DEDUP_REMOVED lines=16> */
[----:B------:R0:W-:Y:S01]  /*1bce0*/  STL [R1+0x10c], R23 ;  /* 0x00010c1701007387 */ /* 0x0001e20000100800 */
[----:B------:R-:W-:-:S03]  /*1bcf0*/  SEL R22, R5, R22, !P2 ;  /* 0x0000001605167207 */ /* 0x000fc60005000000 */
[----:B------:R-:W-:Y:S01]  /*1bd00*/  STL [R1+0x108], R24 ;  /* 0x0001081801007387 */ /* 0x000fe20000100800 */
[----:B0-----:R-:W-:-:S03]  /*1bd10*/  SEL R23, R5, R19, !P2 ;  /* 0x0000001305177207 */ /* 0x001fc60005000000 */
[----:B------:R-:W4:Y:S04]  /*1bd20*/  LDL.LU R19, [R1+0xc8] ;  /* 0x0000c80001137983 */ /* 0x000f280000300800 */
[----:B------:R2:W-:Y:S02]  /*1bd30*/  STL [R1+0x104], R23 ;  /* 0x0001041701007387 */ /* 0x0005e40000100800 */
[C---:B--2---:R-:W-:Y:S02]  /*1bd40*/  SEL R23, R5.reuse, R252, !P2 ;  /* 0x000000fc05177207 */ /* 0x044fe40005000000 */
[----:B------:R-:W2:Y:S04]  /*1bd50*/  LDL.LU R252, [R1+0xc4] ;  /* 0x0000c40001fc7983 */ /* 0x000ea80000300800 */
[----:B------:R3:W-:Y:S04]  /*1bd60*/  STL [R1+0x100], R22 ;  /* 0x0001001601007387 */ /* 0x0007e80000100800 */
[----:B------:R-:W-:Y:S01]  /*1bd70*/  STL [R1+0xfc], R23 ;  /* 0x0000fc1701007387 */ /* 0x000fe20000100800 */
[----:B---3--:R-:W-:-:S03]  /*1bd80*/  SEL R22, R5, R18, !P2 ;  /* 0x0000001205167207 */ /* 0x008fc60005000000 */
[----:B------:R-:W3:Y:S04]  /*1bd90*/  LDL.LU R18, [R1+0xc0] ;  /* 0x0000c00001127983 */ /* 0x000ee80000300800 */
[----:B------:R-:W-:Y:S04]  /*1bda0*/  STL [R1+0xf8], R22 ;  /* 0x0000f81601007387 */ /* 0x000fe80000100800 */
[----:B------:R-:W3:Y:S04]  /*1bdb0*/  LDL.LU R31, [R1+0x9c] ;  /* 0x00009c00011f7983 */ /* 0x000ee80000300800 */
[----:B------:R-:W3:Y:S01]  /*1bdc0*/  LDL.LU R30, [R1+0xa0] ;  /* 0x0000a000011e7983 */ /* 0x000ee20000300800 */
[----:B----4-:R-:W-:-:S05]  /*1bdd0*/  SEL R14, R5, R14, !P2 ;  /* 0x0000000e050e7207 */ /* 0x010fca0005000000 */
[----:B------:R0:W-:Y:S04]  /*1bde0*/  STL [R1+0xf4], R14 ;  /* 0x0000f40e01007387 */ /* 0x0001e80000100800 */
[----:B0-----:R-:W4:Y:S04]  /*1bdf0*/  LDL.LU R14, [R1+0xb8] ;  /* 0x0000b800010e7983 */ /* 0x001f280000300800 */
[----:B------:R-:W4:Y:S04]  /*1be00*/  LDL.LU R29, [R1+0xa8] ;  /* 0x0000a800011d7983 */ /* 0x000f280000300800 */
[----:B------:R-:W4:Y:S01]  /*1be10*/  LDL.LU R28, [R1+0xb4] ;  /* 0x0000b400011c7983 */ /* 0x000f220000300800 */
[----:B------:R-:W-:-:S05]  /*1be20*/  SEL R12, R5, R12, !P2 ;  /* 0x0000000c050c7207 */ /* 0x000fca0005000000 */
[----:B------:R0:W-:Y:S04]  /*1be30*/  STL [R1+0xf0], R12 ;  /* 0x0000f00c01007387 */ /* 0x0001e80000100800 */
[----:B0-----:R-:W4:Y:S04]  /*1be40*/  LDL.LU R12, [R1+0xac] ;  /* 0x0000ac00010c7983 */ /* 0x001f280000300800 */
[----:B------:R-:W4:Y:S01]  /*1be50*/  LDL.LU R27, [R1+0xb0] ;  /* 0x0000b000011b7983 */ /* 0x000f220000300800 */
[----:B------:R-:W-:-:S03]  /*1be60*/  SEL R22, R5, R17, !P2 ;  /* 0x0000001105167207 */ /* 0x000fc60005000000 */
[----:B------:R-:W4:Y:S04]  /*1be70*/  LDL.LU R17, [R1+0x724] ;  /* 0x0007240001117983 */ /* 0x000f280000300800 */
[----:B------:R0:W-:Y:S04]  /*1be80*/  STL [R1+0xec], R22 ;  /* 0x0000ec1601007387 */ /* 0x0001e80000100800 */
[----:B------:R-:W4:Y:S01]  /*1be90*/  LDL.LU R26, [R1+0xa4] ;  /* 0x0000a400011a7983 */ /* 0x000f220000300800 */
[----:B0-----:R-:W-:-:S03]  /*1bea0*/  SEL R22, R5, R16, !P2 ;  /* 0x0000001005167207 */ /* 0x001fc60005000000 */
        /* <DEDUP_REMOVED lines=13> */
[----:B------:R0:W-:Y:S02]  /*1bf80*/  STL [R1+0xdc], R22 ;  /* 0x0000dc1601007387 */ /* 0x0001e40000100800 */
[C---:B0-----:R-:W-:Y:S02]  /*1bf90*/  SEL R22, R5.reuse, R20, !P2 ;  /* 0x0000001405167207 */ /* 0x041fe40005000000 */
[----:B------:R-:W4:Y:S04]  /*1bfa0*/  LDL.LU R20, [R1+0x7c] ;  /* 0x00007c0001147983 */ /* 0x000f280000300800 */
[----:B------:R0:W-:Y:S01]  /*1bfb0*/  STL [R1+0xd8], R22 ;  /* 0x0000d81601007387 */ /* 0x0001e20000100800 */
[----:B------:R-:W-:-:S03]  /*1bfc0*/  SEL R32, R5, R19, !P2 ;  /* 0x0000001305207207 */ /* 0x000fc60005000000 */
[----:B0-----:R-:W4:Y:S04]  /*1bfd0*/  LDL.LU R22, [R1+0x78] ;  /* 0x0000780001167983 */ /* 0x001f280000300800 */
[----:B------:R-:W4:Y:S04]  /*1bfe0*/  LDL.LU R19, [R1+0x74] ;  /* 0x0000740001137983 */ /* 0x000f280000300800 */
[----:B------:R2:W-:Y:S02]  /*1bff0*/  STL [R1+0xd4], R32 ;  /* 0x0000d42001007387 */ /* 0x0005e40000100800 */
[----:B--2---:R-:W-:-:S02]  /*1c000*/  SEL R32, R5, R252, !P2 ;  /* 0x000000fc05207207 */ /* 0x004fc40005000000 */
[----:B------:R-:W2:Y:S04]  /*1c010*/  LDL.LU R252, [R1+0x70] ;  /* 0x0000700001fc7983 */ /* 0x000ea80000300800 */
[----:B------:R0:W-:Y:S01]  /*1c020*/  STL [R1+0xd0], R32 ;  /* 0x0000d02001007387 */ /* 0x0001e20000100800 */
[----:B---3--:R-:W-:-:S03]  /*1c030*/  SEL R33, R5, R18, !P2 ;  /* 0x0000001205217207 */ /* 0x008fc60005000000 */
[----:B------:R-:W3:Y:S01]  /*1c040*/  LDL.LU R18, [R1+0x60] ;  /* 0x0000600001127983 */ /* 0x000ee20000300800 */
[----:B0-----:R-:W-:-:S03]  /*1c050*/  SEL R32, R5, R31, !P2 ;  /* 0x0000001f05207207 */ /* 0x001fc60005000000 */
[----:B------:R-:W-:Y:S01]  /*1c060*/  STL [R1+0xcc], R33 ;  /* 0x0000cc2101007387 */ /* 0x000fe20000100800 */
[----:B------:R-:W-:-:S03]  /*1c070*/  SEL R30, R5, R30, !P2 ;  /* 0x0000001e051e7207 */ /* 0x000fc60005000000 */
[----:B------:R-:W-:Y:S01]  /*1c080*/  STL [R1+0xc8], R32 ;  /* 0x0000c82001007387 */ /* 0x000fe20000100800 */
[----:B----4-:R-:W-:-:S03]  /*1c090*/  SEL R31, R5, R14, !P2 ;  /* 0x0000000e051f7207 */ /* 0x010fc60005000000 */
        /* <DEDUP_REMOVED lines=17> */
[----:B------:R-:W4:Y:S04]  /*1c1b0*/  LDL.LU R16, [R1+0x71c] ;  /* 0x00071c0001107983 */ /* 0x000f280000300800 */
[----:B------:R-:W-:Y:S04]  /*1c1c0*/  STL [R1+0xa8], R27 ;  /* 0x0000a81b01007387 */ /* 0x000fe80000100800 */
[----:B------:R0:W-:Y:S01]  /*1c1d0*/  STL [R1+0xa4], R26 ;  /* 0x0000a41a01007387 */ /* 0x0001e20000100800 */
[----:B------:R-:W-:-:S02]  /*1c1e0*/  SEL R25, R5, R25, !P2 ;  /* 0x0000001905197207 */ /* 0x000fc40005000000 */
        /* <DEDUP_REMOVED lines=14> */
[----:B0-----:R-:W-:-:S03]  /*1c2d0*/  SEL R23, R5, R20, !P2 ;  /* 0x0000001405177207 */ /* 0x001fc60005000000 */
[----:B------:R-:W4:Y:S01]  /*1c2e0*/  LDL.LU R20, [R1+0x710] ;  /* 0x0007100001147983 */ /* 0x000f220000300800 */
[----:B------:R-:W-:-:S03]  /*1c2f0*/  SEL R22, R5, R22, !P2 ;  /* 0x0000001605167207 */ /* 0x000fc60005000000 */
[----:B------:R0:W-:Y:S02]  /*1c300*/  STL [R1+0x88], R23 ;  /* 0x0000881701007387 */ /* 0x0001e40000100800 */
[C---:B0-----:R-:W-:Y:S02]  /*1c310*/  SEL R23, R5.reuse, R19, !P2 ;  /* 0x0000001305177207 */ /* 0x041fe40005000000 */
[----:B------:R-:W4:Y:S04]  /*1c320*/  LDL.LU R19, [R1+0x70c] ;  /* 0x00070c0001137983 */ /* 0x000f280000300800 */
[----:B------:R2:W-:Y:S04]  /*1c330*/  STL [R1+0x84], R22 ;  /* 0x0000841601007387 */ /* 0x0005e80000100800 */
[----:B------:R-:W-:Y:S01]  /*1c340*/  STL [R1+0x80], R23 ;  /* 0x0000801701007387 */ /* 0x000fe20000100800 */
[----:B--2---:R-:W-:-:S03]  /*1c350*/  SEL R22, R5, R252, !P2 ;  /* 0x000000fc05167207 */ /* 0x004fc60005000000 */
[----:B------:R-:W2:Y:S04]  /*1c360*/  LDL.LU R252, [R1+0x708] ;  /* 0x0007080001fc7983 */ /* 0x000ea80000300800 */
[----:B------:R-:W-:Y:S04]  /*1c370*/  STL [R1+0x7c], R22 ;  /* 0x00007c1601007387 */ /* 0x000fe80000100800 */
[----:B------:R-:W2:Y:S04]  /*1c380*/  LDL.LU R31, [R1+0x704] ;  /* 0x00070400011f7983 */ /* 0x000ea80000300800 */
[----:B------:R-:W2:Y:S01]  /*1c390*/  LDL.LU R30, [R1+0x700] ;  /* 0x00070000011e7983 */ /* 0x000ea20000300800 */
[----:B---3--:R-:W-:-:S05]  /*1c3a0*/  SEL R18, R5, R18, !P2 ;  /* 0x0000001205127207 */ /* 0x008fca0005000000 */
[----:B------:R0:W-:Y:S04]  /*1c3b0*/  STL [R1+0x78], R18 ;  /* 0x0000781201007387 */ /* 0x0001e80000100800 */
[----:B0-----:R-:W3:Y:S04]  /*1c3c0*/  LDL.LU R18, [R1+0x6fc] ;  /* 0x0006fc0001127983 */ /* 0x001ee80000300800 */
[----:B------:R-:W3:Y:S04]  /*1c3d0*/  LDL.LU R29, [R1+0x6f8] ;  /* 0x0006f800011d7983 */ /* 0x000ee80000300800 */
[----:B------:R-:W3:Y:S01]  /*1c3e0*/  LDL.LU R28, [R1+0x6dc] ;  /* 0x0006dc00011c7983 */ /* 0x000ee20000300800 */
[----:B----4-:R-:W-:-:S05]  /*1c3f0*/  SEL R14, R5, R14, !P2 ;  /* 0x0000000e050e7207 */ /* 0x010fca0005000000 */
        /* <DEDUP_REMOVED lines=18> */
[----:B------:R-:W4:Y:S04]  /*1c520*/  LDL.LU R23, [R1+0x6d4] ;  /* 0x0006d40001177983 */ /* 0x000f280000300800 */
[----:B0-----:R-:W4:Y:S01]  /*1c530*/  LDL.LU R22, [R1+0x6d8] ;  /* 0x0006d80001167983 */ /* 0x001f220000300800 */
[----:B------:R-:W-:-:S05]  /*1c540*/  SEL R21, R5, R21, !P2 ;  /* 0x0000001505157207 */ /* 0x000fca0005000000 */
[----:B------:R0:W-:Y:S02]  /*1c550*/  STL [R1+0x60], R21 ;  /* 0x0000601501007387 */ /* 0x0001e40000100800 */
[C---:B0-----:R-:W-:Y:S02]  /*1c560*/  SEL R21, R5.reuse, R13, !P2 ;  /* 0x0000000d05157207 */ /* 0x041fe40005000000 */
[----:B------:R-:W4:Y:S04]  /*1c570*/  LDL.LU R13, [R1+0x650] ;  /* 0x00065000010d7983 */ /* 0x000f280000300800 */
[----:B------:R0:W-:Y:S04]  /*1c580*/  STL [R1+0x5c], R21 ;  /* 0x00005c1501007387 */ /* 0x0001e80000100800 */
[----:B0-----:R-:W4:Y:S01]  /*1c590*/  LDL.LU R21, [R1+0x654] ;  /* 0x0006540001157983 */ /* 0x001f220000300800 */
[----:B------:R-:W-:-:S03]  /*1c5a0*/  SEL R32, R5, R20, !P2 ;  /* 0x0000001405207207 */ /* 0x000fc60005000000 */
[----:B------:R-:W4:Y:S04]  /*1c5b0*/  LDL.LU R20, [R1+0x674] ;  /* 0x0006740001147983 */ /* 0x000f280000300800 */
[----:B------:R0:W-:Y:S02]  /*1c5c0*/  STL [R1+0x58], R32 ;  /* 0x0000582001007387 */ /* 0x0001e40000100800 */
[C---:B0-----:R-:W-:Y:S02]  /*1c5d0*/  SEL R32, R5.reuse, R19, !P2 ;  /* 0x0000001305207207 */ /* 0x041fe40005000000 */
[----:B------:R-:W4:Y:S04]  /*1c5e0*/  LDL.LU R19, [R1+0x6b8] ;  /* 0x0006b80001137983 */ /* 0x000f280000300800 */
[----:B------:R0:W-:Y:S01]  /*1c5f0*/  STL [R1+0x54], R32 ;  /* 0x0000542001007387 */ /* 0x0001e20000100800 */
[----:B--2---:R-:W-:-:S03]  /*1c600*/  SEL R33, R5, R252, !P2 ;  /* 0x000000fc05217207 */ /* 0x004fc60005000000 */
[----:B------:R-:W2:Y:S01]  /*1c610*/  LDL.LU R252, [R1+0x6bc] ;  /* 0x0006bc0001fc7983 */ /* 0x000ea20000300800 */
[----:B0-----:R-:W-:-:S03]  /*1c620*/  SEL R32, R5, R31, !P2 ;  /* 0x0000001f05207207 */ /* 0x001fc60005000000 */
[----:B------:R-:W-:Y:S01]  /*1c630*/  STL [R1+0x50], R33 ;  /* 0x0000502101007387 */ /* 0x000fe20000100800 */
[----:B------:R-:W-:-:S03]  /*1c640*/  SEL R30, R5, R30, !P2 ;  /* 0x0000001e051e7207 */ /* 0x000fc60005000000 */
[----:B------:R-:W-:Y:S01]  /*1c650*/  STL [R1+0x4c], R32 ;  /* 0x00004c2001007387 */ /* 0x000fe20000100800 */
[----:B---3--:R-:W-:-:S03]  /*1c660*/  SEL R31, R5, R18, !P2 ;  /* 0x00000012051f7207 */ /* 0x008fc60005000000 */
[----:B------:R-:W3:Y:S04]  /*1c670*/  LDL.LU R18, [R1+0x6c4] ;  /* 0x0006c40001127983 */ /* 0x000ee80000300800 */
[----:B------:R0:W-:Y:S04]  /*1c680*/  STL [R1+0x48], R30 ;  /* 0x0000481e01007387 */ /* 0x0001e80000100800 */
[----:B------:R-:W-:Y:S01]  /*1c690*/  STL [R1+0x44], R31 ;  /* 0x0000441f01007387 */ /* 0x000fe20000100800 */
[C---:B0-----:R-:W-:Y:S02]  /*1c6a0*/  SEL R30, R5.reuse, R29, !P2 ;  /* 0x0000001d051e7207 */ /* 0x041fe40005000000 */
[----:B------:R-:W-:-:S03]  /*1c6b0*/  SEL R29, R5, R28, !P2 ;  /* 0x0000001c051d7207 */ /* 0x000fc60005000000 */
[----:B------:R-:W-:Y:S01]  /*1c6c0*/  STL [R1+0x40], R30 ;  /* 0x0000401e01007387 */ /* 0x000fe20000100800 */
[----:B----4-:R-:W-:-:S03]  /*1c6d0*/  SEL R28, R5, R14, !P2 ;  /* 0x0000000e051c7207 */ /* 0x010fc60005000000 */
        /* <DEDUP_REMOVED lines=21> */
[----:B------:R0:W-:Y:S04]  /*1c830*/  STL [R1+0x1c], R25 ;  /* 0x00001c1901007387 */ /* 0x0001e80000100800 */
[----:B------:R1:W-:Y:S01]  /*1c840*/  STL [R1+0x18], R24 ;  /* 0x0000181801007387 */ /* 0x0003e20000100800 */
[----:B0-----:R-:W-:-:S02]  /*1c850*/  SEL R25, R5, R23, !P2 ;  /* 0x0000001705197207 */ /* 0x001fc40005000000 */
[C---:B------:R-:W-:Y:S01]  /*1c860*/  SEL R23, R5.reuse, R22, !P2 ;  /* 0x0000001605177207 */ /* 0x040fe20005000000 */
[----:B-1----:R-:W4:Y:S04]  /*1c870*/  LDL.LU R24, [R1+0x6a8] ;  /* 0x0006a80001187983 */ /* 0x002f280000300800 */
[----:B------:R-:W-:Y:S04]  /*1c880*/  STL [R1+0x14], R25 ;  /* 0x0000141901007387 */ /* 0x000fe80000100800 */
[----:B------:R0:W-:Y:S01]  /*1c890*/  STL [R1+0x10], R23 ;  /* 0x0000101701007387 */ /* 0x0001e20000100800 */
[----:B------:R-:W-:-:S03]  /*1c8a0*/  SEL R22, R5, R13, !P2 ;  /* 0x0000000d05167207 */ /* 0x000fc60005000000 */
[----:B------:R-:W4:Y:S04]  /*1c8b0*/  LDL.LU R13, [R1+0x6ac] ;  /* 0x0006ac00010d7983 */ /* 0x000f280000300800 */
[----:B------:R1:W-:Y:S04]  /*1c8c0*/  STL [R1+0xc], R22 ;  /* 0x00000c1601007387 */ /* 0x0003e80000100800 */
[----:B0-----:R-:W4:Y:S01]  /*1c8d0*/  LDL.LU R23, [R1+0x6a4] ;  /* 0x0006a40001177983 */ /* 0x001f220000300800 */
[C---:B------:R-:W-:Y:S02]  /*1c8e0*/  SEL R21, R5.reuse, R21, !P2 ;  /* 0x0000001505157207 */ /* 0x040fe40005000000 */
[----:B------:R-:W-:-:S03]  /*1c8f0*/  SEL R20, R5, R20, !P2 ;  /* 0x0000001405147207 */ /* 0x000fc60005000000 */
[----:B------:R0:W-:Y:S04]  /*1c900*/  STL [R1+0x8], R21 ;  /* 0x0000081501007387 */ /* 0x0001e80000100800 */
[----:B------:R0:W-:Y:S04]  /*1c910*/  STL [R1+0x4], R20 ;  /* 0x0000041401007387 */ /* 0x0001e80000100800 */
[----:B-1----:R-:W4:Y:S01]  /*1c920*/  LDL.LU R22, [R1+0x698] ;  /* 0x0006980001167983 */ /* 0x002f220000300800 */
[----:B------:R-:W-:-:S05]  /*1c930*/  SEL R19, R5, R19, !P2 ;  /* 0x0000001305137207 */ /* 0x000fca0005000000 */
[----:B------:R1:W-:Y:S04]  /*1c940*/  STL [R1], R19 ;  /* 0x0000001301007387 */ /* 0x0003e80000100800 */
[----:B0-----:R-:W4:Y:S04]  /*1c950*/  LDL.LU R21, [R1+0x694] ;  /* 0x0006940001157983 */ /* 0x001f280000300800 */
[----:B------:R-:W4:Y:S01]  /*1c960*/  LDL.LU R20, [R1+0x690] ;  /* 0x0006900001147983 */ /* 0x000f220000300800 */
[----:B--2---:R-:W-:-:S05]  /*1c970*/  SEL R252, R5, R252, !P2 ;  /* 0x000000fc05fc7207 */ /* 0x004fca0005000000 */
[----:B------:R-:W-:Y:S04]  /*1c980*/  STL [R1+0x1930], R252 ;  /* 0x001930fc01007387 */ /* 0x000fe80000100800 */
[----:B-1----:R-:W2:Y:S01]  /*1c990*/  LDL.LU R19, [R1+0x68c] ;  /* 0x00068c0001137983 */ /* 0x002ea20000300800 */
[----:B---3--:R-:W-:-:S03]  /*1c9a0*/  SEL R175, R5, R18, !P2 ;  /* 0x0000001205af7207 */ /* 0x008fc60005000000 */
[----:B------:R-:W3:Y:S04]  /*1c9b0*/  LDL.LU R18, [R1+0x678] ;  /* 0x0006780001127983 */ /* 0x000ee80000300800 */
[----:B------:R-:W-:Y:S01]  /*1c9c0*/  STL [R1+0x1934], R175 ;  /* 0x001934af01007387 */ /* 0x000fe20000100800 */
[----:B----4-:R-:W-:-:S03]  /*1c9d0*/  SEL R100, R5, R14, !P2 ;  /* 0x0000000e05647207 */ /* 0x010fc60005000000 */
[----:B------:R-:W4:Y:S04]  /*1c9e0*/  LDL.LU R14, [R1+0x684] ;  /* 0x00068400010e7983 */ /* 0x000f280000300800 */
[----:B------:R-:W-:Y:S01]  /*1c9f0*/  STL [R1+0x1938], R100 ;  /* 0x0019386401007387 */ /* 0x000fe20000100800 */
[----:B------:R-:W-:-:S03]  /*1ca00*/  SEL R102, R5, R12, !P2 ;  /* 0x0000000c05667207 */ /* 0x000fc60005000000 */
        /* <DEDUP_REMOVED lines=11> */
[----:B------:R-:W-:-:S05]  /*1cac0*/  SEL R110, R5, R24, !P2 ;  /* 0x00000018056e7207 */ /* 0x000fca0005000000 */
[----:B------:R-:W-:Y:S01]  /*1cad0*/  STL [R1+0x194c], R110 ;  /* 0x00194c6e01007387 */ /* 0x000fe20000100800 */
[----:B------:R-:W-:-:S03]  /*1cae0*/  SEL R112, R5, R13, !P2 ;  /* 0x0000000d05707207 */ /* 0x000fc60005000000 */
[----:B------:R-:W4:Y:S01]  /*1caf0*/  LDL.LU R13, [R1+0x65c] ;  /* 0x00065c00010d7983 */ /* 0x000f220000300800 */
[----:B------:R-:W-:-:S03]  /*1cb00*/  SEL R114, R5, R23, !P2 ;  /* 0x0000001705727207 */ /* 0x000fc60005000000 */
[----:B------:R-:W-:Y:S04]  /*1cb10*/  STL [R1+0x1950], R112 ;  /* 0x0019507001007387 */ /* 0x000fe80000100800 */
[----:B------:R-:W-:Y:S01]  /*1cb20*/  STL [R1+0x1954], R114 ;  /* 0x0019547201007387 */ /* 0x000fe20000100800 */
[----:B------:R-:W-:-:S05]  /*1cb30*/  SEL R116, R5, R22, !P2 ;  /* 0x0000001605747207 */ /* 0x000fca0005000000 */
[----:B------:R-:W-:Y:S01]  /*1cb40*/  STL [R1+0x1958], R116 ;  /* 0x0019587401007387 */ /* 0x000fe20000100800 */
[C---:B------:R-:W-:Y:S02]  /*1cb50*/  SEL R118, R5.reuse, R21, !P2 ;  /* 0x0000001505767207 */ /* 0x040fe40005000000 */
[----:B------:R-:W-:-:S03]  /*1cb60*/  SEL R120, R5, R20, !P2 ;  /* 0x0000001405787207 */ /* 0x000fc60005000000 */
[----:B------:R-:W-:Y:S04]  /*1cb70*/  STL [R1+0x195c], R118 ;  /* 0x00195c7601007387 */ /* 0x000fe80000100800 */
[----:B------:R-:W-:Y:S01]  /*1cb80*/  STL [R1+0x1960], R120 ;  /* 0x0019607801007387 */ /* 0x000fe20000100800 */
[----:B--2---:R-:W-:-:S05]  /*1cb90*/  SEL R66, R5, R19, !P2 ;  /* 0x0000001305427207 */ /* 0x004fca0005000000 */
[----:B------:R0:W-:Y:S01]  /*1cba0*/  STL [R1+0x1964], R66 ;  /* 0x0019644201007387 */ /* 0x0001e20000100800 */
[----:B---3--:R-:W-:-:S05]  /*1cbb0*/  SEL R68, R5, R18, !P2 ;  /* 0x0000001205447207 */ /* 0x008fca0005000000 */
[----:B------:R-:W-:Y:S04]  /*1cbc0*/  STL [R1+0x1968], R68 ;  /* 0x0019684401007387 */ /* 0x000fe80000100800 */
[----:B------:R-:W2:Y:S01]  /*1cbd0*/  LDL.LU R32, [R1+0x658] ;  /* 0x0006580001207983 */ /* 0x000ea20000300800 */
[----:B----4-:R-:W-:-:S05]  /*1cbe0*/  SEL R70, R5, R14, !P2 ;  /* 0x0000000e05467207 */ /* 0x010fca0005000000 */
[----:B------:R-:W-:Y:S04]  /*1cbf0*/  STL [R1+0x196c], R70 ;  /* 0x00196c4601007387 */ /* 0x000fe80000100800 */
[----:B------:R-:W3:Y:S01]  /*1cc00*/  LDL.LU R14, [R1+0x628] ;  /* 0x00062800010e7983 */ /* 0x000ee20000300800 */
[----:B------:R-:W-:-:S03]  /*1cc10*/  SEL R72, R5, R12, !P2 ;  /* 0x0000000c05487207 */ /* 0x000fc60005000000 */
[----:B------:R-:W4:Y:S04]  /*1cc20*/  LDL.LU R12, [R1+0x60c] ;  /* 0x00060c00010c7983 */ /* 0x000f280000300800 */
[----:B------:R-:W-:Y:S01]  /*1cc30*/  STL [R1+0x1970], R72 ;  /* 0x0019704801007387 */ /* 0x000fe20000100800 */
[----:B------:R-:W-:-:S05]  /*1cc40*/  SEL R74, R5, R17, !P2 ;  /* 0x00000011054a7207 */ /* 0x000fca0005000000 */
[----:B------:R-:W-:Y:S04]  /*1cc50*/  STL [R1+0x1974], R74 ;  /* 0x0019744a01007387 */ /* 0x000fe80000100800 */
[----:B------:R-:W4:Y:S04]  /*1cc60*/  LDL.LU R31, [R1+0x5f4] ;  /* 0x0005f400011f7983 */ /* 0x000f280000300800 */
[----:B------:R-:W4:Y:S01]  /*1cc70*/  LDL.LU R30, [R1+0x5ec] ;  /* 0x0005ec00011e7983 */ /* 0x000f220000300800 */
[----:B------:R-:W-:-:S05]  /*1cc80*/  SEL R76, R5, R16, !P2 ;  /* 0x00000010054c7207 */ /* 0x000fca0005000000 */
[----:B------:R-:W-:Y:S04]  /*1cc90*/  STL [R1+0x1978], R76 ;  /* 0x0019784c01007387 */ /* 0x000fe80000100800 */
[----:B------:R-:W4:Y:S04]  /*1cca0*/  LDL.LU R29, [R1+0x5bc] ;  /* 0x0005bc00011d7983 */ /* 0x000f280000300800 */
[----:B------:R-:W4:Y:S01]  /*1ccb0*/  LDL.LU R28, [R1+0x5b8] ;  /* 0x0005b800011c7983 */ /* 0x000f220000300800 */
[----:B------:R-:W-:-:S05]  /*1ccc0*/  SEL R78, R5, R15, !P2 ;  /* 0x0000000f054e7207 */ /* 0x000fca0005000000 */
[----:B------:R-:W-:Y:S04]  /*1ccd0*/  STL [R1+0x197c], R78 ;  /* 0x00197c4e01007387 */ /* 0x000fe80000100800 */
[----:B------:R-:W4:Y:S04]  /*1cce0*/  LDL.LU R27, [R1+0x5b4] ;  /* 0x0005b400011b7983 */ /* 0x000f280000300800 */
[----:B------:R-:W4:Y:S04]  /*1ccf0*/  LDL.LU R26, [R1+0x454] ;  /* 0x00045400011a7983 */ /* 0x000f280000300800 */
[----:B------:R-:W4:Y:S04]  /*1cd00*/  LDL.LU R25, [R1+0x5b0] ;  /* 0x0005b00001197983 */ /* 0x000f280000300800 */
[----:B------:R-:W4:Y:S04]  /*1cd10*/  LDL.LU R24, [R1+0x4b4] ;  /* 0x0004b40001187983 */ /* 0x000f280000300800 */
[----:B------:R-:W4:Y:S04]  /*1cd20*/  LDL.LU R23, [R1+0x59c] ;  /* 0x00059c0001177983 */ /* 0x000f280000300800 */
[----:B------:R-:W4:Y:S04]  /*1cd30*/  LDL.LU R22, [R1+0x52c] ;  /* 0x00052c0001167983 */ /* 0x000f280000300800 */
[----:B------:R-:W4:Y:S04]  /*1cd40*/  LDL.LU R21, [R1+0x544] ;  /* 0x0005440001157983 */ /* 0x000f280000300800 */
[----:B------:R-:W4:Y:S04]  /*1cd50*/  LDL.LU R19, [R1+0x54c] ;  /* 0x00054c0001137983 */ /* 0x000f280000300800 */
[----:B------:R-:W4:Y:S01]  /*1cd60*/  LDL.LU R20, [R1+0x554] ;  /* 0x0005540001147983 */ /* 0x000f220000300800 */
[----:B------:R-:W-:-:S03]  /*1cd70*/  SEL R80, R5, R13, !P2 ;  /* 0x0000000d05507207 */ /* 0x000fc60005000000 */
[----:B------:R-:W4:Y:S04]  /*1cd80*/  LDL.LU R18, [R1+0x534] ;  /* 0x0005340001127983 */ /* 0x000f280000300800 */
[----:B------:R-:W4:Y:S04]  /*1cd90*/  LDL.LU R17, [R1+0x4e8] ;  /* 0x0004e80001117983 */ /* 0x000f280000300800 */
[----:B------:R-:W4:Y:S04]  /*1cda0*/  LDL.LU R16, [R1+0x4ec] ;  /* 0x0004ec0001107983 */ /* 0x000f280000300800 */
[----:B------:R-:W4:Y:S04]  /*1cdb0*/  LDL.LU R15, [R1+0x4fc] ;  /* 0x0004fc00010f7983 */ /* 0x000f280000300800 */
[----:B------:R-:W4:Y:S04]  /*1cdc0*/  LDL.LU R13, [R1+0x4cc] ;  /* 0x0004cc00010d7983 */ /* 0x000f280000300800 */
[----:B------:R-:W-:Y:S01]  /*1cdd0*/  STL [R1+0x1980], R80 ;  /* 0x0019805001007387 */ /* 0x000fe20000100800 */
[----:B--2---:R-:W-:-:S05]  /*1cde0*/  SEL R82, R5, R32, !P2 ;  /* 0x0000002005527207 */ /* 0x004fca0005000000 */
[----:B------:R-:W-:Y:S01]  /*1cdf0*/  STL [R1+0x1984], R82 ;  /* 0x0019845201007387 */ /* 0x000fe20000100800 */
[----:B---3--:R-:W-:-:S05]  /*1ce00*/  SEL R84, R5, R14, !P2 ;  /* 0x0000000e05547207 */ /* 0x008fca0005000000 */
[----:B------:R1:W-:Y:S04]  /*1ce10*/  STL [R1+0x1988], R84 ;  /* 0x0019885401007387 */ /* 0x0003e80000100800 */
[----:B------:R-:W2:Y:S01]  /*1ce20*/  LDL.LU R14, [R1+0x4c4] ;  /* 0x0004c400010e7983 */ /* 0x000ea20000300800 */
[----:B----4-:R-:W-:-:S03]  /*1ce30*/  SEL R86, R5, R12, !P2 ;  /* 0x0000000c05567207 */ /* 0x010fc60005000000 */
[----:B------:R-:W3:Y:S04]  /*1ce40*/  LDL.LU R12, [R1+0x4c0] ;  /* 0x0004c000010c7983 */ /* 0x000ee80000300800 */
[----:B------:R-:W-:Y:S01]  /*1ce50*/  STL [R1+0x198c], R86 ;  /* 0x00198c5601007387 */ /* 0x000fe20000100800 */
[C---:B------:R-:W-:Y:S02]  /*1ce60*/  SEL R88, R5.reuse, R31, !P2 ;  /* 0x0000001f05587207 */ /* 0x040fe40005000000 */
[----:B------:R-:W-:-:S03]  /*1ce70*/  SEL R90, R5, R30, !P2 ;  /* 0x0000001e055a7207 */ /* 0x000fc60005000000 */
[----:B------:R-:W-:Y:S04]  /*1ce80*/  STL [R1+0x1990], R88 ;  /* 0x0019905801007387 */ /* 0x000fe80000100800 */
[----:B------:R-:W-:Y:S01]  /*1ce90*/  STL [R1+0x1994], R90 ;  /* 0x0019945a01007387 */ /* 0x000fe20000100800 */
[C---:B------:R-:W-:Y:S02]  /*1cea0*/  SEL R92, R5.reuse, R29, !P2 ;  /* 0x0000001d055c7207 */ /* 0x040fe40005000000 */
[----:B------:R-:W-:-:S03]  /*1ceb0*/  SEL R94, R5, R28, !P2 ;  /* 0x0000001c055e7207 */ /* 0x000fc60005000000 */
[----:B------:R-:W-:Y:S04]  /*1cec0*/  STL [R1+0x1998], R92 ;  /* 0x0019985c01007387 */ /* 0x000fe80000100800 */
[----:B------:R-:W-:Y:S01]  /*1ced0*/  STL [R1+0x199c], R94 ;  /* 0x00199c5e01007387 */ /* 0x000fe20000100800 */
[----:B------:R-:W-:-:S05]  /*1cee0*/  SEL R96, R5, R27, !P2 ;  /* 0x0000001b05607207 */ /* 0x000fca0005000000 */
[----:B------:R-:W-:Y:S04]  /*1cef0*/  STL [R1+0x19a0], R96 ;  /* 0x0019a06001007387 */ /* 0x000fe80000100800 */
[----:B------:R-:W4:Y:S04]  /*1cf00*/  LDL.LU R41, [R1+0x4bc] ;  /* 0x0004bc0001297983 */ /* 0x000f280000300800 */
[----:B------:R-:W4:Y:S04]  /*1cf10*/  LDL.LU R40, [R1+0x48c] ;  /* 0x00048c0001287983 */ /* 0x000f280000300800 */
[----:B------:R-:W4:Y:S01]  /*1cf20*/  LDL.LU R39, [R1+0x46c] ;  /* 0x00046c0001277983 */ /* 0x000f220000300800 */
[----:B------:R-:W-:-:S03]  /*1cf30*/  SEL R85, R5, R15, !P2 ;  /* 0x0000000f05557207 */ /* 0x000fc60005000000 */
[----:B------:R-:W4:Y:S01]  /*1cf40*/  LDL.LU R15, [R1+0x464] ;  /* 0x00046400010f7983 */ /* 0x000f220000300800 */
[----:B------:R-:W-:-:S03]  /*1cf50*/  SEL R89, R5, R13, !P2 ;  /* 0x0000000d05597207 */ /* 0x000fc60005000000 */
        /* <DEDUP_REMOVED lines=11> */
[----:B------:R-:W4:Y:S01]  /*1d010*/  LDL.LU R29, [R1+0x414] ;  /* 0x00041400011d7983 */ /* 0x000f220000300800 */
[----:B------:R-:W-:-:S03]  /*1d020*/  SEL R117, R5, R21, !P2 ;  /* 0x0000001505757207 */ /* 0x000fc60005000000 */
[----:B------:R-:W4:Y:S01]  /*1d030*/  LDL.LU R28, [R1+0x418] ;  /* 0x00041800011c7983 */ /* 0x000f220000300800 */
[----:B------:R-:W-:-:S03]  /*1d040*/  SEL R101, R5, R25, !P2 ;  /* 0x0000001905657207 */ /* 0x000fc60005000000 */
[----:B------:R-:W4:Y:S01]  /*1d050*/  LDL.LU R27, [R1+0x3fc] ;  /* 0x0003fc00011b7983 */ /* 0x000f220000300800 */
[----:B------:R-:W-:-:S03]  /*1d060*/  SEL R105, R5, R24, !P2 ;  /* 0x0000001805697207 */ /* 0x000fc60005000000 */
[----:B------:R-:W4:Y:S01]  /*1d070*/  LDL.LU R26, [R1+0x3f4] ;  /* 0x0003f400011a7983 */ /* 0x000f220000300800 */
[C---:B------:R-:W-:Y:S02]  /*1d080*/  SEL R109, R5.reuse, R23, !P2 ;  /* 0x00000017056d7207 */ /* 0x040fe40005000000 */
[C---:B------:R-:W-:Y:S02]  /*1d090*/  SEL R73, R5.reuse, R18, !P2 ;  /* 0x0000001205497207 */ /* 0x040fe40005000000 */
[C---:B------:R-:W-:Y:S02]  /*1d0a0*/  SEL R113, R5.reuse, R22, !P2 ;  /* 0x0000001605717207 */ /* 0x040fe40005000000 */
[C---:B------:R-:W-:Y:S02]  /*1d0b0*/  SEL R69, R5.reuse, R20, !P2 ;  /* 0x0000001405457207 */ /* 0x040fe40005000000 */
[C---:B------:R-:W-:Y:S02]  /*1d0c0*/  SEL R77, R5.reuse, R17, !P2 ;  /* 0x00000011054d7207 */ /* 0x040fe40005000000 */
[----:B------:R-:W-:-:S02]  /*1d0d0*/  SEL R81, R5, R16, !P2 ;  /* 0x0000001005517207 */ /* 0x000fc40005000000 */
[C---:B--2---:R-:W-:Y:S02]  /*1d0e0*/  SEL R93, R5.reuse, R14, !P2 ;  /* 0x0000000e055d7207 */ /* 0x044fe40005000000 */
[----:B------:R-:W2:Y:S04]  /*1d0f0*/  LDL.LU R14, [R1+0x3ec] ;  /* 0x0003ec00010e7983 */ /* 0x000ea80000300800 */
[----:B------:R-:W2:Y:S04]  /*1d100*/  LDL.LU R21, [R1+0x3e8] ;  /* 0x0003e80001157983 */ /* 0x000ea80000300800 */
[----:B------:R-:W2:Y:S04]  /*1d110*/  LDL.LU R25, [R1+0x39c] ;  /* 0x00039c0001197983 */ /* 0x000ea80000300800 */
[----:B------:R-:W2:Y:S04]  /*1d120*/  LDL.LU R24, [R1+0x3a0] ;  /* 0x0003a00001187983 */ /* 0x000ea80000300800 */
[----:B------:R-:W2:Y:S04]  /*1d130*/  LDL.LU R23, [R1+0x3d0] ;  /* 0x0003d00001177983 */ /* 0x000ea80000300800 */
[----:B------:R-:W2:Y:S01]  /*1d140*/  LDL.LU R18, [R1+0x3ac] ;  /* 0x0003ac0001127983 */ /* 0x000ea20000300800 */
[----:B---3--:R-:W-:-:S03]  /*1d150*/  SEL R97, R5, R12, !P2 ;  /* 0x0000000c05617207 */ /* 0x008fc60005000000 */
[----:B------:R-:W3:Y:S04]  /*1d160*/  LDL.LU R22, [R1+0x3cc] ;  /* 0x0003cc0001167983 */ /* 0x000ee80000300800 */
[----:B------:R-:W3:Y:S04]  /*1d170*/  LDL.LU R20, [R1+0x3b0] ;  /* 0x0003b00001147983 */ /* 0x000ee80000300800 */
[----:B------:R-:W3:Y:S04]  /*1d180*/  LDL.LU R17, [R1+0x3c0] ;  /* 0x0003c00001117983 */ /* 0x000ee80000300800 */
[----:B------:R-:W3:Y:S04]  /*1d190*/  LDL.LU R16, [R1+0x3b4] ;  /* 0x0003b40001107983 */ /* 0x000ee80000300800 */
[----:B------:R-:W3:Y:S01]  /*1d1a0*/  LDL.LU R12, [R1+0x3a8] ;  /* 0x0003a800010c7983 */ /* 0x000ee20000300800 */
[----:B----4-:R-:W-:-:S03]  /*1d1b0*/  SEL R71, R5, R15, !P2 ;  /* 0x0000000f05477207 */ /* 0x010fc60005000000 */
        /* <DEDUP_REMOVED lines=9> */
[C---:B------:R-:W-:Y:S02]  /*1d250*/  SEL R103, R5.reuse, R41, !P2 ;  /* 0x0000002905677207 */ /* 0x040fe40005000000 */
[C---:B------:R-:W-:Y:S02]  /*1d260*/  SEL R111, R5.reuse, R40, !P2 ;  /* 0x00000028056f7207 */ /* 0x040fe40005000000 */
[C---:B------:R-:W-:Y:S02]  /*1d270*/  SEL R95, R5.reuse, R37, !P2 ;  /* 0x00000025055f7207 */ /* 0x040fe40005000000 */
[C---:B------:R-:W-:Y:S02]  /*1d280*/  SEL R87, R5.reuse, R38, !P2 ;  /* 0x0000002605577207 */ /* 0x040fe40005000000 */
[C---:B------:R-:W-:Y:S02]  /*1d290*/  SEL R67, R5.reuse, R35, !P2 ;  /* 0x0000002305437207 */ /* 0x040fe40005000000 */
[----:B--2---:R-:W-:-:S02]  /*1d2a0*/  SEL R63, R5, R23, !P2 ;  /* 0x00000017053f7207 */ /* 0x004fc40005000000 */
[C---:B---3--:R-:W-:Y:S02]  /*1d2b0*/  SEL R46, R5.reuse, R16, !P2 ;  /* 0x00000010052e7207 */ /* 0x048fe40005000000 */
[C---:B------:R-:W-:Y:S02]  /*1d2c0*/  SEL R51, R5.reuse, R12, !P2 ;  /* 0x0000000c05337207 */ /* 0x040fe40005000000 */
[----:B------:R-:W2:Y:S04]  /*1d2d0*/  LDL.LU R12, [R1+0x390] ;  /* 0x00039000010c7983 */ /* 0x000ea80000300800 */
[----:B------:R-:W3:Y:S04]  /*1d2e0*/  LDL.LU R16, [R1+0x38c] ;  /* 0x00038c0001107983 */ /* 0x000ee80000300800 */
[----:B------:R-:W2:Y:S04]  /*1d2f0*/  LDL.LU R33, [R1+0x378] ;  /* 0x0003780001217983 */ /* 0x000ea80000300800 */
[----:B------:R-:W3:Y:S04]  /*1d300*/  LDL.LU R30, [R1+0x374] ;  /* 0x00037400011e7983 */ /* 0x000ee80000300800 */
        /* <DEDUP_REMOVED lines=11> */
[----:B------:R-:W3:Y:S01]  /*1d3c0*/  LDL.LU R42, [R1+0x32c] ;  /* 0x00032c00012a7983 */ /* 0x000ee20000300800 */
[----:B------:R-:W-:-:S03]  /*1d3d0*/  SEL R37, R5, R17, !P2 ;  /* 0x0000001105257207 */ /* 0x000fc60005000000 */
[----:B------:R-:W3:Y:S04]  /*1d3e0*/  LDL.LU R41, [R1+0x318] ;  /* 0x0003180001297983 */ /* 0x000ee80000300800 */
[----:B------:R-:W3:Y:S01]  /*1d3f0*/  LDL.LU R40, [R1+0x314] ;  /* 0x0003140001287983 */ /* 0x000ee20000300800 */
[C---:B----4-:R-:W-:Y:S02]  /*1d400*/  SEL R59, R5.reuse, R15, !P2 ;  /* 0x0000000f053b7207 */ /* 0x050fe40005000000 */
[C---:B------:R-:W-:Y:S02]  /*1d410*/  SEL R60, R5.reuse, R13, !P2 ;  /* 0x0000000d053c7207 */ /* 0x040fe40005000000 */
[----:B------:R-:W4:Y:S04]  /*1d420*/  LDL.LU R13, [R1+0x304] ;  /* 0x00030400010d7983 */ /* 0x000f280000300800 */
[----:B------:R-:W4:Y:S04]  /*1d430*/  LDL.LU R15, [R1+0x300] ;  /* 0x00030000010f7983 */ /* 0x000f280000300800 */
[----:B------:R-:W4:Y:S04]  /*1d440*/  LDL.LU R17, [R1+0x2f0] ;  /* 0x0002f00001117983 */ /* 0x000f280000300800 */
[----:B------:R-:W4:Y:S04]  /*1d450*/  LDL.LU R38, [R1+0x2e8] ;  /* 0x0002e80001267983 */ /* 0x000f280000300800 */
[----:B------:R-:W4:Y:S01]  /*1d460*/  LDL.LU R35, [R1+0x2e4] ;  /* 0x0002e40001237983 */ /* 0x000f220000300800 */
[----:B------:R-:W-:-:S02]  /*1d470*/  SEL R62, R5, R27, !P2 ;  /* 0x0000001b053e7207 */ /* 0x000fc40005000000 */
[C---:B------:R-:W-:Y:S02]  /*1d480*/  SEL R27, R5.reuse, R20, !P2 ;  /* 0x00000014051b7207 */ /* 0x040fe40005000000 */
[C---:B------:R-:W-:Y:S01]  /*1d490*/  SEL R83, R5.reuse, R34, !P2 ;  /* 0x0000002205537207 */ /* 0x040fe20005000000 */
[----:B------:R-:W4:Y:S01]  /*1d4a0*/  LDL.LU R20, [R1+0x2e0] ;  /* 0x0002e00001147983 */ /* 0x000f220000300800 */
[C---:B------:R-:W-:Y:S02]  /*1d4b0*/  SEL R53, R5.reuse, R24, !P2 ;  /* 0x0000001805357207 */ /* 0x040fe40005000000 */
[C---:B------:R-:W-:Y:S01]  /*1d4c0*/  SEL R34, R5.reuse, R28, !P2 ;  /* 0x0000001c05227207 */ /* 0x040fe20005000000 */
[----:B------:R-:W4:Y:S01]  /*1d4d0*/  LDL.LU R24, [R1+0x2b0] ;  /* 0x0002b00001187983 */ /* 0x000f220000300800 */
[C---:B------:R-:W-:Y:S02]  /*1d4e0*/  SEL R75, R5.reuse, R32, !P2 ;  /* 0x00000020054b7207 */ /* 0x040fe40005000000 */
[C---:B------:R-:W-:Y:S01]  /*1d4f0*/  SEL R48, R5.reuse, R26, !P2 ;  /* 0x0000001a05307207 */ /* 0x040fe20005000000 */
[----:B------:R-:W4:Y:S01]  /*1d500*/  LDL.LU R28, [R1+0x2b8] ;  /* 0x0002b800011c7983 */ /* 0x000f220000300800 */
[----:B------:R-:W-:-:S02]  /*1d510*/  SEL R26, R5, R22, !P2 ;  /* 0x00000016051a7207 */ /* 0x000fc40005000000 */
[C---:B------:R-:W-:Y:S01]  /*1d520*/  SEL R50, R5.reuse, R25, !P2 ;  /* 0x0000001905327207 */ /* 0x040fe20005000000 */
[----:B------:R-:W4:Y:S04]  /*1d530*/  LDL.LU R32, [R1+0x2bc] ;  /* 0x0002bc0001207983 */ /* 0x000f280000300800 */
[----:B------:R-:W4:Y:S04]  /*1d540*/  LDL.LU R22, [R1+0x2c0] ;  /* 0x0002c00001167983 */ /* 0x000f280000300800 */
[----:B------:R-:W4:Y:S01]  /*1d550*/  LDL.LU R25, [R1+0x2d4] ;  /* 0x0002d40001197983 */ /* 0x000f220000300800 */
[----:B--2---:R-:W-:-:S02]  /*1d560*/  SEL R65, R5, R33, !P2 ;  /* 0x0000002105417207 */ /* 0x004fc40005000000 */
[C---:B---3--:R-:W-:Y:S02]  /*1d570*/  SEL R45, R5.reuse, R30, !P2 ;  /* 0x0000001e052d7207 */ /* 0x048fe40005000000 */
[----:B------:R-:W2:Y:S04]  /*1d580*/  LDL.LU R30, [R1+0x2c8] ;  /* 0x0002c800011e7983 */ /* 0x000ea80000300800 */
[----:B------:R-:W3:Y:S01]  /*1d590*/  LDL.LU R33, [R1+0x2c4] ;  /* 0x0002c40001217983 */ /* 0x000ee20000300800 */
[C---:B------:R-:W-:Y:S02]  /*1d5a0*/  SEL R55, R5.reuse, R54, !P2 ;  /* 0x0000003605377207 */ /* 0x040fe40005000000 */
[C---:B------:R-:W-:Y:S02]  /*1d5b0*/  SEL R54, R5.reuse, R49, !P2 ;  /* 0x0000003105367207 */ /* 0x040fe40005000000 */
[----:B------:R-:W-:-:S02]  /*1d5c0*/  SEL R56, R5, R43, !P2 ;  /* 0x0000002b05387207 */ /* 0x000fc40005000000 */
[C---:B------:R-:W-:Y:S02]  /*1d5d0*/  SEL R58, R5.reuse, R42, !P2 ;  /* 0x0000002a053a7207 */ /* 0x040fe40005000000 */
[C---:B------:R-:W-:Y:S02]  /*1d5e0*/  SEL R61, R5.reuse, R41, !P2 ;  /* 0x00000029053d7207 */ /* 0x040fe40005000000 */
[C---:B------:R-:W-:Y:S02]  /*1d5f0*/  SEL R64, R5.reuse, R40, !P2 ;  /* 0x0000002805407207 */ /* 0x040fe40005000000 */
[C---:B----4-:R-:W-:Y:S02]  /*1d600*/  SEL R41, R5.reuse, R38, !P2 ;  /* 0x0000002605297207 */ /* 0x050fe40005000000 */
[C---:B------:R-:W-:Y:S02]  /*1d610*/  SEL R43, R5.reuse, R35, !P2 ;  /* 0x00000023052b7207 */ /* 0x040fe40005000000 */
        /* <DEDUP_REMOVED lines=29> */
[----:B------:R-:W0:Y:S04]  /*1d7f0*/  LDL R160, [R1+0xa84] ;  /* 0x000a840001a07983 */ /* 0x000e280000100800 */
[----:B------:R-:W2:Y:S04]  /*1d800*/  LDL.LU R159, [R1+0x670] ;  /* 0x00067000019f7983 */ /* 0x000ea80000300800 */
[----:B------:R-:W3:Y:S04]  /*1d810*/  LDL.LU R158, [R1+0x66c] ;  /* 0x00066c00019e7983 */ /* 0x000ee80000300800 */
        /* <DEDUP_REMOVED lines=13> */
[----:B------:R-:W-:-:S02]  /*1d8f0*/  SEL R167, R5, R3, !P2 ;  /* 0x0000000305a77207 */ /* 0x000fc40005000000 */
[----:B------:R-:W-:Y:S01]  /*1d900*/  IADD3 R3, P0, R2, UR4, RZ ;  /* 0x0000000402037c10 */ /* 0x000fe2000ff1e0ff */
[----:B------:R-:W-:-:S03]  /*1d910*/  ULDC UR4, c[0x0][0x240] ;  /* 0x0000900000047ab9 */ /* 0x000fc60000000800 */
[----:B------:R-:W-:-:S05]  /*1d920*/  LEA.HI.X.SX32 R2, R2, UR5, 0x1, P0 ;  /* 0x0000000502027c11 */ /* 0x000fca00080f0eff */
[----:B------:R-:W-:Y:S01]  /*1d930*/  STL [R1+0x192c], R2 ;  /* 0x00192c0201007387 */ /* 0x000fe20000100800 */
[----:B0-----:R-:W-:-:S04]  /*1d940*/  IMAD R66, R0, 0x2, R160 ;  /* 0x0000000200427824 */ /* 0x001fc800078e02a0 */
[----:B------:R-:W-:Y:S01]  /*1d950*/  IMAD R0, R0, 0x2, R66 ;  /* 0x0000000200007824 */ /* 0x000fe200078e0242 */
[----:B------:R0:W-:Y:S01]  /*1d960*/  STL [R1+0x424], R66 ;  /* 0x0004244201007387 */ /* 0x0001e20000100800 */
[----:B--2---:R-:W-:Y:S02]  /*1d970*/  IMAD R169, R159, UR4, RZ ;  /* 0x000000049fa97c24 */ /* 0x004fe4000f8e02ff */
[----:B---3--:R-:W-:Y:S01]  /*1d980*/  IMAD R166, R158, UR4, RZ ;  /* 0x000000049ea67c24 */ /* 0x008fe2000f8e02ff */
[----:B------:R2:W-:Y:S01]  /*1d990*/  STL [R1+0x1928], R0 ;  /* 0x0019280001007387 */ /* 0x0005e20000100800 */
[----:B----4-:R-:W-:Y:S02]  /*1d9a0*/  IMAD R165, R157, UR4, RZ ;  /* 0x000000049da57c24 */ /* 0x010fe4000f8e02ff */
[----:B------:R-:W-:Y:S02]  /*1d9b0*/  IMAD R164, R156, UR4, RZ ;  /* 0x000000049ca47c24 */ /* 0x000fe4000f8e02ff */
[----:B------:R-:W-:-:S02]  /*1d9c0*/  IMAD R163, R155, UR4, RZ ;  /* 0x000000049ba37c24 */ /* 0x000fc4000f8e02ff */
[----:B------:R-:W-:Y:S02]  /*1d9d0*/  IMAD R162, R154, UR4, RZ ;  /* 0x000000049aa27c24 */ /* 0x000fe4000f8e02ff */
[----:B------:R-:W-:Y:S02]  /*1d9e0*/  IMAD R160, R152, UR4, RZ ;  /* 0x0000000498a07c24 */ /* 0x000fe4000f8e02ff */
[----:B------:R-:W3:Y:S01]  /*1d9f0*/  LDL.LU R152, [R1+0x618] ;  /* 0x0006180001987983 */ /* 0x000ee20000300800 */
[----:B------:R-:W-:-:S03]  /*1da00*/  IMAD R159, R151, UR4, RZ ;  /* 0x00000004979f7c24 */ /* 0x000fc6000f8e02ff */
[----:B------:R-:W4:Y:S01]  /*1da10*/  LDL.LU R151, [R1+0x614] ;  /* 0x0006140001977983 */ /* 0x000f220000300800 */
[----:B------:R-:W-:-:S03]  /*1da20*/  IMAD R158, R150, UR4, RZ ;  /* 0x00000004969e7c24 */ /* 0x000fc6000f8e02ff */
[----:B------:R-:W4:Y:S01]  /*1da30*/  LDL.LU R150, [R1+0x610] ;  /* 0x0006100001967983 */ /* 0x000f220000300800 */
[----:B------:R-:W-:-:S03]  /*1da40*/  IMAD R157, R149, UR4, RZ ;  /* 0x00000004959d7c24 */ /* 0x000fc6000f8e02ff */
[----:B------:R-:W4:Y:S01]  /*1da50*/  LDL.LU R149, [R1+0x608] ;  /* 0x0006080001957983 */ /* 0x000f220000300800 */
[----:B------:R-:W-:-:S03]  /*1da60*/  IMAD R156, R148, UR4, RZ ;  /* 0x00000004949c7c24 */ /* 0x000fc6000f8e02ff */
[----:B------:R-:W4:Y:S01]  /*1da70*/  LDL.LU R148, [R1+0x604] ;  /* 0x0006040001947983 */ /* 0x000f220000300800 */
[----:B------:R-:W-:Y:S02]  /*1da80*/  IMAD R161, R153, UR4, RZ ;  /* 0x0000000499a17c24 */ /* 0x000fe4000f8e02ff */
[----:B------:R-:W-:Y:S02]  /*1da90*/  IMAD R155, R147, UR4, RZ ;  /* 0x00000004939b7c24 */ /* 0x000fe4000f8e02ff */
[----:B------:R-:W4:Y:S01]  /*1daa0*/  LDL.LU R147, [R1+0x600] ;  /* 0x0006000001937983 */ /* 0x000f220000300800 */
[----:B------:R-:W-:-:S03]  /*1dab0*/  IMAD R154, R146, UR4, RZ ;  /* 0x00000004929a7c24 */ /* 0x000fc6000f8e02ff */
[----:B------:R-:W4:Y:S01]  /*1dac0*/  LDL.LU R146, [R1+0x5fc] ;  /* 0x0005fc0001927983 */ /* 0x000f220000300800 */
[----:B------:R-:W-:-:S03]  /*1dad0*/  IMAD R153, R145, UR4, RZ ;  /* 0x0000000491997c24 */ /* 0x000fc6000f8e02ff */
[----:B------:R-:W4:Y:S04]  /*1dae0*/  LDL.LU R145, [R1+0x5f8] ;  /* 0x0005f80001917983 */ /* 0x000f280000300800 */
[----:B-1----:R-:W3:Y:S04]  /*1daf0*/  LDL.LU R84, [R1+0x5f0] ;  /* 0x0005f00001547983 */ /* 0x002ee80000300800 */
[----:B------:R-:W4:Y:S04]  /*1db00*/  LDL.LU R82, [R1+0x5e8] ;  /* 0x0005e80001527983 */ /* 0x000f280000300800 */
[----:B------:R-:W4:Y:S04]  /*1db10*/  LDL.LU R80, [R1+0x5e4] ;  /* 0x0005e40001507983 */ /* 0x000f280000300800 */
[----:B------:R-:W4:Y:S04]  /*1db20*/  LDL.LU R78, [R1+0x5e0] ;  /* 0x0005e000014e7983 */ /* 0x000f280000300800 */
[----:B------:R-:W4:Y:S04]  /*1db30*/  LDL.LU R76, [R1+0x5dc] ;  /* 0x0005dc00014c7983 */ /* 0x000f280000300800 */
[----:B------:R-:W4:Y:S04]  /*1db40*/  LDL.LU R74, [R1+0x5d8] ;  /* 0x0005d800014a7983 */ /* 0x000f280000300800 */
[----:B------:R-:W4:Y:S04]  /*1db50*/  LDL.LU R72, [R1+0x5d4] ;  /* 0x0005d40001487983 */ /* 0x000f280000300800 */
[----:B------:R-:W4:Y:S04]  /*1db60*/  LDL.LU R70, [R1+0x5d0] ;  /* 0x0005d00001467983 */ /* 0x000f280000300800 */
[----:B------:R-:W2:Y:S04]  /*1db70*/  LDL.LU R68, [R1+0x5cc] ;  /* 0x0005cc0001447983 */ /* 0x000ea80000300800 */
[----:B0-----:R-:W3:Y:S04]  /*1db80*/  LDL.LU R66, [R1+0x5c8] ;  /* 0x0005c80001427983 */ /* 0x001ee80000300800 */
        /* <DEDUP_REMOVED lines=13> */
[----:B------:R-:W-:-:S02]  /*1dc60*/  @!P4 IMAD.MOV R11, RZ, RZ, -R11 ;  /* 0x000000ffff0bc224 */ /* 0x000fc400078e0a0b */
[----:B------:R-:W-:Y:S02]  /*1dc70*/  @!P3 IMAD.MOV R10, RZ, RZ, -R10 ;  /* 0x000000ffff0ab224 */ /* 0x000fe400078e0a0a */
[----:B------:R-:W-:Y:S01]  /*1dc80*/  @!P6 IMAD.MOV R9, RZ, RZ, -R9 ;  /* 0x000000ffff09e224 */ /* 0x000fe200078e0a09 */
[C---:B------:R-:W-:Y:S01]  /*1dc90*/  SEL R176, R5.reuse, R11, !P2 ;  /* 0x0000000b05b07207 */ /* 0x040fe20005000000 */
[----:B------:R-:W-:Y:S01]  /*1dca0*/  @!P5 IMAD.MOV R8, RZ, RZ, -R8 ;  /* 0x000000ffff08d224 */ /* 0x000fe200078e0a08 */
[C---:B------:R-:W-:Y:S01]  /*1dcb0*/  SEL R174, R5.reuse, R10, !P2 ;  /* 0x0000000a05ae7207 */ /* 0x040fe20005000000 */
[----:B------:R-:W-:Y:S01]  /*1dcc0*/  @!P1 IMAD.MOV R6, RZ, RZ, -R6 ;  /* 0x000000ffff069224 */ /* 0x000fe200078e0a06 */
        /* <DEDUP_REMOVED lines=86> */
[----:B------:R-:W-:Y:S01]  /*1e230*/  SEL R205, R5, R205, !P2 ;  /* 0x000000cd05cd7207 */ /* 0x000fe20005000000 */
[----:B--2---:R-:W-:-:S02]  /*1e240*/  IMAD R0, R68, UR4, RZ ;  /* 0x0000000444007c24 */ /* 0x004fc4000f8e02ff */
[----:B---3--:R-:W-:-:S03]  /*1e250*/  IMAD R2, R66, UR4, RZ ;  /* 0x0000000442027c24 */ /* 0x008fc6000f8e02ff */
[----:B------:R0:W-:Y:S01]  /*1e260*/  STL [R1+0x1d4], R0 ;  /* 0x0001d40001007387 */ /* 0x0001e20000100800 */
[----:B----4-:R-:W-:-:S03]  /*1e270*/  IMAD R66, R120, UR4, RZ ;  /* 0x0000000478427c24 */ /* 0x010fc6000f8e02ff */
[----:B------:R1:W-:Y:S01]  /*1e280*/  STL [R1+0x1dc], R2 ;  /* 0x0001dc0201007387 */ /* 0x0003e20000100800 */
[----:B0-----:R-:W-:-:S03]  /*1e290*/  IMAD R0, R118, UR4, RZ ;  /* 0x0000000476007c24 */ /* 0x001fc6000f8e02ff */
[----:B------:R0:W-:Y:S01]  /*1e2a0*/  STL [R1+0x1e0], R66 ;  /* 0x0001e04201007387 */ /* 0x0001e20000100800 */
[----:B-1----:R-:W-:-:S03]  /*1e2b0*/  IMAD R2, R116, UR4, RZ ;  /* 0x0000000474027c24 */ /* 0x002fc6000f8e02ff */
[----:B------:R1:W-:Y:S01]  /*1e2c0*/  STL [R1+0x1e4], R0 ;  /* 0x0001e40001007387 */ /* 0x0003e20000100800 */
[----:B0-----:R-:W-:-:S03]  /*1e2d0*/  IMAD R66, R114, UR4, RZ ;  /* 0x0000000472427c24 */ /* 0x001fc6000f8e02ff */
[----:B------:R0:W-:Y:S01]  /*1e2e0*/  STL [R1+0x1f8], R2 ;  /* 0x0001f80201007387 */ /* 0x0001e20000100800 */
[----:B-1----:R-:W-:-:S03]  /*1e2f0*/  IMAD R0, R112, UR4, RZ ;  /* 0x0000000470007c24 */ /* 0x002fc6000f8e02ff */
[----:B------:R1:W-:Y:S04]  /*1e300*/  STL [R1+0x1fc], R66 ;  /* 0x0001fc4201007387 */ /* 0x0003e80000100800 */
[----:B------:R2:W-:Y:S01]  /*1e310*/  STL [R1+0x200], R0 ;  /* 0x0002000001007387 */ /* 0x0005e20000100800 */
[----:B0-----:R-:W-:Y:S02]  /*1e320*/  IMAD R2, R110, UR4, RZ ;  /* 0x000000046e027c24 */ /* 0x001fe4000f8e02ff */
[----:B-1----:R-:W-:-:S03]  /*1e330*/  IMAD R66, R108, UR4, RZ ;  /* 0x000000046c427c24 */ /* 0x002fc6000f8e02ff */
[----:B------:R0:W-:Y:S01]  /*1e340*/  STL [R1+0x210], R2 ;  /* 0x0002100201007387 */ /* 0x0001e20000100800 */
[----:B--2---:R-:W-:-:S03]  /*1e350*/  IMAD R0, R106, UR4, RZ ;  /* 0x000000046a007c24 */ /* 0x004fc6000f8e02ff */
        /* <DEDUP_REMOVED lines=9> */
[----:B-1----:R-:W-:Y:S01]  /*1e3f0*/  IMAD R66, R252, UR4, RZ ;  /* 0x00000004fc427c24 */ /* 0x002fe2000f8e02ff */
[----:B--2---:R-:W2:Y:S04]  /*1e400*/  LDL.LU R0, [R1+0x57c] ;  /* 0x00057c0001007983 */ /* 0x004ea80000300800 */
[----:B------:R0:W-:Y:S04]  /*1e410*/  STL [R1+0x23c], R2 ;  /* 0x00023c0201007387 */ /* 0x0001e80000100800 */
[----:B0-----:R-:W3:Y:S04]  /*1e420*/  LDL.LU R2, [R1+0x578] ;  /* 0x0005780001027983 */ /* 0x001ee80000300800 */
[----:B------:R0:W-:Y:S04]  /*1e430*/  STL [R1+0x240], R66 ;  /* 0x0002404201007387 */ /* 0x0001e80000100800 */
[----:B------:R-:W4:Y:S04]  /*1e440*/  LDL.LU R96, [R1+0x574] ;  /* 0x0005740001607983 */ /* 0x000f280000300800 */
[----:B------:R-:W4:Y:S04]  /*1e450*/  LDL.LU R94, [R1+0x570] ;  /* 0x00057000015e7983 */ /* 0x000f280000300800 */
[----:B------:R-:W4:Y:S04]  /*1e460*/  LDL.LU R92, [R1+0x56c] ;  /* 0x00056c00015c7983 */ /* 0x000f280000300800 */
[----:B------:R-:W4:Y:S04]  /*1e470*/  LDL.LU R90, [R1+0x568] ;  /* 0x00056800015a7983 */ /* 0x000f280000300800 */
[----:B------:R-:W4:Y:S01]  /*1e480*/  LDL.LU R88, [R1+0x564] ;  /* 0x0005640001587983 */ /* 0x000f220000300800 */
[----:B------:R-:W-:-:S03]  /*1e490*/  IMAD R11, R84, UR4, RZ ;  /* 0x00000004540b7c24 */ /* 0x000fc6000f8e02ff */
[----:B------:R-:W4:Y:S01]  /*1e4a0*/  LDL.LU R86, [R1+0x560] ;  /* 0x0005600001567983 */ /* 0x000f220000300800 */
[----:B------:R-:W-:Y:S02]  /*1e4b0*/  IMAD R10, R82, UR4, RZ ;  /* 0x00000004520a7c24 */ /* 0x000fe4000f8e02ff */
[----:B------:R-:W-:Y:S01]  /*1e4c0*/  IMAD R9, R80, UR4, RZ ;  /* 0x0000000450097c24 */ /* 0x000fe2000f8e02ff */
[----:B------:R-:W4:Y:S04]  /*1e4d0*/  LDL.LU R84, [R1+0x55c] ;  /* 0x00055c0001547983 */ /* 0x000f280000300800 */
[----:B------:R-:W4:Y:S01]  /*1e4e0*/  LDL.LU R82, [R1+0x558] ;  /* 0x0005580001527983 */ /* 0x000f220000300800 */
[----:B------:R-:W-:-:S03]  /*1e4f0*/  IMAD R8, R78, UR4, RZ ;  /* 0x000000044e087c24 */ /* 0x000fc6000f8e02ff */
[----:B------:R-:W4:Y:S01]  /*1e500*/  LDL.LU R80, [R1+0x550] ;  /* 0x0005500001507983 */ /* 0x000f220000300800 */
[----:B------:R-:W-:Y:S02]  /*1e510*/  IMAD R7, R76, UR4, RZ ;  /* 0x000000044c077c24 */ /* 0x000fe4000f8e02ff */
[----:B------:R-:W-:Y:S01]  /*1e520*/  IMAD R6, R74, UR4, RZ ;  /* 0x000000044a067c24 */ /* 0x000fe2000f8e02ff */
        /* <DEDUP_REMOVED lines=49> */
[----:B------:R-:W-:Y:S01]  /*1e840*/  SEL R168, R5, R4, !P2 ;  /* 0x0000000405a87207 */ /* 0x000fe20005000000 */
[----:B------:R-:W-:Y:S02]  /*1e850*/  IMAD R5, R72, UR4, RZ ;  /* 0x0000000448057c24 */ /* 0x000fe4000f8e02ff */
[----:B------:R-:W-:Y:S01]  /*1e860*/  IMAD R4, R70, UR4, RZ ;  /* 0x0000000446047c24 */ /* 0x000fe2000f8e02ff */
[----:B------:R-:W4:Y:S04]  /*1e870*/  LDL.LU R72, [R1+0x538] ;  /* 0x0005380001487983 */ /* 0x000f280000300800 */
[----:B------:R-:W4:Y:S04]  /*1e880*/  LDL.LU R70, [R1+0x530] ;  /* 0x0005300001467983 */ /* 0x000f280000300800 */
[----:B------:R-:W4:Y:S04]  /*1e890*/  LDL.LU R68, [R1+0x528] ;  /* 0x0005280001447983 */ /* 0x000f280000300800 */
[----:B0-----:R-:W4:Y:S04]  /*1e8a0*/  LDL.LU R66, [R1+0x524] ;  /* 0x0005240001427983 */ /* 0x001f280000300800 */
        /* <DEDUP_REMOVED lines=13> */
[----:B--2---:R-:W-:-:S05]  /*1e980*/  IMAD R0, R0, UR4, RZ ;  /* 0x0000000400007c24 */ /* 0x004fca000f8e02ff */
[----:B------:R3:W-:Y:S02]  /*1e990*/  STL [R1+0x244], R0 ;  /* 0x0002440001007387 */ /* 0x0007e40000100800 */
[----:B---3--:R-:W-:-:S05]  /*1e9a0*/  IMAD R0, R2, UR4, RZ ;  /* 0x0000000402007c24 */ /* 0x008fca000f8e02ff */
[----:B------:R0:W-:Y:S01]  /*1e9b0*/  STL [R1+0x248], R0 ;  /* 0x0002480001007387 */ /* 0x0001e20000100800 */
[----:B----4-:R-:W-:Y:S02]  /*1e9c0*/  IMAD R2, R96, UR4, RZ ;  /* 0x0000000460027c24 */ /* 0x010fe4000f8e02ff */
[----:B------:R-:W-:-:S03]  /*1e9d0*/  IMAD R94, R94, UR4, RZ ;  /* 0x000000045e5e7c24 */ /* 0x000fc6000f8e02ff */
[----:B------:R1:W-:Y:S01]  /*1e9e0*/  STL [R1+0x24c], R2 ;  /* 0x00024c0201007387 */ /* 0x0003e20000100800 */
[----:B0-----:R-:W-:-:S03]  /*1e9f0*/  IMAD R0, R92, UR4, RZ ;  /* 0x000000045c007c24 */ /* 0x001fc6000f8e02ff */
[----:B------:R-:W-:Y:S04]  /*1ea00*/  STL [R1+0x25c], R94 ;  /* 0x00025c5e01007387 */ /* 0x000fe80000100800 */
[----:B------:R0:W-:Y:S01]  /*1ea10*/  STL [R1+0x260], R0 ;  /* 0x0002600001007387 */ /* 0x0001e20000100800 */
[----:B-1----:R-:W-:Y:S02]  /*1ea20*/  IMAD R2, R90, UR4, RZ ;  /* 0x000000045a027c24 */ /* 0x002fe4000f8e02ff */
[----:B------:R-:W-:-:S03]  /*1ea30*/  IMAD R88, R88, UR4, RZ ;  /* 0x0000000458587c24 */ /* 0x000fc6000f8e02ff */
[----:B------:R1:W-:Y:S01]  /*1ea40*/  STL [R1+0x26c], R2 ;  /* 0x00026c0201007387 */ /* 0x0003e20000100800 */
[----:B0-----:R-:W-:-:S03]  /*1ea50*/  IMAD R0, R86, UR4, RZ ;  /* 0x0000000456007c24 */ /* 0x001fc6000f8e02ff */
[----:B------:R-:W-:Y:S01]  /*1ea60*/  STL [R1+0x270], R88 ;  /* 0x0002705801007387 */ /* 0x000fe20000100800 */
[----:B------:R-:W-:-:S03]  /*1ea70*/  IMAD R82, R82, UR4, RZ ;  /* 0x0000000452527c24 */ /* 0x000fc6000f8e02ff */
[----:B------:R0:W-:Y:S01]  /*1ea80*/  STL [R1+0x274], R0 ;  /* 0x0002740001007387 */ /* 0x0001e20000100800 */
[----:B-1----:R-:W-:-:S05]  /*1ea90*/  IMAD R2, R84, UR4, RZ ;  /* 0x0000000454027c24 */ /* 0x002fca000f8e02ff */
        /* <DEDUP_REMOVED lines=20> */
[----:B------:R0:W-:Y:S04]  /*1ebe0*/  STL [R1+0x2c4], R66 ;  /* 0x0002c44201007387 */ /* 0x0001e80000100800 */
[----:B------:R2:W-:Y:S01]  /*1ebf0*/  STL [R1+0x2c8], R0 ;  /* 0x0002c80001007387 */ /* 0x0005e20000100800 */
[----:B-1----:R-:W-:Y:S02]  /*1ec00*/  IMAD R2, R116, UR4, RZ ;  /* 0x0000000474027c24 */ /* 0x002fe4000f8e02ff */
[----:B0-----:R-:W-:-:S03]  /*1ec10*/  IMAD R66, R114, UR4, RZ ;  /* 0x0000000472427c24 */ /* 0x001fc6000f8e02ff */
        /* <DEDUP_REMOVED lines=520> */
[----:B----4-:R-:W-:-:S05]  /*20ca0*/  IMAD R2, R96, UR4, RZ ;  /* 0x0000000460027c24 */ /* 0x010fca000f8e02ff */
[----:B------:R1:W-:Y:S01]  /*20cb0*/  STL [R1+0xec], R2 ;  /* 0x0000ec0201007387 */ /* 0x0003e20000100800 */
[----:B0-----:R-:W-:Y:S02]  /*20cc0*/  IMAD R0, R94, UR4, RZ ;  /* 0x000000045e007c24 */ /* 0x001fe4000f8e02ff */
[----:B------:R-:W-:-:S03]  /*20cd0*/  IMAD R92, R92, UR4, RZ ;  /* 0x000000045c5c7c24 */ /* 0x000fc6000f8e02ff */
[----:B------:R0:W-:Y:S01]  /*20ce0*/  STL [R1+0xe8], R0 ;  /* 0x0000e80001007387 */ /* 0x0001e20000100800 */
[----:B-1----:R-:W-:-:S03]  /*20cf0*/  IMAD R2, R90, UR4, RZ ;  /* 0x000000045a027c24 */ /* 0x002fc6000f8e02ff */
[----:B------:R-:W-:Y:S01]  /*20d00*/  STL [R1+0xe4], R92 ;  /* 0x0000e45c01007387 */ /* 0x000fe20000100800 */
[----:B------:R-:W-:Y:S02]  /*20d10*/  IMAD R86, R86, UR4, RZ ;  /* 0x0000000456567c24 */ /* 0x000fe4000f8e02ff */
[----:B0-----:R-:W-:Y:S01]  /*20d20*/  IMAD R0, R88, UR4, RZ ;  /* 0x0000000458007c24 */ /* 0x001fe2000f8e02ff */
[----:B------:R0:W-:Y:S04]  /*20d30*/  STL [R1+0xe0], R2 ;  /* 0x0000e00201007387 */ /* 0x0001e80000100800 */
[----:B------:R1:W-:Y:S01]  /*20d40*/  STL [R1+0xdc], R0 ;  /* 0x0000dc0001007387 */ /* 0x0003e20000100800 */
[----:B0-----:R-:W-:-:S03]  /*20d50*/  IMAD R2, R84, UR4, RZ ;  /* 0x0000000454027c24 */ /* 0x001fc6000f8e02ff */
[----:B------:R-:W-:Y:S01]  /*20d60*/  STL [R1+0xd8], R86 ;  /* 0x0000d85601007387 */ /* 0x000fe20000100800 */
[----:B-1----:R-:W-:-:S03]  /*20d70*/  IMAD R0, R82, UR4, RZ ;  /* 0x0000000452007c24 */ /* 0x002fc6000f8e02ff */
[----:B------:R0:W-:Y:S01]  /*20d80*/  STL [R1+0xd4], R2 ;  /* 0x0000d40201007387 */ /* 0x0001e20000100800 */
[----:B------:R-:W-:-:S03]  /*20d90*/  IMAD R80, R80, UR4, RZ ;  /* 0x0000000450507c24 */ /* 0x000fc6000f8e02ff */
[----:B------:R1:W-:Y:S01]  /*20da0*/  STL [R1+0xd0], R0 ;  /* 0x0000d00001007387 */ /* 0x0003e20000100800 */
[----:B------:R-:W-:Y:S02]  /*20db0*/  IMAD R74, R74, UR4, RZ ;  /* 0x000000044a4a7c24 */ /* 0x000fe4000f8e02ff */
[----:B0-----:R-:W-:Y:S01]  /*20dc0*/  IMAD R2, R78, UR4, RZ ;  /* 0x000000044e027c24 */ /* 0x001fe2000f8e02ff */
[----:B------:R-:W-:Y:S01]  /*20dd0*/  STL [R1+0xcc], R80 ;  /* 0x0000cc5001007387 */ /* 0x000fe20000100800 */
[----:B-1----:R-:W-:-:S03]  /*20de0*/  IMAD R0, R76, UR4, RZ ;  /* 0x000000044c007c24 */ /* 0x002fc6000f8e02ff */
[----:B------:R0:W-:Y:S04]  /*20df0*/  STL [R1+0xc8], R2 ;  /* 0x0000c80201007387 */ /* 0x0001e80000100800 */
[----:B------:R1:W-:Y:S01]  /*20e00*/  STL [R1+0xc4], R0 ;  /* 0x0000c40001007387 */ /* 0x0003e20000100800 */
[----:B------:R-:W-:Y:S02]  /*20e10*/  IMAD R68, R68, UR4, RZ ;  /* 0x0000000444447c24 */ /* 0x000fe4000f8e02ff */
[----:B0-----:R-:W-:Y:S01]  /*20e20*/  IMAD R2, R72, UR4, RZ ;  /* 0x0000000448027c24 */ /* 0x001fe2000f8e02ff */
[----:B------:R-:W-:Y:S01]  /*20e30*/  STL [R1+0xc0], R74 ;  /* 0x0000c04a01007387 */ /* 0x000fe20000100800 */
[----:B-1----:R-:W-:-:S03]  /*20e40*/  IMAD R0, R70, UR4, RZ ;  /* 0x0000000446007c24 */ /* 0x002fc6000f8e02ff */
[----:B------:R0:W-:Y:S04]  /*20e50*/  STL [R1+0xbc], R2 ;  /* 0x0000bc0201007387 */ /* 0x0001e80000100800 */
[----:B------:R1:W-:Y:S01]  /*20e60*/  STL [R1+0xb8], R0 ;  /* 0x0000b80001007387 */ /* 0x0003e20000100800 */
[----:B0-----:R-:W-:-:S03]  /*20e70*/  IMAD R2, R66, UR4, RZ ;  /* 0x0000000442027c24 */ /* 0x001fc6000f8e02ff */
[----:B------:R-:W-:Y:S01]  /*20e80*/  STL [R1+0xb4], R68 ;  /* 0x0000b44401007387 */ /* 0x000fe20000100800 */
[----:B------:R-:W-:Y:S02]  /*20e90*/  IMAD R66, R118, UR4, RZ ;  /* 0x0000000476427c24 */ /* 0x000fe4000f8e02ff */
[----:B-1----:R-:W-:Y:S01]  /*20ea0*/  IMAD R0, R120, UR4, RZ ;  /* 0x0000000478007c24 */ /* 0x002fe2000f8e02ff */
[----:B------:R0:W-:Y:S04]  /*20eb0*/  STL [R1+0xb0], R2 ;  /* 0x0000b00201007387 */ /* 0x0001e80000100800 */
        /* <DEDUP_REMOVED lines=21> */
[----:B------:R-:W2:Y:S01]  /*21010*/  LDL.LU R96, [R1+0x78] ;  /* 0x0000780001607983 */ /* 0x000ea20000300800 */
[----:B0-----:R-:W-:-:S03]  /*21020*/  IMAD R0, R252, UR4, RZ ;  /* 0x00000004fc007c24 */ /* 0x001fc6000f8e02ff */
[----:B------:R-:W-:Y:S04]  /*21030*/  STL [R1+0x80], R2 ;  /* 0x0000800201007387 */ /* 0x000fe80000100800 */
[----:B------:R-:W3:Y:S04]  /*21040*/  LDL.LU R94, [R1+0x74] ;  /* 0x00007400015e7983 */ /* 0x000ee80000300800 */
        /* <DEDUP_REMOVED lines=14> */
[----:B-1----:R-:W4:Y:S04]  /*21130*/  LDL.LU R66, [R1+0x3c] ;  /* 0x00003c0001427983 */ /* 0x002f280000300800 */
        /* <DEDUP_REMOVED lines=15> */
[----:B--2---:R-:W-:-:S05]  /*21230*/  IMAD R96, R96, UR4, RZ ;  /* 0x0000000460607c24 */ /* 0x004fca000f8e02ff */
[----:B------:R0:W-:Y:S01]  /*21240*/  STL [R1+0x78], R96 ;  /* 0x0000786001007387 */ /* 0x0001e20000100800 */
[----:B---3--:R-:W-:-:S03]  /*21250*/  IMAD R94, R94, UR4, RZ ;  /* 0x000000045e5e7c24 */ /* 0x008fc6000f8e02ff */
[----:B0-----:R-:W2:Y:S01]  /*21260*/  LDL.LU R96, [R1+0x19a0] ;  /* 0x0019a00001607983 */ /* 0x001ea20000300800 */
[----:B----4-:R-:W-:-:S03]  /*21270*/  IMAD R92, R92, UR4, RZ ;  /* 0x000000045c5c7c24 */ /* 0x010fc6000f8e02ff */
[----:B------:R0:W-:Y:S01]  /*21280*/  STL [R1+0x74], R94 ;  /* 0x0000745e01007387 */ /* 0x0001e20000100800 */
[----:B------:R-:W-:Y:S02]  /*21290*/  IMAD R90, R90, UR4, RZ ;  /* 0x000000045a5a7c24 */ /* 0x000fe4000f8e02ff */
[----:B------:R-:W-:Y:S01]  /*212a0*/  IMAD R88, R88, UR4, RZ ;  /* 0x0000000458587c24 */ /* 0x000fe2000f8e02ff */
[----:B0-----:R-:W3:Y:S01]  /*212b0*/  LDL.LU R94, [R1+0x199c] ;  /* 0x00199c00015e7983 */ /* 0x001ee20000300800 */
[----:B------:R-:W-:-:S03]  /*212c0*/  IMAD R86, R86, UR4, RZ ;  /* 0x0000000456567c24 */ /* 0x000fc6000f8e02ff */
[----:B------:R0:W-:Y:S01]  /*212d0*/  STL [R1+0x70], R92 ;  /* 0x0000705c01007387 */ /* 0x0001e20000100800 */
[----:B------:R-:W-:Y:S02]  /*212e0*/  IMAD R84, R84, UR4, RZ ;  /* 0x0000000454547c24 */ /* 0x000fe4000f8e02ff */
[----:B------:R-:W-:Y:S01]  /*212f0*/  IMAD R82, R82, UR4, RZ ;  /* 0x0000000452527c24 */ /* 0x000fe2000f8e02ff */
[----:B0-----:R-:W4:Y:S04]  /*21300*/  LDL.LU R92, [R1+0x1998] ;  /* 0x00199800015c7983 */ /* 0x001f280000300800 */
[----:B------:R0:W-:Y:S01]  /*21310*/  STL [R1+0x6c], R90 ;  /* 0x00006c5a01007387 */ /* 0x0001e20000100800 */
[----:B------:R-:W-:Y:S02]  /*21320*/  IMAD R80, R80, UR4, RZ ;  /* 0x0000000450507c24 */ /* 0x000fe4000f8e02ff */
[----:B------:R-:W-:Y:S01]  /*21330*/  IMAD R78, R78, UR4, RZ ;  /* 0x000000044e4e7c24 */ /* 0x000fe2000f8e02ff */
[----:B0-----:R-:W2:Y:S04]  /*21340*/  LDL.LU R90, [R1+0x1994] ;  /* 0x00199400015a7983 */ /* 0x001ea80000300800 */
[----:B------:R0:W-:Y:S01]  /*21350*/  STL [R1+0x68], R88 ;  /* 0x0000685801007387 */ /* 0x0001e20000100800 */
[----:B------:R-:W-:-:S03]  /*21360*/  IMAD R76, R76, UR4, RZ ;  /* 0x000000044c4c7c24 */ /* 0x000fc6000f8e02ff */
[----:B0-----:R-:W3:Y:S04]  /*21370*/  LDL.LU R88, [R1+0x1990] ;  /* 0x0019900001587983 */ /* 0x001ee80000300800 */
[----:B------:R0:W-:Y:S01]  /*21380*/  STL [R1+0x64], R86 ;  /* 0x0000645601007387 */ /* 0x0001e20000100800 */
[----:B------:R-:W-:-:S03]  /*21390*/  IMAD R74, R74, UR4, RZ ;  /* 0x000000044a4a7c24 */ /* 0x000fc6000f8e02ff */
[----:B0-----:R-:W4:Y:S04]  /*213a0*/  LDL.LU R86, [R1+0x198c] ;  /* 0x00198c0001567983 */ /* 0x001f280000300800 */
[----:B------:R0:W-:Y:S01]  /*213b0*/  STL [R1+0x60], R84 ;  /* 0x0000605401007387 */ /* 0x0001e20000100800 */
[----:B------:R-:W-:-:S03]  /*213c0*/  IMAD R72, R72, UR4, RZ ;  /* 0x0000000448487c24 */ /* 0x000fc6000f8e02ff */
        /* <DEDUP_REMOVED lines=61> */
[----:B0-----:R-:W3:Y:S04]  /*217a0*/  LDL.LU R252, [R1+0x1930] ;  /* 0x0019300001fc7983 */ /* 0x001ee80000300800 */
[----:B------:R0:W-:Y:S02]  /*217b0*/  STL [R1+0x4], R0 ;  /* 0x0000040001007387 */ /* 0x0001e40000100800 */
[----:B0-----:R-:W-:Y:S01]  /*217c0*/  IMAD R0, R2, UR4, RZ ;  /* 0x0000000402007c24 */ /* 0x001fe2000f8e02ff */
[----:B------:R-:W-:-:S05]  /*217d0*/  IADD3 R2, P6, R169, R3, RZ ;  /* 0x00000003a9027210 */ /* 0x000fca0007fde0ff */
[----:B------:R0:W-:Y:S02]  /*217e0*/  STL [R1+0x644], R2 ;  /* 0x0006440201007387 */ /* 0x0001e40000100800 */
[----:B0-----:R-:W-:-:S05]  /*217f0*/  IADD3 R2, P5, R166, R3, RZ ;  /* 0x00000003a6027210 */ /* 0x001fca0007fbe0ff */
        /* <DEDUP_REMOVED lines=10> */
[----:B------:R0:W-:Y:S04]  /*218a0*/  STL [R1+0x674], R2 ;  /* 0x0006740201007387 */ /* 0x0001e80000100800 */
[----:B0-----:R-:W4:Y:S01]  /*218b0*/  LDL.LU R2, [R1+0x192c] ;  /* 0x00192c0001027983 */ /* 0x001f220000300800 */
[----:B------:R-:W-:Y:S02]  /*218c0*/  IMAD R152, R152, UR4, RZ ;  /* 0x0000000498987c24 */ /* 0x000fe4000f8e02ff */
[----:B------:R-:W-:Y:S02]  /*218d0*/  IMAD R151, R151, UR4, RZ ;  /* 0x0000000497977c24 */ /* 0x000fe4000f8e02ff */
[----:B------:R-:W-:Y:S02]  /*218e0*/  IMAD R150, R150, UR4, RZ ;  /* 0x0000000496967c24 */ /* 0x000fe4000f8e02ff */
[----:B------:R-:W-:-:S02]  /*218f0*/  IMAD R149, R149, UR4, RZ ;  /* 0x0000000495957c24 */ /* 0x000fc4000f8e02ff */
[----:B------:R-:W-:Y:S02]  /*21900*/  IMAD R148, R148, UR4, RZ ;  /* 0x0000000494947c24 */ /* 0x000fe4000f8e02ff */
[----:B------:R-:W-:Y:S02]  /*21910*/  IMAD R147, R147, UR4, RZ ;  /* 0x0000000493937c24 */ /* 0x000fe4000f8e02ff */
[----:B------:R-:W-:Y:S02]  /*21920*/  IMAD R146, R146, UR4, RZ ;  /* 0x0000000492927c24 */ /* 0x000fe4000f8e02ff */
[----:B------:R-:W-:Y:S01]  /*21930*/  IMAD R145, R145, UR4, RZ ;  /* 0x0000000491917c24 */ /* 0x000fe2000f8e02ff */
[----:B----4-:R-:W-:-:S05]  /*21940*/  LEA.HI.X.SX32 R169, R169, R2, 0x1, P6 ;  /* 0x00000002a9a97211 */ /* 0x010fca00030f0eff */
[----:B------:R0:W-:Y:S01]  /*21950*/  STL [R1+0x640], R169 ;  /* 0x000640a901007387 */ /* 0x0001e20000100800 */
[----:B------:R-:W-:Y:S02]  /*21960*/  LEA.HI.X.SX32 R165, R165, R2, 0x1, P4 ;  /* 0x00000002a5a57211 */ /* 0x000fe400020f0eff */
[----:B0-----:R-:W-:-:S05]  /*21970*/  IADD3 R169, P6, R160, R3, RZ ;  /* 0x00000003a0a97210 */ /* 0x001fca0007fde0ff */
[----:B------:R0:W-:Y:S02]  /*21980*/  STL [R1+0x67c], R169 ;  /* 0x00067ca901007387 */ /* 0x0001e40000100800 */
[----:B0-----:R-:W-:Y:S02]  /*21990*/  LEA.HI.X.SX32 R169, R166, R2, 0x1, P5 ;  /* 0x00000002a6a97211 */ /* 0x001fe400028f0eff */
[----:B------:R-:W-:-:S03]  /*219a0*/  IADD3 R166, P5, R159, R3, RZ ;  /* 0x000000039fa67210 */ /* 0x000fc60007fbe0ff */
[----:B------:R0:W-:Y:S04]  /*219b0*/  STL [R1+0x648], R169 ;  /* 0x000648a901007387 */ /* 0x0001e80000100800 */
[----:B------:R1:W-:Y:S04]  /*219c0*/  STL [R1+0x684], R166 ;  /* 0x000684a601007387 */ /* 0x0003e80000100800 */
[----:B------:R4:W-:Y:S01]  /*219d0*/  STL [R1+0x650], R165 ;  /* 0x000650a501007387 */ /* 0x0009e20000100800 */
[----:B0-----:R-:W-:Y:S02]  /*219e0*/  IADD3 R169, P4, R158, R3, RZ ;  /* 0x000000039ea97210 */ /* 0x001fe40007f9e0ff */
[----:B-1----:R-:W-:-:S02]  /*219f0*/  LEA.HI.X.SX32 R166, R164, R2, 0x1, P3 ;  /* 0x00000002a4a67211 */ /* 0x002fc400018f0eff */
[-C--:B------:R-:W-:Y:S02]  /*21a00*/  LEA.HI.X.SX32 R164, R163, R2.reuse, 0x1, P2 ;  /* 0x00000002a3a47211 */ /* 0x080fe400010f0eff */
[-C--:B----4-:R-:W-:Y:S01]  /*21a10*/  IADD3 R165, P3, R157, R3.reuse, RZ ;  /* 0x000000039da57210 */ /* 0x090fe20007f7e0ff */
[----:B------:R-:W-:Y:S01]  /*21a20*/  STL [R1+0x68c], R169 ;  /* 0x00068ca901007387 */ /* 0x000fe20000100800 */
[-C--:B------:R-:W-:Y:S02]  /*21a30*/  IADD3 R163, P2, R156, R3.reuse, RZ ;  /* 0x000000039ca37210 */ /* 0x080fe40007f5e0ff */
[----:B------:R-:W-:Y:S01]  /*21a40*/  LEA.HI.X.SX32 R162, R162, R2, 0x1, P1 ;  /* 0x00000002a2a27211 */ /* 0x000fe200008f0eff */
[----:B------:R-:W-:Y:S04]  /*21a50*/  STL [R1+0x658], R166 ;  /* 0x000658a601007387 */ /* 0x000fe80000100800 */
[----:B------:R-:W-:Y:S04]  /*21a60*/  STL [R1+0x694], R165 ;  /* 0x000694a501007387 */ /* 0x000fe80000100800 */
[----:B------:R0:W-:Y:S04]  /*21a70*/  STL [R1+0x660], R164 ;  /* 0x000660a401007387 */ /* 0x0001e80000100800 */
[----:B------:R1:W-:Y:S04]  /*21a80*/  STL [R1+0x69c], R163 ;  /* 0x00069ca301007387 */ /* 0x0003e80000100800 */
[----:B------:R4:W-:Y:S01]  /*21a90*/  STL [R1+0x668], R162 ;  /* 0x000668a201007387 */ /* 0x0009e20000100800 */
[----:B0-----:R-:W-:-:S02]  /*21aa0*/  IADD3 R164, P1, R155, R3, RZ ;  /* 0x000000039ba47210 */ /* 0x001fc40007f3e0ff */
[-C--:B-1----:R-:W-:Y:S02]  /*21ab0*/  LEA.HI.X.SX32 R163, R161, R2.reuse, 0x1, P0 ;  /* 0x00000002a1a37211 */ /* 0x082fe400000f0eff */
        /* <DEDUP_REMOVED lines=24> */
[----:B------:R-:W-:Y:S02]  /*21c40*/  LEA.HI.X.SX32 R155, R154, R2, 0x1, P0 ;  /* 0x000000029a9b7211 */ /* 0x000fe400000f0eff */
[-C--:B----4-:R-:W-:Y:S01]  /*21c50*/  IADD3 R156, P1, R148, R3.reuse, RZ ;  /* 0x00000003949c7210 */ /* 0x090fe20007f3e0ff */
[----:B------:R-:W-:Y:S01]  /*21c60*/  STL [R1+0x6d4], R158 ;  /* 0x0006d49e01007387 */ /* 0x000fe20000100800 */
[----:B------:R-:W-:-:S03]  /*21c70*/  IADD3 R154, P0, R147, R3, RZ ;  /* 0x00000003939a7210 */ /* 0x000fc60007f1e0ff */
[----:B------:R-:W-:Y:S01]  /*21c80*/  STL [R1+0x6a0], R157 ;  /* 0x0006a09d01007387 */ /* 0x000fe20000100800 */
[----:B------:R-:W-:-:S03]  /*21c90*/  LEA.HI.X.SX32 R153, R153, R2, 0x1, P6 ;  /* 0x0000000299997211 */ /* 0x000fc600030f0eff */
[----:B------:R-:W-:Y:S04]  /*21ca0*/  STL [R1+0x6dc], R156 ;  /* 0x0006dc9c01007387 */ /* 0x000fe80000100800 */
[----:B------:R-:W-:Y:S04]  /*21cb0*/  STL [R1+0x6a8], R155 ;  /* 0x0006a89b01007387 */ /* 0x000fe80000100800 */
[----:B------:R-:W4:Y:S01]  /*21cc0*/  LDL.LU R169, [R1+0x1d4] ;  /* 0x0001d40001a97983 */ /* 0x000f220000300800 */
[----:B------:R-:W-:-:S03]  /*21cd0*/  LEA.HI.X.SX32 R152, R152, R2, 0x1, P5 ;  /* 0x0000000298987211 */ /* 0x000fc600028f0eff */
[----:B------:R0:W-:Y:S04]  /*21ce0*/  STL [R1+0x6e4], R154 ;  /* 0x0006e49a01007387 */ /* 0x0001e80000100800 */
[----:B------:R1:W-:Y:S01]  /*21cf0*/  STL [R1+0x6b0], R153 ;  /* 0x0006b09901007387 */ /* 0x0003e20000100800 */
[----:B0-----:R-:W-:-:S03]  /*21d00*/  IADD3 R154, P6, R146, R3, RZ ;  /* 0x00000003929a7210 */ /* 0x001fc60007fde0ff */
[----:B-1----:R-:W2:Y:S01]  /*21d10*/  LDL.LU R153, [R1+0x1dc] ;  /* 0x0001dc0001997983 */ /* 0x002ea20000300800 */
[----:B------:R-:W-:-:S03]  /*21d20*/  IADD3 R155, P5, R145, R3, RZ ;  /* 0x00000003919b7210 */ /* 0x000fc60007fbe0ff */
[----:B------:R0:W-:Y:S04]  /*21d30*/  STL [R1+0x6ec], R154 ;  /* 0x0006ec9a01007387 */ /* 0x0001e80000100800 */
[----:B------:R1:W-:Y:S01]  /*21d40*/  STL [R1+0x6b8], R152 ;  /* 0x0006b89801007387 */ /* 0x0003e20000100800 */
[----:B------:R-:W-:-:S03]  /*21d50*/  LEA.HI.X.SX32 R150, R150, R2, 0x1, P3 ;  /* 0x0000000296967211 */ /* 0x000fc600018f0eff */
[----:B0-----:R-:W3:Y:S01]  /*21d60*/  LDL.LU R154, [R1+0x1e0] ;  /* 0x0001e000019a7983 */ /* 0x001ee20000300800 */
[----:B-1----:R-:W-:-:S03]  /*21d70*/  LEA.HI.X.SX32 R152, R151, R2, 0x1, P4 ;  /* 0x0000000297987211 */ /* 0x002fc600020f0eff */
[----:B------:R0:W-:Y:S01]  /*21d80*/  STL [R1+0x6f4], R155 ;  /* 0x0006f49b01007387 */ /* 0x0001e20000100800 */
[----:B------:R-:W-:-:S03]  /*21d90*/  IADD3 R151, P4, R11, R3, RZ ;  /* 0x000000030b977210 */ /* 0x000fc60007f9e0ff */
[----:B------:R-:W-:Y:S04]  /*21da0*/  STL [R1+0x6c0], R152 ;  /* 0x0006c09801007387 */ /* 0x000fe80000100800 */
[----:B0-----:R-:W3:Y:S04]  /*21db0*/  LDL.LU R155, [R1+0x1e4] ;  /* 0x0001e400019b7983 */ /* 0x001ee80000300800 */
[----:B------:R0:W-:Y:S04]  /*21dc0*/  STL [R1+0x6fc], R151 ;  /* 0x0006fc9701007387 */ /* 0x0001e80000100800 */
[----:B------:R1:W-:Y:S04]  /*21dd0*/  STL [R1+0x6c8], R150 ;  /* 0x0006c89601007387 */ /* 0x0003e80000100800 */
[----:B------:R-:W3:Y:S01]  /*21de0*/  LDL.LU R156, [R1+0x1f8] ;  /* 0x0001f800019c7983 */ /* 0x000ee20000300800 */
[----:B0-----:R-:W-:-:S02]  /*21df0*/  IADD3 R151, P3, R10, R3, RZ ;  /* 0x000000030a977210 */ /* 0x001fc40007f7e0ff */
[----:B-1----:R-:W-:-:S03]  /*21e00*/  LEA.HI.X.SX32 R150, R149, R2, 0x1, P2 ;  /* 0x0000000295967211 */ /* 0x002fc600010f0eff */
[----:B------:R-:W-:Y:S01]  /*21e10*/  STL [R1+0x704], R151 ;  /* 0x0007049701007387 */ /* 0x000fe20000100800 */
[----:B------:R-:W-:-:S03]  /*21e20*/  IADD3 R149, P2, R9, R3, RZ ;  /* 0x0000000309957210 */ /* 0x000fc60007f5e0ff */
[----:B------:R-:W-:Y:S01]  /*21e30*/  STL [R1+0x6d0], R150 ;  /* 0x0006d09601007387 */ /* 0x000fe20000100800 */
[----:B------:R-:W-:-:S03]  /*21e40*/  LEA.HI.X.SX32 R148, R148, R2, 0x1, P1 ;  /* 0x0000000294947211 */ /* 0x000fc600008f0eff */
[----:B------:R-:W3:Y:S04]  /*21e50*/  LDL.LU R157, [R1+0x1fc] ;  /* 0x0001fc00019d7983 */ /* 0x000ee80000300800 */
[----:B------:R0:W-:Y:S04]  /*21e60*/  STL [R1+0x70c], R149 ;  /* 0x00070c9501007387 */ /* 0x0001e80000100800 */
[----:B------:R1:W-:Y:S04]  /*21e70*/  STL [R1+0x6d8], R148 ;  /* 0x0006d89401007387 */ /* 0x0003e80000100800 */
[----:B------:R-:W3:Y:S01]  /*21e80*/  LDL.LU R158, [R1+0x200] ;  /* 0x00020000019e7983 */ /* 0x000ee20000300800 */
[----:B0-----:R-:W-:-:S02]  /*21e90*/  IADD3 R149, P1, R8, R3, RZ ;  /* 0x0000000308957210 */ /* 0x001fc40007f3e0ff */
[----:B-1----:R-:W-:-:S03]  /*21ea0*/  LEA.HI.X.SX32 R148, R147, R2, 0x1, P0 ;  /* 0x0000000293947211 */ /* 0x002fc600000f0eff */
[----:B------:R-:W-:Y:S04]  /*21eb0*/  STL [R1+0x714], R149 ;  /* 0x0007149501007387 */ /* 0x000fe80000100800 */
[----:B------:R-:W-:Y:S04]  /*21ec0*/  STL [R1+0x6e0], R148 ;  /* 0x0006e09401007387 */ /* 0x000fe80000100800 */
[----:B------:R-:W3:Y:S01]  /*21ed0*/  LDL.LU R159, [R1+0x210] ;  /* 0x00021000019f7983 */ /* 0x000ee20000300800 */
[----:B------:R-:W-:Y:S02]  /*21ee0*/  IADD3 R147, P0, R7, R3, RZ ;  /* 0x0000000307937210 */ /* 0x000fe40007f1e0ff */
[----:B------:R-:W-:-:S03]  /*21ef0*/  LEA.HI.X.SX32 R146, R146, R2, 0x1, P6 ;  /* 0x0000000292927211 */ /* 0x000fc600030f0eff */
[----:B------:R0:W-:Y:S04]  /*21f00*/  STL [R1+0x71c], R147 ;  /* 0x00071c9301007387 */ /* 0x0001e80000100800 */
[----:B------:R1:W-:Y:S04]  /*21f10*/  STL [R1+0x6e8], R146 ;  /* 0x0006e89201007387 */ /* 0x0003e80000100800 */
[----:B------:R-:W3:Y:S01]  /*21f20*/  LDL.LU R160, [R1+0x214] ;  /* 0x0002140001a07983 */ /* 0x000ee20000300800 */
[----:B0-----:R-:W-:Y:S02]  /*21f30*/  IADD3 R147, P6, R6, R3, RZ ;  /* 0x0000000306937210 */ /* 0x001fe40007fde0ff */
[----:B-1----:R-:W-:-:S03]  /*21f40*/  LEA.HI.X.SX32 R146, R145, R2, 0x1, P5 ;  /* 0x0000000291927211 */ /* 0x002fc600028f0eff */
[----:B------:R-:W-:Y:S01]  /*21f50*/  STL [R1+0x724], R147 ;  /* 0x0007249301007387 */ /* 0x000fe20000100800 */
[-C--:B------:R-:W-:Y:S02]  /*21f60*/  IADD3 R145, P5, R5, R3.reuse, RZ ;  /* 0x0000000305917210 */ /* 0x080fe40007fbe0ff */
[----:B------:R-:W-:Y:S01]  /*21f70*/  LEA.HI.X.SX32 R11, R11, R2, 0x1, P4 ;  /* 0x000000020b0b7211 */ /* 0x000fe200020f0eff */
[----:B------:R-:W-:Y:S04]  /*21f80*/  STL [R1+0x6f0], R146 ;  /* 0x0006f09201007387 */ /* 0x000fe80000100800 */
[----:B------:R-:W3:Y:S04]  /*21f90*/  LDL.LU R161, [R1+0x21c] ;  /* 0x00021c0001a17983 */ /* 0x000ee80000300800 */
[----:B------:R0:W-:Y:S04]  /*21fa0*/  STL [R1+0x72c], R145 ;  /* 0x00072c9101007387 */ /* 0x0001e80000100800 */
[----:B------:R1:W-:Y:S04]  /*21fb0*/  STL [R1+0x6f8], R11 ;  /* 0x0006f80b01007387 */ /* 0x0003e80000100800 */
[----:B------:R-:W3:Y:S01]  /*21fc0*/  LDL.LU R162, [R1+0x224] ;  /* 0x0002240001a27983 */ /* 0x000ee20000300800 */
[----:B0-----:R-:W-:-:S02]  /*21fd0*/  IADD3 R145, P4, R4, R3, RZ ;  /* 0x0000000304917210 */ /* 0x001fc40007f9e0ff */
[----:B-1----:R-:W-:-:S03]  /*21fe0*/  LEA.HI.X.SX32 R11, R10, R2, 0x1, P3 ;  /* 0x000000020a0b7211 */ /* 0x002fc600018f0eff */
[----:B------:R-:W-:Y:S01]  /*21ff0*/  STL [R1+0x734], R145 ;  /* 0x0007349101007387 */ /* 0x000fe20000100800 */
[----:B------:R-:W-:-:S03]  /*22000*/  LEA.HI.X.SX32 R9, R9, R2, 0x1, P2 ;  /* 0x0000000209097211 */ /* 0x000fc600010f0eff */
[----:B------:R-:W-:Y:S04]  /*22010*/  STL [R1+0x700], R11 ;  /* 0x0007000b01007387 */ /* 0x000fe80000100800 */
[----:B------:R-:W3:Y:S01]  /*22020*/  LDL.LU R163, [R1+0x22c] ;  /* 0x00022c0001a37983 */ /* 0x000ee20000300800 */
[-C--:B------:R-:W-:Y:S02]  /*22030*/  LEA.HI.X.SX32 R7, R7, R2.reuse, 0x1, P0 ;  /* 0x0000000207077211 */ /* 0x080fe400000f0eff */
[----:B------:R-:W-:Y:S02]  /*22040*/  LEA.HI.X.SX32 R5, R5, R2, 0x1, P5 ;  /* 0x0000000205057211 */ /* 0x000fe400028f0eff */
[----:B----4-:R-:W-:-:S05]  /*22050*/  IADD3 R10, P3, R169, R3, RZ ;  /* 0x00000003a90a7210 */ /* 0x010fca0007f7e0ff */
[----:B------:R2:W-:Y:S04]  /*22060*/  STL [R1+0x73c], R10 ;  /* 0x00073c0a01007387 */ /* 0x0005e80000100800 */
[----:B------:R0:W-:Y:S04]  /*22070*/  STL [R1+0x708], R9 ;  /* 0x0007080901007387 */ /* 0x0001e80000100800 */
[----:B------:R-:W4:Y:S01]  /*22080*/  LDL.LU R164, [R1+0x234] ;  /* 0x0002340001a47983 */ /* 0x000f220000300800 */
[----:B--2---:R-:W-:Y:S02]  /*22090*/  IADD3 R10, P2, R153, R3, RZ ;  /* 0x00000003990a7210 */ /* 0x004fe40007f5e0ff */
[----:B0-----:R-:W-:-:S03]  /*220a0*/  LEA.HI.X.SX32 R9, R8, R2, 0x1, P1 ;  /* 0x0000000208097211 */ /* 0x001fc600008f0eff */
[----:B------:R-:W-:Y:S04]  /*220b0*/  STL [R1+0x744], R10 ;  /* 0x0007440a01007387 */ /* 0x000fe80000100800 */
[----:B------:R-:W-:Y:S04]  /*220c0*/  STL [R1+0x710], R9 ;  /* 0x0007100901007387 */ /* 0x000fe80000100800 */
[----:B------:R-:W2:Y:S01]  /*220d0*/  LDL.LU R165, [R1+0x23c] ;  /* 0x00023c0001a57983 */ /* 0x000ea20000300800 */
[----:B---3--:R-:W-:-:S05]  /*220e0*/  IADD3 R8, P1, R154, R3, RZ ;  /* 0x000000039a087210 */ /* 0x008fca0007f3e0ff */
[----:B------:R0:W-:Y:S04]  /*220f0*/  STL [R1+0x74c], R8 ;  /* 0x00074c0801007387 */ /* 0x0001e80000100800 */
[----:B------:R1:W-:Y:S04]  /*22100*/  STL [R1+0x718], R7 ;  /* 0x0007180701007387 */ /* 0x0003e80000100800 */
[----:B------:R-:W3:Y:S01]  /*22110*/  LDL.LU R151, [R1+0x240] ;  /* 0x0002400001977983 */ /* 0x000ee20000300800 */
[----:B0-----:R-:W-:Y:S02]  /*22120*/  IADD3 R8, P0, R155, R3, RZ ;  /* 0x000000039b087210 */ /* 0x001fe40007f1e0ff */
[----:B-1----:R-:W-:-:S03]  /*22130*/  LEA.HI.X.SX32 R7, R6, R2, 0x1, P6 ;  /* 0x0000000206077211 */ /* 0x002fc600030f0eff */
[----:B------:R-:W-:Y:S04]  /*22140*/  STL [R1+0x754], R8 ;  /* 0x0007540801007387 */ /* 0x000fe80000100800 */
[----:B------:R-:W-:Y:S01]  /*22150*/  STL [R1+0x720], R7 ;  /* 0x0007200701007387 */ /* 0x000fe20000100800 */
[----:B------:R-:W-:-:S03]  /*22160*/  IADD3 R6, P6, R156, R3, RZ ;  /* 0x000000039c067210 */ /* 0x000fc60007fde0ff */
[----:B------:R-:W3:Y:S04]  /*22170*/  LDL.LU R166, [R1+0x244] ;  /* 0x0002440001a67983 */ /* 0x000ee80000300800 */
[----:B------:R0:W-:Y:S04]  /*22180*/  STL [R1+0x75c], R6 ;  /* 0x00075c0601007387 */ /* 0x0001e80000100800 */
[----:B------:R1:W-:Y:S04]  /*22190*/  STL [R1+0x728], R5 ;  /* 0x0007280501007387 */ /* 0x0003e80000100800 */
[----:B------:R-:W3:Y:S01]  /*221a0*/  LDL.LU R152, [R1+0x248] ;  /* 0x0002480001987983 */ /* 0x000ee20000300800 */
[----:B0-----:R-:W-:-:S02]  /*221b0*/  IADD3 R6, P5, R157, R3, RZ ;  /* 0x000000039d067210 */ /* 0x001fc40007fbe0ff */
[----:B-1----:R-:W-:-:S03]  /*221c0*/  LEA.HI.X.SX32 R5, R4, R2, 0x1, P4 ;  /* 0x0000000204057211 */ /* 0x002fc600020f0eff */
[----:B------:R-:W-:Y:S04]  /*221d0*/  STL [R1+0x764], R6 ;  /* 0x0007640601007387 */ /* 0x000fe80000100800 */
[----:B------:R0:W-:Y:S01]  /*221e0*/  STL [R1+0x730], R5 ;  /* 0x0007300501007387 */ /* 0x0001e20000100800 */
[-C--:B------:R-:W-:Y:S02]  /*221f0*/  IADD3 R4, P4, R158, R3.reuse, RZ ;  /* 0x000000039e047210 */ /* 0x080fe40007f9e0ff */
[----:B0-----:R-:W-:Y:S02]  /*22200*/  LEA.HI.X.SX32 R5, R169, R2, 0x1, P3 ;  /* 0x00000002a9057211 */ /* 0x001fe400018f0eff */
[----:B------:R-:W3:Y:S04]  /*22210*/  LDL.LU R169, [R1+0x24c] ;  /* 0x00024c0001a97983 */ /* 0x000ee80000300800 */
[----:B------:R0:W-:Y:S04]  /*22220*/  STL [R1+0x76c], R4 ;  /* 0x00076c0401007387 */ /* 0x0001e80000100800 */
[----:B------:R1:W-:Y:S01]  /*22230*/  STL [R1+0x738], R5 ;  /* 0x0007380501007387 */ /* 0x0003e20000100800 */
[----:B0-----:R-:W-:-:S02]  /*22240*/  IADD3 R4, P3, R159, R3, RZ ;  /* 0x000000039f047210 */ /* 0x001fc40007f7e0ff */
[-C--:B-1----:R-:W-:Y:S02]  /*22250*/  LEA.HI.X.SX32 R5, R153, R2.reuse, 0x1, P2 ;  /* 0x0000000299057211 */ /* 0x082fe400010f0eff */
[----:B------:R-:W3:Y:S04]  /*22260*/  LDL.LU R153, [R1+0x25c] ;  /* 0x00025c0001997983 */ /* 0x000ee80000300800 */
[----:B------:R-:W-:Y:S04]  /*22270*/  STL [R1+0x774], R4 ;  /* 0x0007740401007387 */ /* 0x000fe80000100800 */
[----:B------:R0:W-:Y:S02]  /*22280*/  STL [R1+0x740], R5 ;  /* 0x0007400501007387 */ /* 0x0001e40000100800 */
[----:B0-----:R-:W-:-:S02]  /*22290*/  LEA.HI.X.SX32 R5, R154, R2, 0x1, P1 ;  /* 0x000000029a057211 */ /* 0x001fc400008f0eff */
[----:B------:R-:W3:Y:S01]  /*222a0*/  LDL.LU R154, [R1+0x260] ;  /* 0x00026000019a7983 */ /* 0x000ee20000300800 */
[----:B------:R-:W-:-:S05]  /*222b0*/  IADD3 R4, P2, R160, R3, RZ ;  /* 0x00000003a0047210 */ /* 0x000fca0007f5e0ff */
[----:B------:R0:W-:Y:S04]  /*222c0*/  STL [R1+0x77c], R4 ;  /* 0x00077c0401007387 */ /* 0x0001e80000100800 */
[----:B------:R1:W-:Y:S01]  /*222d0*/  STL [R1+0x748], R5 ;  /* 0x0007480501007387 */ /* 0x0003e20000100800 */
[-C--:B0-----:R-:W-:Y:S02]  /*222e0*/  IADD3 R4, P1, R161, R3.reuse, RZ ;  /* 0x00000003a1047210 */ /* 0x081fe40007f3e0ff */
[----:B-1----:R-:W-:Y:S02]  /*222f0*/  LEA.HI.X.SX32 R5, R155, R2, 0x1, P0 ;  /* 0x000000029b057211 */ /* 0x002fe400000f0eff */
[----:B------:R-:W3:Y:S04]  /*22300*/  LDL.LU R155, [R1+0x26c] ;  /* 0x00026c00019b7983 */ /* 0x000ee80000300800 */
[----:B------:R0:W-:Y:S04]  /*22310*/  STL [R1+0x784], R4 ;  /* 0x0007840401007387 */ /* 0x0001e80000100800 */
[----:B------:R1:W-:Y:S01]  /*22320*/  STL [R1+0x750], R5 ;  /* 0x0007500501007387 */ /* 0x0003e20000100800 */
[----:B0-----:R-:W-:-:S02]  /*22330*/  IADD3 R4, P0, R162, R3, RZ ;  /* 0x00000003a2047210 */ /* 0x001fc40007f1e0ff */
[----:B-1----:R-:W-:Y:S02]  /*22340*/  LEA.HI.X.SX32 R5, R156, R2, 0x1, P6 ;  /* 0x000000029c057211 */ /* 0x002fe400030f0eff */
        /* <DEDUP_REMOVED lines=10> */
[----:B----4-:R-:W-:-:S05]  /*223f0*/  IADD3 R4, P5, R164, R3, RZ ;  /* 0x00000003a4047210 */ /* 0x010fca0007fbe0ff */
[----:B------:R2:W-:Y:S04]  /*22400*/  STL [R1+0x79c], R4 ;  /* 0x00079c0401007387 */ /* 0x0005e80000100800 */
[----:B------:R0:W-:Y:S01]  /*22410*/  STL [R1+0x768], R5 ;  /* 0x0007680501007387 */ /* 0x0001e20000100800 */
[-C--:B--2---:R-:W-:Y:S02]  /*22420*/  IADD3 R4, P4, R165, R3.reuse, RZ ;  /* 0x00000003a5047210 */ /* 0x084fe40007f9e0ff */
[----:B0-----:R-:W-:Y:S02]  /*22430*/  LEA.HI.X.SX32 R5, R159, R2, 0x1, P3 ;  /* 0x000000029f057211 */ /* 0x001fe400018f0eff */
[----:B------:R-:W2:Y:S04]  /*22440*/  LDL.LU R159, [R1+0x28c] ;  /* 0x00028c00019f7983 */ /* 0x000ea80000300800 */
[----:B------:R3:W-:Y:S04]  /*22450*/  STL [R1+0x7a4], R4 ;  /* 0x0007a40401007387 */ /* 0x0007e80000100800 */
[----:B------:R0:W-:Y:S01]  /*22460*/  STL [R1+0x770], R5 ;  /* 0x0007700501007387 */ /* 0x0001e20000100800 */
[----:B---3--:R-:W-:-:S02]  /*22470*/  IADD3 R4, P3, R151, R3, RZ ;  /* 0x0000000397047210 */ /* 0x008fc40007f7e0ff */
[----:B0-----:R-:W-:Y:S02]  /*22480*/  LEA.HI.X.SX32 R5, R160, R2, 0x1, P2 ;  /* 0x00000002a0057211 */ /* 0x001fe400010f0eff */
[----:B------:R-:W3:Y:S04]  /*22490*/  LDL.LU R160, [R1+0x290] ;  /* 0x0002900001a07983 */ /* 0x000ee80000300800 */
[----:B------:R0:W-:Y:S04]  /*224a0*/  STL [R1+0x7ac], R4 ;  /* 0x0007ac0401007387 */ /* 0x0001e80000100800 */
[----:B------:R1:W-:Y:S01]  /*224b0*/  STL [R1+0x778], R5 ;  /* 0x0007780501007387 */ /* 0x0003e20000100800 */
[----:B0-----:R-:W-:-:S02]  /*224c0*/  IADD3 R4, P2, R166, R3, RZ ;  /* 0x00000003a6047210 */ /* 0x001fc40007f5e0ff */
[----:B-1----:R-:W-:Y:S02]  /*224d0*/  LEA.HI.X.SX32 R5, R161, R2, 0x1, P1 ;  /* 0x00000002a1057211 */ /* 0x002fe400008f0eff */
[----:B------:R-:W4:Y:S04]  /*224e0*/  LDL.LU R161, [R1+0x29c] ;  /* 0x00029c0001a17983 */ /* 0x000f280000300800 */
        /* <DEDUP_REMOVED lines=18> */
[-C--:B-1----:R-:W-:Y:S02]  /*22610*/  LEA.HI.X.SX32 R5, R165, R2.reuse, 0x1, P4 ;  /* 0x00000002a5057211 */ /* 0x082fe400020f0eff */
[----:B------:R-:W4:Y:S04]  /*22620*/  LDL.LU R165, [R1+0x2b8] ;  /* 0x0002b80001a57983 */ /* 0x000f280000300800 */
[----:B------:R-:W-:Y:S04]  /*22630*/  STL [R1+0x7d4], R4 ;  /* 0x0007d40401007387 */ /* 0x000fe80000100800 */
[----:B------:R0:W-:Y:S02]  /*22640*/  STL [R1+0x7a0], R5 ;  /* 0x0007a00501007387 */ /* 0x0001e40000100800 */
[----:B0-----:R-:W-:-:S02]  /*22650*/  LEA.HI.X.SX32 R5, R151, R2, 0x1, P3 ;  /* 0x0000000297057211 */ /* 0x001fc400018f0eff */
[----:B------:R-:W4:Y:S01]  /*22660*/  LDL.LU R151, [R1+0x2bc] ;  /* 0x0002bc0001977983 */ /* 0x000f220000300800 */
[----:B------:R-:W-:-:S05]  /*22670*/  IADD3 R4, P4, R155, R3, RZ ;  /* 0x000000039b047210 */ /* 0x000fca0007f9e0ff */
[----:B------:R0:W-:Y:S04]  /*22680*/  STL [R1+0x7dc], R4 ;  /* 0x0007dc0401007387 */ /* 0x0001e80000100800 */
[----:B------:R1:W-:Y:S01]  /*22690*/  STL [R1+0x7a8], R5 ;  /* 0x0007a80501007387 */ /* 0x0003e20000100800 */
[-C--:B0-----:R-:W-:Y:S02]  /*226a0*/  IADD3 R4, P3, R156, R3.reuse, RZ ;  /* 0x000000039c047210 */ /* 0x081fe40007f7e0ff */
        /* <DEDUP_REMOVED lines=16> */
[----:B--2---:R-:W-:-:S05]  /*227b0*/  IADD3 R4, P0, R159, R3, RZ ;  /* 0x000000039f047210 */ /* 0x004fca0007f1e0ff */
[----:B------:R-:W-:Y:S04]  /*227c0*/  STL [R1+0x7fc], R4 ;  /* 0x0007fc0401007387 */ /* 0x000fe80000100800 */
[----:B------:R0:W-:Y:S02]  /*227d0*/  STL [R1+0x7c8], R5 ;  /* 0x0007c80501007387 */ /* 0x0001e40000100800 */
[----:B0-----:R-:W-:Y:S02]  /*227e0*/  LEA.HI.X.SX32 R5, R154, R2, 0x1, P5 ;  /* 0x000000029a057211 */ /* 0x001fe400028f0eff */
[-C--:B---3--:R-:W-:Y:S01]  /*227f0*/  IADD3 R4, P6, R160, R3.reuse, RZ ;  /* 0x00000003a0047210 */ /* 0x088fe20007fde0ff */
[----:B------:R-:W2:Y:S04]  /*22800*/  LDL.LU R154, [R1+0x2e0] ;  /* 0x0002e000019a7983 */ /* 0x000ea80000300800 */
[----:B------:R4:W-:Y:S04]  /*22810*/  STL [R1+0x804], R4 ;  /* 0x0008040401007387 */ /* 0x0009e80000100800 */
[----:B------:R0:W-:Y:S01]  /*22820*/  STL [R1+0x7d0], R5 ;  /* 0x0007d00501007387 */ /* 0x0001e20000100800 */
[----:B----4-:R-:W-:-:S02]  /*22830*/  IADD3 R4, P5, R161, R3, RZ ;  /* 0x00000003a1047210 */ /* 0x010fc40007fbe0ff */
        /* <DEDUP_REMOVED lines=55> */
[----:B------:R-:W2:Y:S01]  /*22bb0*/  LDL.LU R151, [R1+0x330] ;  /* 0x0003300001977983 */ /* 0x000ea20000300800 */
[----:B---3--:R-:W-:-:S05]  /*22bc0*/  IADD3 R4, P1, R155, R3, RZ ;  /* 0x000000039b047210 */ /* 0x008fca0007f3e0ff */
[----:B------:R-:W-:Y:S04]  /*22bd0*/  STL [R1+0x864], R4 ;  /* 0x0008640401007387 */ /* 0x000fe80000100800 */
[----:B------:R0:W-:Y:S02]  /*22be0*/  STL [R1+0x830], R5 ;  /* 0x0008300501007387 */ /* 0x0001e40000100800 */
[----:B0-----:R-:W-:Y:S02]  /*22bf0*/  LEA.HI.X.SX32 R5, R166, R2, 0x1, P6 ;  /* 0x00000002a6057211 */ /* 0x001fe400030f0eff */
[-C--:B----4-:R-:W-:Y:S01]  /*22c00*/  IADD3 R4, P0, R156, R3.reuse, RZ ;  /* 0x000000039c047210 */ /* 0x090fe20007f1e0ff */
        /* <DEDUP_REMOVED lines=59> */
[----:B------:R-:W3:Y:S01]  /*22fc0*/  LDL.LU R162, [R1+0x398] ;  /* 0x0003980001a27983 */ /* 0x000ee20000300800 */
[----:B----4-:R-:W-:-:S05]  /*22fd0*/  IADD3 R4, P2, R152, R3, RZ ;  /* 0x0000000398047210 */ /* 0x010fca0007f5e0ff */
[----:B------:R-:W-:Y:S04]  /*22fe0*/  STL [R1+0x8cc], R4 ;  /* 0x0008cc0401007387 */ /* 0x000fe80000100800 */
[----:B------:R0:W-:Y:S02]  /*22ff0*/  STL [R1+0x898], R5 ;  /* 0x0008980501007387 */ /* 0x0001e40000100800 */
[----:B0-----:R-:W-:Y:S02]  /*23000*/  LEA.HI.X.SX32 R5, R163, R2, 0x1, P0 ;  /* 0x00000002a3057211 */ /* 0x001fe400000f0eff */
[-C--:B------:R-:W-:Y:S01]  /*23010*/  IADD3 R4, P1, R169, R3.reuse, RZ ;  /* 0x00000003a9047210 */ /* 0x080fe20007f3e0ff */
        /* <DEDUP_REMOVED lines=59> */
[----:B------:R-:W4:Y:S01]  /*233d0*/  LDL.LU R158, [R1+0x3f4] ;  /* 0x0003f400019e7983 */ /* 0x000f220000300800 */
[----:B------:R-:W-:-:S05]  /*233e0*/  IADD3 R4, P3, R164, R3, RZ ;  /* 0x00000003a4047210 */ /* 0x000fca0007f7e0ff */
        /* <DEDUP_REMOVED lines=197> */
[-C--:B0-----:R-:W-:Y:S02]  /*24040*/  LEA.HI.X.SX32 R5, R164, R2.reuse, 0x1, P4 ;  /* 0x00000002a4057211 */ /* 0x081fe400020f0eff */
[----:B------:R-:W-:Y:S01]  /*24050*/  IADD3 R4, P5, R153, R3, RZ ;  /* 0x0000000399047210 */ /* 0x000fe20007fbe0ff */
        /* <DEDUP_REMOVED lines=432> */
[----:B------:R0:W-:Y:S04]  /*25b60*/  STL [R1+0xf10], R5 ;  /* 0x000f100501007387 */ /* 0x0001e80000100800 */
[----:B------:R-:W4:Y:S01]  /*25b70*/  LDL.LU R150, [R1+0xf4] ;  /* 0x0000f40001967983 */ /* 0x000f220000300800 */
[----:B0-----:R-:W-:-:S02]  /*25b80*/  LEA.HI.X.SX32 R5, R151, R2, 0x1, P1 ;  /* 0x0000000297057211 */ /* 0x001fc400008f0eff */
        /* <DEDUP_REMOVED lines=10> */
[----:B--2---:R-:W-:-:S05]  /*25c30*/  IADD3 R4, P0, R157, R3, RZ ;  /* 0x000000039d047210 */ /* 0x004fca0007f1e0ff */
[----:B------:R-:W-:Y:S04]  /*25c40*/  STL [R1+0xf5c], R4 ;  /* 0x000f5c0401007387 */ /* 0x000fe80000100800 */
[----:B------:R0:W-:Y:S02]  /*25c50*/  STL [R1+0xf28], R5 ;  /* 0x000f280501007387 */ /* 0x0001e40000100800 */
[----:B0-----:R-:W-:Y:S02]  /*25c60*/  LEA.HI.X.SX32 R5, R169, R2, 0x1, P5 ;  /* 0x00000002a9057211 */ /* 0x001fe400028f0eff */
[----:B------:R-:W2:Y:S01]  /*25c70*/  LDL.LU R169, [R1+0xe8] ;  /* 0x0000e80001a97983 */ /* 0x000ea20000300800 */
[----:B---3--:R-:W-:-:S05]  /*25c80*/  IADD3 R4, P6, R158, R3, RZ ;  /* 0x000000039e047210 */ /* 0x008fca0007fde0ff */
[----:B------:R-:W-:Y:S04]  /*25c90*/  STL [R1+0xf64], R4 ;  /* 0x000f640401007387 */ /* 0x000fe80000100800 */
[----:B------:R0:W-:Y:S04]  /*25ca0*/  STL [R1+0xf30], R5 ;  /* 0x000f300501007387 */ /* 0x0001e80000100800 */
[----:B------:R-:W3:Y:S01]  /*25cb0*/  LDL.LU R152, [R1+0xe4] ;  /* 0x0000e40001987983 */ /* 0x000ee20000300800 */
[----:B0-----:R-:W-:Y:S02]  /*25cc0*/  LEA.HI.X.SX32 R5, R153, R2, 0x1, P4 ;  /* 0x0000000299057211 */ /* 0x001fe400020f0eff */
[----:B----4-:R-:W-:-:S05]  /*25cd0*/  IADD3 R4, P5, R159, R3, RZ ;  /* 0x000000039f047210 */ /* 0x010fca0007fbe0ff */
[----:B------:R-:W-:Y:S04]  /*25ce0*/  STL [R1+0xf6c], R4 ;  /* 0x000f6c0401007387 */ /* 0x000fe80000100800 */
[----:B------:R0:W-:Y:S04]  /*25cf0*/  STL [R1+0xf38], R5 ;  /* 0x000f380501007387 */ /* 0x0001e80000100800 */
[----:B------:R-:W4:Y:S01]  /*25d00*/  LDL.LU R153, [R1+0xe0] ;  /* 0x0000e00001997983 */ /* 0x000f220000300800 */
[----:B0-----:R-:W-:Y:S02]  /*25d10*/  LEA.HI.X.SX32 R5, R154, R2, 0x1, P3 ;  /* 0x000000029a057211 */ /* 0x001fe400018f0eff */
[----:B------:R-:W-:-:S05]  /*25d20*/  IADD3 R4, P4, R160, R3, RZ ;  /* 0x00000003a0047210 */ /* 0x000fca0007f9e0ff */
        /* <DEDUP_REMOVED lines=25> */
[----:B------:R0:W-:Y:S04]  /*25ec0*/  STL [R1+0xf9c], R4 ;  /* 0x000f9c0401007387 */ /* 0x0001e80000100800 */
[----:B------:R1:W-:Y:S04]  /*25ed0*/  STL [R1+0xf68], R5 ;  /* 0x000f680501007387 */ /* 0x0003e80000100800 */
[----:B------:R-:W4:Y:S01]  /*25ee0*/  LDL.LU R159, [R1+0xc8] ;  /* 0x0000c800019f7983 */ /* 0x000f220000300800 */
[----:B0-----:R-:W-:Y:S02]  /*25ef0*/  IADD3 R4, P5, R150, R3, RZ ;  /* 0x0000000396047210 */ /* 0x001fe40007fbe0ff */
[----:B-1----:R-:W-:-:S03]  /*25f00*/  LEA.HI.X.SX32 R5, R160, R2, 0x1, P4 ;  /* 0x00000002a0057211 */ /* 0x002fc600020f0eff */
        /* <DEDUP_REMOVED lines=11> */
[----:B------:R-:W4:Y:S04]  /*25fc0*/  LDL.LU R162, [R1+0xbc] ;  /* 0x0000bc0001a27983 */ /* 0x000f280000300800 */
[----:B------:R0:W-:Y:S02]  /*25fd0*/  STL [R1+0xf80], R5 ;  /* 0x000f800501007387 */ /* 0x0001e40000100800 */
[----:B0-----:R-:W-:-:S02]  /*25fe0*/  LEA.HI.X.SX32 R5, R163, R2, 0x1, P1 ;  /* 0x00000002a3057211 */ /* 0x001fc400008f0eff */
[----:B------:R-:W-:Y:S02]  /*25ff0*/  LEA.HI.X.SX32 R6, R150, R2, 0x1, P5 ;  /* 0x0000000296067211 */ /* 0x000fe400028f0eff */
[----:B--2---:R-:W-:-:S05]  /*26000*/  IADD3 R4, P2, R169, R3, RZ ;  /* 0x00000003a9047210 */ /* 0x004fca0007f5e0ff */
[----:B------:R3:W-:Y:S04]  /*26010*/  STL [R1+0xfbc], R4 ;  /* 0x000fbc0401007387 */ /* 0x0007e80000100800 */
[----:B------:R-:W2:Y:S01]  /*26020*/  LDL.LU R163, [R1+0xb8] ;  /* 0x0000b80001a37983 */ /* 0x000ea20000300800 */
[----:B---3--:R-:W-:-:S03]  /*26030*/  IADD3 R4, P1, R152, R3, RZ ;  /* 0x0000000398047210 */ /* 0x008fc60007f3e0ff */
[----:B------:R0:W-:Y:S04]  /*26040*/  STL [R1+0xf88], R5 ;  /* 0x000f880501007387 */ /* 0x0001e80000100800 */
[----:B------:R4:W-:Y:S01]  /*26050*/  STL [R1+0xfc4], R4 ;  /* 0x000fc40401007387 */ /* 0x0009e20000100800 */
[----:B0-----:R-:W-:-:S03]  /*26060*/  LEA.HI.X.SX32 R5, R164, R2, 0x1, P0 ;  /* 0x00000002a4057211 */ /* 0x001fc600000f0eff */
[----:B------:R-:W3:Y:S04]  /*26070*/  LDL.LU R164, [R1+0xb4] ;  /* 0x0000b40001a47983 */ /* 0x000ee80000300800 */
[----:B------:R0:W-:Y:S01]  /*26080*/  STL [R1+0xf90], R5 ;  /* 0x000f900501007387 */ /* 0x0001e20000100800 */
[----:B----4-:R-:W-:Y:S02]  /*26090*/  IADD3 R4, P0, R153, R3, RZ ;  /* 0x0000000399047210 */ /* 0x010fe40007f1e0ff */
[----:B0-----:R-:W-:-:S03]  /*260a0*/  LEA.HI.X.SX32 R5, R165, R2, 0x1, P6 ;  /* 0x00000002a5057211 */ /* 0x001fc600030f0eff */
[----:B------:R0:W-:Y:S04]  /*260b0*/  STL [R1+0xfcc], R4 ;  /* 0x000fcc0401007387 */ /* 0x0001e80000100800 */
[----:B------:R-:W4:Y:S04]  /*260c0*/  LDL.LU R165, [R1+0xb0] ;  /* 0x0000b00001a57983 */ /* 0x000f280000300800 */
[----:B------:R-:W-:Y:S01]  /*260d0*/  STL [R1+0xf98], R5 ;  /* 0x000f980501007387 */ /* 0x000fe20000100800 */
[----:B0-----:R-:W-:-:S05]  /*260e0*/  IADD3 R4, P6, R154, R3, RZ ;  /* 0x000000039a047210 */ /* 0x001fca0007fde0ff */
[----:B------:R0:W-:Y:S04]  /*260f0*/  STL [R1+0xfd4], R4 ;  /* 0x000fd40401007387 */ /* 0x0001e80000100800 */
[----:B------:R-:W-:Y:S01]  /*26100*/  STL [R1+0xfa0], R6 ;  /* 0x000fa00601007387 */ /* 0x000fe20000100800 */
[----:B0-----:R-:W-:-:S03]  /*26110*/  LEA.HI.X.SX32 R4, R166, R2, 0x1, P4 ;  /* 0x00000002a6047211 */ /* 0x001fc600020f0eff */
[----:B------:R-:W4:Y:S01]  /*26120*/  LDL.LU R166, [R1+0xac] ;  /* 0x0000ac0001a67983 */ /* 0x000f220000300800 */
[----:B------:R-:W-:-:S05]  /*26130*/  IADD3 R5, P5, R155, R3, RZ ;  /* 0x000000039b057210 */ /* 0x000fca0007fbe0ff */
[----:B------:R-:W-:Y:S04]  /*26140*/  STL [R1+0xfdc], R5 ;  /* 0x000fdc0501007387 */ /* 0x000fe80000100800 */
[----:B------:R0:W-:Y:S04]  /*26150*/  STL [R1+0xfa8], R4 ;  /* 0x000fa80401007387 */ /* 0x0001e80000100800 */
[----:B------:R-:W4:Y:S01]  /*26160*/  LDL.LU R149, [R1+0xa8] ;  /* 0x0000a80001957983 */ /* 0x000f220000300800 */
[----:B0-----:R-:W-:Y:S02]  /*26170*/  LEA.HI.X.SX32 R4, R151, R2, 0x1, P3 ;  /* 0x0000000297047211 */ /* 0x001fe400018f0eff */
[----:B------:R-:W-:-:S05]  /*26180*/  IADD3 R5, P4, R156, R3, RZ ;  /* 0x000000039c057210 */ /* 0x000fca0007f9e0ff */
[----:B------:R-:W-:Y:S04]  /*26190*/  STL [R1+0xfe4], R5 ;  /* 0x000fe40501007387 */ /* 0x000fe80000100800 */
[----:B------:R0:W-:Y:S02]  /*261a0*/  STL [R1+0xfb0], R4 ;  /* 0x000fb00401007387 */ /* 0x0001e40000100800 */
[----:B0-----:R-:W-:Y:S02]  /*261b0*/  LEA.HI.X.SX32 R4, R169, R2, 0x1, P2 ;  /* 0x00000002a9047211 */ /* 0x001fe400010f0eff */
        /* <DEDUP_REMOVED lines=13> */
[----:B------:R-:W-:Y:S01]  /*26290*/  STL [R1+0xfc8], R4 ;  /* 0x000fc80401007387 */ /* 0x000fe20000100800 */
[----:B------:R-:W-:Y:S02]  /*262a0*/  IADD3 R6, P0, R160, R3, RZ ;  /* 0x00000003a0067210 */ /* 0x000fe40007f1e0ff */
[----:B0-----:R-:W-:-:S03]  /*262b0*/  LEA.HI.X.SX32 R5, R154, R2, 0x1, P6 ;  /* 0x000000029a057211 */ /* 0x001fc600030f0eff */
[----:B------:R-:W-:Y:S04]  /*262c0*/  STL [R1+0x1004], R6 ;  /* 0x0010040601007387 */ /* 0x000fe80000100800 */
[----:B------:R-:W4:Y:S04]  /*262d0*/  LDL.LU R152, [R1+0x98] ;  /* 0x0000980001987983 */ /* 0x000f280000300800 */
[----:B------:R0:W-:Y:S02]  /*262e0*/  STL [R1+0xfd0], R5 ;  /* 0x000fd00501007387 */ /* 0x0001e40000100800 */
[----:B0-----:R-:W-:-:S02]  /*262f0*/  LEA.HI.X.SX32 R5, R155, R2, 0x1, P5 ;  /* 0x000000029b057211 */ /* 0x001fc400028f0eff */
[----:B------:R-:W-:-:S05]  /*26300*/  IADD3 R4, P6, R161, R3, RZ ;  /* 0x00000003a1047210 */ /* 0x000fca0007fde0ff */
[----:B------:R0:W-:Y:S04]  /*26310*/  STL [R1+0x100c], R4 ;  /* 0x00100c0401007387 */ /* 0x0001e80000100800 */
[----:B------:R-:W4:Y:S04]  /*26320*/  LDL.LU R153, [R1+0x94] ;  /* 0x0000940001997983 */ /* 0x000f280000300800 */
[----:B------:R1:W-:Y:S01]  /*26330*/  STL [R1+0xfd8], R5 ;  /* 0x000fd80501007387 */ /* 0x0003e20000100800 */
[----:B0-----:R-:W-:-:S05]  /*26340*/  IADD3 R4, P5, R162, R3, RZ ;  /* 0x00000003a2047210 */ /* 0x001fca0007fbe0ff */
[----:B------:R-:W-:Y:S01]  /*26350*/  STL [R1+0x1014], R4 ;  /* 0x0010140401007387 */ /* 0x000fe20000100800 */
[----:B-1----:R-:W-:-:S03]  /*26360*/  LEA.HI.X.SX32 R5, R156, R2, 0x1, P4 ;  /* 0x000000029c057211 */ /* 0x002fc600020f0eff */
[----:B------:R-:W4:Y:S04]  /*26370*/  LDL.LU R154, [R1+0x90] ;  /* 0x00009000019a7983 */ /* 0x000f280000300800 */
[----:B------:R0:W-:Y:S02]  /*26380*/  STL [R1+0xfe0], R5 ;  /* 0x000fe00501007387 */ /* 0x0001e40000100800 */
[----:B0-----:R-:W-:Y:S02]  /*26390*/  LEA.HI.X.SX32 R5, R157, R2, 0x1, P3 ;  /* 0x000000029d057211 */ /* 0x001fe400018f0eff */
[----:B--2---:R-:W-:-:S05]  /*263a0*/  IADD3 R4, P4, R163, R3, RZ ;  /* 0x00000003a3047210 */ /* 0x004fca0007f9e0ff */
[----:B------:R3:W-:Y:S04]  /*263b0*/  STL [R1+0x101c], R4 ;  /* 0x00101c0401007387 */ /* 0x0007e80000100800 */
[----:B------:R-:W2:Y:S04]  /*263c0*/  LDL.LU R155, [R1+0x8c] ;  /* 0x00008c00019b7983 */ /* 0x000ea80000300800 */
[----:B------:R0:W-:Y:S01]  /*263d0*/  STL [R1+0xfe8], R5 ;  /* 0x000fe80501007387 */ /* 0x0001e20000100800 */
[----:B---3--:R-:W-:Y:S02]  /*263e0*/  IADD3 R4, P3, R164, R3, RZ ;  /* 0x00000003a4047210 */ /* 0x008fe40007f7e0ff */
[----:B0-----:R-:W-:-:S03]  /*263f0*/  LEA.HI.X.SX32 R5, R158, R2, 0x1, P2 ;  /* 0x000000029e057211 */ /* 0x001fc600010f0eff */
[----:B------:R4:W-:Y:S04]  /*26400*/  STL [R1+0x1024], R4 ;  /* 0x0010240401007387 */ /* 0x0009e80000100800 */
[----:B------:R-:W3:Y:S04]  /*26410*/  LDL.LU R156, [R1+0x88] ;  /* 0x00008800019c7983 */ /* 0x000ee80000300800 */
[----:B------:R0:W-:Y:S01]  /*26420*/  STL [R1+0xff0], R5 ;  /* 0x000ff00501007387 */ /* 0x0001e20000100800 */
[----:B----4-:R-:W-:Y:S02]  /*26430*/  IADD3 R4, P2, R165, R3, RZ ;  /* 0x00000003a5047210 */ /* 0x010fe40007f5e0ff */
[----:B0-----:R-:W-:-:S03]  /*26440*/  LEA.HI.X.SX32 R5, R159, R2, 0x1, P1 ;  /* 0x000000029f057211 */ /* 0x001fc600008f0eff */
[----:B------:R-:W-:Y:S04]  /*26450*/  STL [R1+0x102c], R4 ;  /* 0x00102c0401007387 */ /* 0x000fe80000100800 */
[----:B------:R-:W4:Y:S04]  /*26460*/  LDL.LU R157, [R1+0x84] ;  /* 0x00008400019d7983 */ /* 0x000f280000300800 */
[----:B------:R0:W-:Y:S04]  /*26470*/  STL [R1+0xff8], R5 ;  /* 0x000ff80501007387 */ /* 0x0001e80000100800 */
[----:B------:R-:W4:Y:S01]  /*26480*/  LDL.LU R158, [R1+0x80] ;  /* 0x00008000019e7983 */ /* 0x000f220000300800 */
[----:B0-----:R-:W-:-:S02]  /*26490*/  LEA.HI.X.SX32 R5, R160, R2, 0x1, P0 ;  /* 0x00000002a0057211 */ /* 0x001fc400000f0eff */
        /* <DEDUP_REMOVED lines=12> */
[----:B------:R-:W4:Y:S04]  /*26560*/  LDL.LU R161, [R1+0x74] ;  /* 0x0000740001a17983 */ /* 0x000f280000300800 */
[----:B------:R1:W-:Y:S01]  /*26570*/  STL [R1+0x1010], R5 ;  /* 0x0010100501007387 */ /* 0x0003e20000100800 */
[----:B0-----:R-:W-:Y:S02]  /*26580*/  IADD3 R4, P5, R150, R3, RZ ;  /* 0x0000000396047210 */ /* 0x001fe40007fbe0ff */
[----:B-1----:R-:W-:-:S03]  /*26590*/  LEA.HI.X.SX32 R5, R163, R2, 0x1, P4 ;  /* 0x00000002a3057211 */ /* 0x002fc600020f0eff */
[----:B------:R0:W-:Y:S04]  /*265a0*/  STL [R1+0x104c], R4 ;  /* 0x00104c0401007387 */ /* 0x0001e80000100800 */
[----:B------:R-:W4:Y:S04]  /*265b0*/  LDL.LU R162, [R1+0x70] ;  /* 0x0000700001a27983 */ /* 0x000f280000300800 */
[----:B------:R1:W-:Y:S01]  /*265c0*/  STL [R1+0x1018], R5 ;  /* 0x0010180501007387 */ /* 0x0003e20000100800 */
[----:B0-----:R-:W-:-:S05]  /*265d0*/  IADD3 R4, P4, R151, R3, RZ ;  /* 0x0000000397047210 */ /* 0x001fca0007f9e0ff */
[----:B------:R-:W-:Y:S04]  /*265e0*/  STL [R1+0x1054], R4 ;  /* 0x0010540401007387 */ /* 0x000fe80000100800 */
[----:B------:R-:W4:Y:S01]  /*265f0*/  LDL.LU R163, [R1+0x6c] ;  /* 0x00006c0001a37983 */ /* 0x000f220000300800 */
[----:B-1----:R-:W-:-:S05]  /*26600*/  LEA.HI.X.SX32 R5, R164, R2, 0x1, P3 ;  /* 0x00000002a4057211 */ /* 0x002fca00018f0eff */
[----:B------:R0:W-:Y:S04]  /*26610*/  STL [R1+0x1020], R5 ;  /* 0x0010200501007387 */ /* 0x0001e80000100800 */
[----:B------:R-:W4:Y:S01]  /*26620*/  LDL.LU R164, [R1+0x68] ;  /* 0x0000680001a47983 */ /* 0x000f220000300800 */
[----:B0-----:R-:W-:Y:S02]  /*26630*/  LEA.HI.X.SX32 R5, R165, R2, 0x1, P2 ;  /* 0x00000002a5057211 */ /* 0x001fe400010f0eff */
[----:B------:R-:W-:-:S05]  /*26640*/  IADD3 R4, P3, R152, R3, RZ ;  /* 0x0000000398047210 */ /* 0x000fca0007f7e0ff */
[----:B------:R-:W-:Y:S04]  /*26650*/  STL [R1+0x105c], R4 ;  /* 0x00105c0401007387 */ /* 0x000fe80000100800 */
[----:B------:R0:W-:Y:S04]  /*26660*/  STL [R1+0x1028], R5 ;  /* 0x0010280501007387 */ /* 0x0001e80000100800 */
[----:B------:R-:W4:Y:S01]  /*26670*/  LDL.LU R165, [R1+0x64] ;  /* 0x0000640001a57983 */ /* 0x000f220000300800 */
[-C--:B0-----:R-:W-:Y:S02]  /*26680*/  LEA.HI.X.SX32 R5, R166, R2.reuse, 0x1, P1 ;  /* 0x00000002a6057211 */ /* 0x081fe400008f0eff */
[----:B------:R-:W-:-:S02]  /*26690*/  LEA.HI.X.SX32 R6, R149, R2, 0x1, P0 ;  /* 0x0000000295067211 */ /* 0x000fc400000f0eff */
[----:B------:R-:W-:-:S05]  /*266a0*/  IADD3 R4, P2, R153, R3, RZ ;  /* 0x0000000399047210 */ /* 0x000fca0007f5e0ff */
[----:B------:R0:W-:Y:S04]  /*266b0*/  STL [R1+0x1064], R4 ;  /* 0x0010640401007387 */ /* 0x0001e80000100800 */
[----:B------:R-:W-:Y:S04]  /*266c0*/  STL [R1+0x1030], R5 ;  /* 0x0010300501007387 */ /* 0x000fe80000100800 */
[----:B------:R-:W4:Y:S01]  /*266d0*/  LDL.LU R166, [R1+0x60] ;  /* 0x0000600001a67983 */ /* 0x000f220000300800 */
[----:B0-----:R-:W-:-:S05]  /*266e0*/  IADD3 R4, P1, R154, R3, RZ ;  /* 0x000000039a047210 */ /* 0x001fca0007f3e0ff */
[----:B------:R0:W-:Y:S04]  /*266f0*/  STL [R1+0x106c], R4 ;  /* 0x00106c0401007387 */ /* 0x0001e80000100800 */
[----:B------:R3:W-:Y:S01]  /*26700*/  STL [R1+0x1038], R6 ;  /* 0x0010380601007387 */ /* 0x0007e20000100800 */
[----:B0-----:R-:W-:-:S03]  /*26710*/  LEA.HI.X.SX32 R4, R169, R2, 0x1, P6 ;  /* 0x00000002a9047211 */ /* 0x001fc600030f0eff */
[----:B------:R-:W4:Y:S01]  /*26720*/  LDL.LU R169, [R1+0x5c] ;  /* 0x00005c0001a97983 */ /* 0x000f220000300800 */
[----:B--2---:R-:W-:-:S05]  /*26730*/  IADD3 R5, P0, R155, R3, RZ ;  /* 0x000000039b057210 */ /* 0x004fca0007f1e0ff */
[----:B------:R0:W-:Y:S04]  /*26740*/  STL [R1+0x1074], R5 ;  /* 0x0010740501007387 */ /* 0x0001e80000100800 */
[----:B------:R-:W-:Y:S01]  /*26750*/  STL [R1+0x1040], R4 ;  /* 0x0010400401007387 */ /* 0x000fe20000100800 */
[----:B---3--:R-:W-:Y:S02]  /*26760*/  IADD3 R6, P6, R156, R3, RZ ;  /* 0x000000039c067210 */ /* 0x008fe40007fde0ff */
[----:B0-----:R-:W-:-:S03]  /*26770*/  LEA.HI.X.SX32 R5, R150, R2, 0x1, P5 ;  /* 0x0000000296057211 */ /* 0x001fc600028f0eff */
[----:B------:R0:W-:Y:S04]  /*26780*/  STL [R1+0x107c], R6 ;  /* 0x00107c0601007387 */ /* 0x0001e80000100800 */
[----:B------:R-:W2:Y:S01]  /*26790*/  LDL.LU R146, [R1+0x58] ;  /* 0x0000580001927983 */ /* 0x000ea20000300800 */
[----:B0-----:R-:W-:Y:S02]  /*267a0*/  LEA.HI.X.SX32 R6, R151, R2, 0x1, P4 ;  /* 0x0000000297067211 */ /* 0x001fe400020f0eff */
[-C--:B----4-:R-:W-:Y:S01]  /*267b0*/  IADD3 R4, P5, R157, R3.reuse, RZ ;  /* 0x000000039d047210 */ /* 0x090fe20007fbe0ff */
[----:B------:R0:W-:Y:S04]  /*267c0*/  STL [R1+0x1048], R5 ;  /* 0x0010480501007387 */ /* 0x0001e80000100800 */
[----:B------:R1:W-:Y:S04]  /*267d0*/  STL [R1+0x1084], R4 ;  /* 0x0010840401007387 */ /* 0x0003e80000100800 */
[----:B------:R-:W-:Y:S01]  /*267e0*/  STL [R1+0x1050], R6 ;  /* 0x0010500601007387 */ /* 0x000fe20000100800 */
[----:B0-----:R-:W-:-:S03]  /*267f0*/  IADD3 R5, P4, R158, R3, RZ ;  /* 0x000000039e057210 */ /* 0x001fc60007f9e0ff */
[----:B------:R-:W3:Y:S01]  /*26800*/  LDL.LU R147, [R1+0x54] ;  /* 0x0000540001937983 */ /* 0x000ee20000300800 */
[----:B-1----:R-:W-:-:S03]  /*26810*/  LEA.HI.X.SX32 R4, R152, R2, 0x1, P3 ;  /* 0x0000000298047211 */ /* 0x002fc600018f0eff */
[----:B------:R0:W-:Y:S04]  /*26820*/  STL [R1+0x108c], R5 ;  /* 0x00108c0501007387 */ /* 0x0001e80000100800 */
[----:B------:R-:W-:Y:S01]  /*26830*/  STL [R1+0x1058], R4 ;  /* 0x0010580401007387 */ /* 0x000fe20000100800 */
[----:B0-----:R-:W-:Y:S02]  /*26840*/  LEA.HI.X.SX32 R5, R153, R2, 0x1, P2 ;  /* 0x0000000299057211 */ /* 0x001fe400010f0eff */
[----:B------:R-:W-:-:S05]  /*26850*/  IADD3 R6, P3, R159, R3, RZ ;  /* 0x000000039f067210 */ /* 0x000fca0007f7e0ff */
[----:B------:R0:W-:Y:S04]  /*26860*/  STL [R1+0x1094], R6 ;  /* 0x0010940601007387 */ /* 0x0001e80000100800 */
[----:B------:R-:W4:Y:S01]  /*26870*/  LDL.LU R148, [R1+0x50] ;  /* 0x0000500001947983 */ /* 0x000f220000300800 */
[-C--:B0-----:R-:W-:Y:S02]  /*26880*/  LEA.HI.X.SX32 R6, R154, R2.reuse, 0x1, P1 ;  /* 0x000000029a067211 */ /* 0x081fe400008f0eff */
[----:B------:R-:W-:Y:S01]  /*26890*/  IADD3 R4, P2, R160, R3, RZ ;  /* 0x00000003a0047210 */ /* 0x000fe20007f5e0ff */
[----:B------:R-:W-:Y:S04]  /*268a0*/  STL [R1+0x1060], R5 ;  /* 0x0010600501007387 */ /* 0x000fe80000100800 */
[----:B------:R0:W-:Y:S04]  /*268b0*/  STL [R1+0x109c], R4 ;  /* 0x00109c0401007387 */ /* 0x0001e80000100800 */
[----:B------:R-:W-:Y:S04]  /*268c0*/  STL [R1+0x1068], R6 ;  /* 0x0010680601007387 */ /* 0x000fe80000100800 */
[----:B------:R-:W4:Y:S01]  /*268d0*/  LDL.LU R149, [R1+0x4c] ;  /* 0x00004c0001957983 */ /* 0x000f220000300800 */
[----:B0-----:R-:W-:-:S02]  /*268e0*/  LEA.HI.X.SX32 R4, R155, R2, 0x1, P0 ;  /* 0x000000029b047211 */ /* 0x001fc400000f0eff */
[----:B------:R-:W-:-:S05]  /*268f0*/  IADD3 R5, P1, R161, R3, RZ ;  /* 0x00000003a1057210 */ /* 0x000fca0007f3e0ff */
[----:B------:R0:W-:Y:S04]  /*26900*/  STL [R1+0x10a4], R5 ;  /* 0x0010a40501007387 */ /* 0x0001e80000100800 */
[----:B------:R-:W-:Y:S01]  /*26910*/  STL [R1+0x1070], R4 ;  /* 0x0010700401007387 */ /* 0x000fe20000100800 */
[----:B0-----:R-:W-:Y:S02]  /*26920*/  LEA.HI.X.SX32 R5, R156, R2, 0x1, P6 ;  /* 0x000000029c057211 */ /* 0x001fe400030f0eff */
[----:B------:R-:W-:-:S05]  /*26930*/  IADD3 R6, P0, R162, R3, RZ ;  /* 0x00000003a2067210 */ /* 0x000fca0007f1e0ff */
[----:B------:R0:W-:Y:S04]  /*26940*/  STL [R1+0x10ac], R6 ;  /* 0x0010ac0601007387 */ /* 0x0001e80000100800 */
[----:B------:R-:W4:Y:S01]  /*26950*/  LDL.LU R150, [R1+0x48] ;  /* 0x0000480001967983 */ /* 0x000f220000300800 */
[----:B0-----:R-:W-:-:S03]  /*26960*/  LEA.HI.X.SX32 R6, R157, R2, 0x1, P5 ;  /* 0x000000029d067211 */ /* 0x001fc600028f0eff */
[----:B------:R0:W-:Y:S01]  /*26970*/  STL [R1+0x1078], R5 ;  /* 0x0010780501007387 */ /* 0x0001e20000100800 */
[----:B------:R-:W-:-:S05]  /*26980*/  IADD3 R4, P6, R163, R3, RZ ;  /* 0x00000003a3047210 */ /* 0x000fca0007fde0ff */
[----:B------:R1:W-:Y:S04]  /*26990*/  STL [R1+0x10b4], R4 ;  /* 0x0010b40401007387 */ /* 0x0003e80000100800 */
[----:B------:R-:W-:Y:S04]  /*269a0*/  STL [R1+0x1080], R6 ;  /* 0x0010800601007387 */ /* 0x000fe80000100800 */
[----:B------:R-:W4:Y:S01]  /*269b0*/  LDL.LU R151, [R1+0x44] ;  /* 0x0000440001977983 */ /* 0x000f220000300800 */
[----:B0-----:R-:W-:Y:S02]  /*269c0*/  IADD3 R5, P5, R164, R3, RZ ;  /* 0x00000003a4057210 */ /* 0x001fe40007fbe0ff */
[----:B-1----:R-:W-:-:S03]  /*269d0*/  LEA.HI.X.SX32 R4, R158, R2, 0x1, P4 ;  /* 0x000000029e047211 */ /* 0x002fc600020f0eff */
[----:B------:R-:W-:Y:S04]  /*269e0*/  STL [R1+0x10bc], R5 ;  /* 0x0010bc0501007387 */ /* 0x000fe80000100800 */
[----:B------:R0:W-:Y:S02]  /*269f0*/  STL [R1+0x1088], R4 ;  /* 0x0010880401007387 */ /* 0x0001e40000100800 */
[----:B0-----:R-:W-:Y:S02]  /*26a00*/  LEA.HI.X.SX32 R4, R159, R2, 0x1, P3 ;  /* 0x000000029f047211 */ /* 0x001fe400018f0eff */
[----:B------:R-:W-:-:S05]  /*26a10*/  IADD3 R6, P4, R165, R3, RZ ;  /* 0x00000003a5067210 */ /* 0x000fca0007f9e0ff */
[----:B------:R-:W-:Y:S04]  /*26a20*/  STL [R1+0x10c4], R6 ;  /* 0x0010c40601007387 */ /* 0x000fe80000100800 */
[----:B------:R-:W4:Y:S04]  /*26a30*/  LDL.LU R152, [R1+0x40] ;  /* 0x0000400001987983 */ /* 0x000f280000300800 */
[----:B------:R0:W-:Y:S02]  /*26a40*/  STL [R1+0x1090], R4 ;  /* 0x0010900401007387 */ /* 0x0001e40000100800 */
[----:B0-----:R-:W-:-:S02]  /*26a50*/  LEA.HI.X.SX32 R4, R160, R2, 0x1, P2 ;  /* 0x00000002a0047211 */ /* 0x001fc400010f0eff */
[----:B------:R-:W-:-:S05]  /*26a60*/  IADD3 R5, P3, R166, R3, RZ ;  /* 0x00000003a6057210 */ /* 0x000fca0007f7e0ff */
[----:B------:R0:W-:Y:S04]  /*26a70*/  STL [R1+0x10cc], R5 ;  /* 0x0010cc0501007387 */ /* 0x0001e80000100800 */
[----:B------:R-:W4:Y:S04]  /*26a80*/  LDL.LU R153, [R1+0x3c] ;  /* 0x00003c0001997983 */ /* 0x000f280000300800 */
[----:B------:R1:W-:Y:S04]  /*26a90*/  STL [R1+0x1098], R4 ;  /* 0x0010980401007387 */ /* 0x0003e80000100800 */
[----:B------:R-:W4:Y:S01]  /*26aa0*/  LDL.LU R154, [R1+0x38] ;  /* 0x00003800019a7983 */ /* 0x000f220000300800 */
[----:B0-----:R-:W-:-:S02]  /*26ab0*/  IADD3 R5, P2, R169, R3, RZ ;  /* 0x00000003a9057210 */ /* 0x001fc40007f5e0ff */
[----:B-1----:R-:W-:-:S03]  /*26ac0*/  LEA.HI.X.SX32 R4, R161, R2, 0x1, P1 ;  /* 0x00000002a1047211 */ /* 0x002fc600008f0eff */
[----:B------:R-:W-:Y:S04]  /*26ad0*/  STL [R1+0x10d4], R5 ;  /* 0x0010d40501007387 */ /* 0x000fe80000100800 */
[----:B------:R-:W4:Y:S04]  /*26ae0*/  LDL.LU R155, [R1+0x34] ;  /* 0x00003400019b7983 */ /* 0x000f280000300800 */
[----:B------:R0:W-:Y:S04]  /*26af0*/  STL [R1+0x10a0], R4 ;  /* 0x0010a00401007387 */ /* 0x0001e80000100800 */
[----:B------:R-:W4:Y:S01]  /*26b00*/  LDL.LU R156, [R1+0x30] ;  /* 0x00003000019c7983 */ /* 0x000f220000300800 */
[----:B0-----:R-:W-:-:S02]  /*26b10*/  LEA.HI.X.SX32 R4, R162, R2, 0x1, P0 ;  /* 0x00000002a2047211 */ /* 0x001fc400000f0eff */
[----:B--2---:R-:W-:-:S05]  /*26b20*/  IADD3 R5, P1, R146, R3, RZ ;  /* 0x0000000392057210 */ /* 0x004fca0007f3e0ff */
[----:B------:R3:W-:Y:S04]  /*26b30*/  STL [R1+0x10dc], R5 ;  /* 0x0010dc0501007387 */ /* 0x0007e80000100800 */
[----:B------:R-:W2:Y:S04]  /*26b40*/  LDL.LU R157, [R1+0x2c] ;  /* 0x00002c00019d7983 */ /* 0x000ea80000300800 */
[----:B------:R0:W-:Y:S04]  /*26b50*/  STL [R1+0x10a8], R4 ;  /* 0x0010a80401007387 */ /* 0x0001e80000100800 */
[----:B------:R-:W2:Y:S01]  /*26b60*/  LDL.LU R158, [R1+0x28] ;  /* 0x00002800019e7983 */ /* 0x000ea20000300800 */
[----:B---3--:R-:W-:-:S02]  /*26b70*/  IADD3 R5, P0, R147, R3, RZ ;  /* 0x0000000393057210 */ /* 0x008fc40007f1e0ff */
[----:B0-----:R-:W-:-:S03]  /*26b80*/  LEA.HI.X.SX32 R4, R163, R2, 0x1, P6 ;  /* 0x00000002a3047211 */ /* 0x001fc600030f0eff */
[----:B------:R-:W-:Y:S04]  /*26b90*/  STL [R1+0x10e4], R5 ;  /* 0x0010e40501007387 */ /* 0x000fe80000100800 */
[----:B------:R-:W3:Y:S04]  /*26ba0*/  LDL.LU R159, [R1+0x24] ;  /* 0x00002400019f7983 */ /* 0x000ee80000300800 */
[----:B------:R0:W-:Y:S04]  /*26bb0*/  STL [R1+0x10b0], R4 ;  /* 0x0010b00401007387 */ /* 0x0001e80000100800 */
[----:B------:R-:W3:Y:S01]  /*26bc0*/  LDL.LU R160, [R1+0x20] ;  /* 0x0000200001a07983 */ /* 0x000ee20000300800 */
[----:B0-----:R-:W-:-:S02]  /*26bd0*/  LEA.HI.X.SX32 R4, R164, R2, 0x1, P5 ;  /* 0x00000002a4047211 */ /* 0x001fc400028f0eff */
[----:B----4-:R-:W-:-:S05]  /*26be0*/  IADD3 R5, P6, R148, R3, RZ ;  /* 0x0000000394057210 */ /* 0x010fca0007fde0ff */
        /* <DEDUP_REMOVED lines=18> */
[----:B------:R0:W-:Y:S04]  /*26d10*/  STL [R1+0x1104], R5 ;  /* 0x0011040501007387 */ /* 0x0001e80000100800 */
[----:B------:R-:W4:Y:S04]  /*26d20*/  LDL.LU R169, [R1+0x4] ;  /* 0x0000040001a97983 */ /* 0x000f280000300800 */
[----:B------:R-:W-:Y:S01]  /*26d30*/  STL [R1+0x10d0], R4 ;  /* 0x0010d00401007387 */ /* 0x000fe20000100800 */
[----:B0-----:R-:W-:Y:S02]  /*26d40*/  LEA.HI.X.SX32 R5, R146, R2, 0x1, P1 ;  /* 0x0000000292057211 */ /* 0x001fe400008f0eff */
[----:B------:R-:W-:-:S05]  /*26d50*/  IADD3 R6, P2, R152, R3, RZ ;  /* 0x0000000398067210 */ /* 0x000fca0007f5e0ff */
[----:B------:R0:W-:Y:S04]  /*26d60*/  STL [R1+0x110c], R6 ;  /* 0x00110c0601007387 */ /* 0x0001e80000100800 */
[----:B------:R1:W-:Y:S01]  /*26d70*/  STL [R1+0x10d8], R5 ;  /* 0x0010d80501007387 */ /* 0x0003e20000100800 */
[----:B0-----:R-:W-:Y:S02]  /*26d80*/  LEA.HI.X.SX32 R6, R147, R2, 0x1, P0 ;  /* 0x0000000293067211 */ /* 0x001fe400000f0eff */
[----:B------:R-:W-:-:S05]  /*26d90*/  IADD3 R4, P1, R153, R3, RZ ;  /* 0x0000000399047210 */ /* 0x000fca0007f3e0ff */
[----:B------:R0:W-:Y:S01]  /*26da0*/  STL [R1+0x1114], R4 ;  /* 0x0011140401007387 */ /* 0x0001e20000100800 */
[----:B-1----:R-:W-:-:S03]  /*26db0*/  IADD3 R5, P0, R154, R3, RZ ;  /* 0x000000039a057210 */ /* 0x002fc60007f1e0ff */
[----:B------:R1:W-:Y:S01]  /*26dc0*/  STL [R1+0x10e0], R6 ;  /* 0x0010e00601007387 */ /* 0x0003e20000100800 */
[----:B0-----:R-:W-:-:S03]  /*26dd0*/  LEA.HI.X.SX32 R4, R148, R2, 0x1, P6 ;  /* 0x0000000294047211 */ /* 0x001fc600030f0eff */
[----:B------:R0:W-:Y:S01]  /*26de0*/  STL [R1+0x111c], R5 ;  /* 0x00111c0501007387 */ /* 0x0001e20000100800 */
[----:B-1----:R-:W-:-:S03]  /*26df0*/  IADD3 R6, P6, R155, R3, RZ ;  /* 0x000000039b067210 */ /* 0x002fc60007fde0ff */
[----:B------:R1:W-:Y:S04]  /*26e00*/  STL [R1+0x10e8], R4 ;  /* 0x0010e80401007387 */ /* 0x0003e80000100800 */
[----:B------:R1:W-:Y:S01]  /*26e10*/  STL [R1+0x1124], R6 ;  /* 0x0011240601007387 */ /* 0x0003e20000100800 */
[----:B0-----:R-:W-:Y:S02]  /*26e20*/  LEA.HI.X.SX32 R5, R149, R2, 0x1, P5 ;  /* 0x0000000295057211 */ /* 0x001fe400028f0eff */
[----:B-1----:R-:W-:-:S03]  /*26e30*/  IADD3 R4, P5, R156, R3, RZ ;  /* 0x000000039c047210 */ /* 0x002fc60007fbe0ff */
[----:B------:R-:W-:Y:S01]  /*26e40*/  STL [R1+0x10f0], R5 ;  /* 0x0010f00501007387 */ /* 0x000fe20000100800 */
[----:B------:R-:W-:-:S03]  /*26e50*/  LEA.HI.X.SX32 R6, R150, R2, 0x1, P4 ;  /* 0x0000000296067211 */ /* 0x000fc600020f0eff */
[----:B------:R0:W-:Y:S04]  /*26e60*/  STL [R1+0x112c], R4 ;  /* 0x00112c0401007387 */ /* 0x0001e80000100800 */
[----:B------:R1:W-:Y:S01]  /*26e70*/  STL [R1+0x10f8], R6 ;  /* 0x0010f80601007387 */ /* 0x0003e20000100800 */
[----:B0-----:R-:W-:Y:S01]  /*26e80*/  LEA.HI.X.SX32 R4, R151, R2, 0x1, P3 ;  /* 0x0000000297047211 */ /* 0x001fe200018f0eff */
[----:B------:R-:W-:Y:S02]  /*26e90*/  IMAD R252, R252, UR4, RZ ;  /* 0x00000004fcfc7c24 */ /* 0x000fe4000f8e02ff */
[----:B------:R-:W-:Y:S01]  /*26ea0*/  IMAD R175, R175, UR4, RZ ;  /* 0x00000004afaf7c24 */ /* 0x000fe2000f8e02ff */
[----:B--2---:R-:W-:-:S05]  /*26eb0*/  IADD3 R5, P4, R157, R3, RZ ;  /* 0x000000039d057210 */ /* 0x004fca0007f9e0ff */
[----:B------:R0:W-:Y:S01]  /*26ec0*/  STL [R1+0x1134], R5 ;  /* 0x0011340501007387 */ /* 0x0001e20000100800 */
[----:B-1----:R-:W-:-:S03]  /*26ed0*/  IADD3 R6, P3, R158, R3, RZ ;  /* 0x000000039e067210 */ /* 0x002fc60007f7e0ff */
[----:B------:R3:W-:Y:S04]  /*26ee0*/  STL [R1+0x1100], R4 ;  /* 0x0011000401007387 */ /* 0x0007e80000100800 */
[----:B------:R1:W-:Y:S01]  /*26ef0*/  STL [R1+0x113c], R6 ;  /* 0x00113c0601007387 */ /* 0x0003e20000100800 */
[----:B0-----:R-:W-:-:S05]  /*26f00*/  LEA.HI.X.SX32 R5, R152, R2, 0x1, P2 ;  /* 0x0000000298057211 */ /* 0x001fca00010f0eff */
[----:B------:R0:W-:Y:S01]  /*26f10*/  STL [R1+0x1108], R5 ;  /* 0x0011080501007387 */ /* 0x0001e20000100800 */
[----:B---3--:R-:W-:Y:S02]  /*26f20*/  IADD3 R4, P2, R159, R3, RZ ;  /* 0x000000039f047210 */ /* 0x008fe40007f5e0ff */
[----:B-1----:R-:W-:-:S03]  /*26f30*/  LEA.HI.X.SX32 R6, R153, R2, 0x1, P1 ;  /* 0x0000000299067211 */ /* 0x002fc600008f0eff */
[----:B------:R1:W-:Y:S01]  /*26f40*/  STL [R1+0x1144], R4 ;  /* 0x0011440401007387 */ /* 0x0003e20000100800 */
[----:B0-----:R-:W-:-:S03]  /*26f50*/  IADD3 R5, P1, R160, R3, RZ ;  /* 0x00000003a0057210 */ /* 0x001fc60007f3e0ff */
[----:B------:R-:W-:Y:S01]  /*26f60*/  STL [R1+0x1110], R6 ;  /* 0x0011100601007387 */ /* 0x000fe20000100800 */
[----:B-1----:R-:W-:-:S03]  /*26f70*/  LEA.HI.X.SX32 R4, R154, R2, 0x1, P0 ;  /* 0x000000029a047211 */ /* 0x002fc600000f0eff */
[----:B------:R0:W-:Y:S04]  /*26f80*/  STL [R1+0x114c], R5 ;  /* 0x00114c0501007387 */ /* 0x0001e80000100800 */
[----:B------:R1:W-:Y:S01]  /*26f90*/  STL [R1+0x1118], R4 ;  /* 0x0011180401007387 */ /* 0x0003e20000100800 */
[----:B0-----:R-:W-:Y:S02]  /*26fa0*/  LEA.HI.X.SX32 R5, R155, R2, 0x1, P6 ;  /* 0x000000029b057211 */ /* 0x001fe400030f0eff */
[----:B----4-:R-:W-:-:S05]  /*26fb0*/  IADD3 R6, P0, R161, R3, RZ ;  /* 0x00000003a1067210 */ /* 0x010fca0007f1e0ff */
[----:B------:R0:W-:Y:S01]  /*26fc0*/  STL [R1+0x1154], R6 ;  /* 0x0011540601007387 */ /* 0x0001e20000100800 */
[----:B-1----:R-:W-:-:S03]  /*26fd0*/  IADD3 R4, P6, R162, R3, RZ ;  /* 0x00000003a2047210 */ /* 0x002fc60007fde0ff */
[----:B------:R1:W-:Y:S01]  /*26fe0*/  STL [R1+0x1120], R5 ;  /* 0x0011200501007387 */ /* 0x0003e20000100800 */
[----:B0-----:R-:W-:-:S03]  /*26ff0*/  LEA.HI.X.SX32 R6, R156, R2, 0x1, P5 ;  /* 0x000000029c067211 */ /* 0x001fc600028f0eff */
[----:B------:R0:W-:Y:S04]  /*27000*/  STL [R1+0x115c], R4 ;  /* 0x00115c0401007387 */ /* 0x0001e80000100800 */
[----:B------:R2:W-:Y:S01]  /*27010*/  STL [R1+0x1128], R6 ;  /* 0x0011280601007387 */ /* 0x0005e20000100800 */
[----:B-1----:R-:W-:Y:S02]  /*27020*/  IADD3 R5, P5, R163, R3, RZ ;  /* 0x00000003a3057210 */ /* 0x002fe40007fbe0ff */
[----:B0-----:R-:W-:-:S03]  /*27030*/  LEA.HI.X.SX32 R4, R157, R2, 0x1, P4 ;  /* 0x000000029d047211 */ /* 0x001fc600020f0eff */
[----:B------:R0:W-:Y:S01]  /*27040*/  STL [R1+0x1164], R5 ;  /* 0x0011640501007387 */ /* 0x0001e20000100800 */
[----:B--2---:R-:W-:-:S03]  /*27050*/  IADD3 R6, P4, R164, R3, RZ ;  /* 0x00000003a4067210 */ /* 0x004fc60007f9e0ff */
[----:B------:R-:W-:Y:S04]  /*27060*/  STL [R1+0x1130], R4 ;  /* 0x0011300401007387 */ /* 0x000fe80000100800 */
[----:B------:R1:W-:Y:S01]  /*27070*/  STL [R1+0x116c], R6 ;  /* 0x00116c0601007387 */ /* 0x0003e20000100800 */
[----:B0-----:R-:W-:-:S05]  /*27080*/  LEA.HI.X.SX32 R5, R158, R2, 0x1, P3 ;  /* 0x000000029e057211 */ /* 0x001fca00018f0eff */
[----:B------:R0:W-:Y:S01]  /*27090*/  STL [R1+0x1138], R5 ;  /* 0x0011380501007387 */ /* 0x0001e20000100800 */
[----:B-1----:R-:W-:Y:S01]  /*270a0*/  LEA.HI.X.SX32 R6, R159, R2, 0x1, P2 ;  /* 0x000000029f067211 */ /* 0x002fe200010f0eff */
[----:B------:R-:W-:Y:S01]  /*270b0*/  IMAD R100, R100, UR4, RZ ;  /* 0x0000000464647c24 */ /* 0x000fe2000f8e02ff */
[----:B------:R-:W-:-:S05]  /*270c0*/  IADD3 R4, P3, R165, R3, RZ ;  /* 0x00000003a5047210 */ /* 0x000fca0007f7e0ff */
[----:B------:R1:W-:Y:S01]  /*270d0*/  STL [R1+0x1174], R4 ;  /* 0x0011740401007387 */ /* 0x0003e20000100800 */
[----:B0-----:R-:W-:-:S03]  /*270e0*/  IADD3 R5, P2, R166, R3, RZ ;  /* 0x00000003a6057210 */ /* 0x001fc60007f5e0ff */
[----:B------:R0:W-:Y:S01]  /*270f0*/  STL [R1+0x1140], R6 ;  /* 0x0011400601007387 */ /* 0x0001e20000100800 */
[----:B-1----:R-:W-:-:S03]  /*27100*/  LEA.HI.X.SX32 R4, R160, R2, 0x1, P1 ;  /* 0x00000002a0047211 */ /* 0x002fc600008f0eff */
[----:B------:R1:W-:Y:S04]  /*27110*/  STL [R1+0x117c], R5 ;  /* 0x00117c0501007387 */ /* 0x0003e80000100800 */
[----:B------:R2:W-:Y:S01]  /*27120*/  STL [R1+0x1148], R4 ;  /* 0x0011480401007387 */ /* 0x0005e20000100800 */
[-C--:B0-----:R-:W-:Y:S02]  /*27130*/  IADD3 R6, P1, R169, R3.reuse, RZ ;  /* 0x00000003a9067210 */ /* 0x081fe40007f3e0ff */
[-C--:B-1----:R-:W-:Y:S02]  /*27140*/  LEA.HI.X.SX32 R5, R161, R2.reuse, 0x1, P0 ;  /* 0x00000002a1057211 */ /* 0x082fe400000f0eff */
[----:B--2---:R-:W-:Y:S01]  /*27150*/  IADD3 R4, P0, R0, R3, RZ ;  /* 0x0000000300047210 */ /* 0x004fe20007f1e0ff */
[----:B------:R0:W-:Y:S04]  /*27160*/  STL [R1+0x1184], R6 ;  /* 0x0011840601007387 */ /* 0x0001e80000100800 */
[----:B------:R1:W-:Y:S01]  /*27170*/  STL [R1+0x1150], R5 ;  /* 0x0011500501007387 */ /* 0x0003e20000100800 */
[----:B0-----:R-:W-:-:S03]  /*27180*/  LEA.HI.X.SX32 R6, R162, R2, 0x1, P6 ;  /* 0x00000002a2067211 */ /* 0x001fc600030f0eff */
[----:B------:R0:W-:Y:S01]  /*27190*/  STL [R1+0x118c], R4 ;  /* 0x00118c0401007387 */ /* 0x0001e20000100800 */
[----:B-1----:R-:W-:-:S03]  /*271a0*/  IADD3 R5, P6, R252, R3, RZ ;  /* 0x00000003fc057210 */ /* 0x002fc60007fde0ff */
[----:B------:R1:W-:Y:S01]  /*271b0*/  STL [R1+0x1158], R6 ;  /* 0x0011580601007387 */ /* 0x0003e20000100800 */
[----:B------:R-:W-:Y:S01]  /*271c0*/  IMAD R102, R102, UR4, RZ ;  /* 0x0000000466667c24 */ /* 0x000fe2000f8e02ff */
[----:B0-----:R-:W-:Y:S02]  /*271d0*/  LEA.HI.X.SX32 R4, R163, R2, 0x1, P5 ;  /* 0x00000002a3047211 */ /* 0x001fe400028f0eff */
[----:B------:R0:W-:Y:S01]  /*271e0*/  STL [R1+0x1194], R5 ;  /* 0x0011940501007387 */ /* 0x0001e20000100800 */
[----:B-1----:R-:W-:-:S03]  /*271f0*/  IADD3 R6, P5, R175, R3, RZ ;  /* 0x00000003af067210 */ /* 0x002fc60007fbe0ff */
[----:B------:R1:W-:Y:S01]  /*27200*/  STL [R1+0x1160], R4 ;  /* 0x0011600401007387 */ /* 0x0003e20000100800 */
[----:B------:R-:W-:-:S03]  /*27210*/  IMAD R104, R104, UR4, RZ ;  /* 0x0000000468687c24 */ /* 0x000fc6000f8e02ff */
[----:B------:R2:W-:Y:S01]  /*27220*/  STL [R1+0x119c], R6 ;  /* 0x00119c0601007387 */ /* 0x0005e20000100800 */
[----:B0-----:R-:W-:Y:S02]  /*27230*/  LEA.HI.X.SX32 R5, R164, R2, 0x1, P4 ;  /* 0x00000002a4057211 */ /* 0x001fe400020f0eff */
[----:B-1----:R-:W-:-:S03]  /*27240*/  IADD3 R4, P4, R100, R3, RZ ;  /* 0x0000000364047210 */ /* 0x002fc60007f9e0ff */
[----:B------:R0:W-:Y:S01]  /*27250*/  STL [R1+0x1168], R5 ;  /* 0x0011680501007387 */ /* 0x0001e20000100800 */
[----:B--2---:R-:W-:-:S03]  /*27260*/  LEA.HI.X.SX32 R6, R165, R2, 0x1, P3 ;  /* 0x00000002a5067211 */ /* 0x004fc600018f0eff */
[----:B------:R1:W-:Y:S01]  /*27270*/  STL [R1+0x11a4], R4 ;  /* 0x0011a40401007387 */ /* 0x0003e20000100800 */
[----:B------:R-:W-:-:S03]  /*27280*/  IMAD R106, R106, UR4, RZ ;  /* 0x000000046a6a7c24 */ /* 0x000fc6000f8e02ff */
[----:B------:R2:W-:Y:S01]  /*27290*/  STL [R1+0x1170], R6 ;  /* 0x0011700601007387 */ /* 0x0005e20000100800 */
[----:B0-----:R-:W-:Y:S02]  /*272a0*/  IADD3 R5, P3, R102, R3, RZ ;  /* 0x0000000366057210 */ /* 0x001fe40007f7e0ff */
[----:B-1----:R-:W-:-:S03]  /*272b0*/  LEA.HI.X.SX32 R4, R166, R2, 0x1, P2 ;  /* 0x00000002a6047211 */ /* 0x002fc600010f0eff */
[----:B------:R0:W-:Y:S01]  /*272c0*/  STL [R1+0x11ac], R5 ;  /* 0x0011ac0501007387 */ /* 0x0001e20000100800 */
[----:B--2---:R-:W-:-:S03]  /*272d0*/  IADD3 R6, P2, R104, R3, RZ ;  /* 0x0000000368067210 */ /* 0x004fc60007f5e0ff */
[----:B------:R1:W-:Y:S01]  /*272e0*/  STL [R1+0x1178], R4 ;  /* 0x0011780401007387 */ /* 0x0003e20000100800 */
[----:B------:R-:W-:-:S03]  /*272f0*/  IMAD R108, R108, UR4, RZ ;  /* 0x000000046c6c7c24 */ /* 0x000fc6000f8e02ff */
[----:B------:R2:W-:Y:S01]  /*27300*/  STL [R1+0x11b4], R6 ;  /* 0x0011b40601007387 */ /* 0x0005e20000100800 */
[----:B0-----:R-:W-:Y:S01]  /*27310*/  LEA.HI.X.SX32 R5, R169, R2, 0x1, P1 ;  /* 0x00000002a9057211 */ /* 0x001fe200008f0eff */
[----:B------:R-:W-:Y:S01]  /*27320*/  IMAD R110, R110, UR4, RZ ;  /* 0x000000046e6e7c24 */ /* 0x000fe2000f8e02ff */
[----:B-1----:R-:W-:-:S03]  /*27330*/  IADD3 R4, P1, R106, R3, RZ ;  /* 0x000000036a047210 */ /* 0x002fc60007f3e0ff */
[----:B------:R0:W-:Y:S01]  /*27340*/  STL [R1+0x1180], R5 ;  /* 0x0011800501007387 */ /* 0x0001e20000100800 */
[----:B--2---:R-:W-:-:S03]  /*27350*/  LEA.HI.X.SX32 R6, R0, R2, 0x1, P0 ;  /* 0x0000000200067211 */ /* 0x004fc600000f0eff */
[----:B------:R-:W2:Y:S01]  /*27360*/  LDL.LU R0, [R1+0x1928] ;  /* 0x0019280001007983 */ /* 0x000ea20000300800 */
[----:B------:R-:W-:-:S03]  /*27370*/  IMAD R112, R112, UR4, RZ ;  /* 0x0000000470707c24 */ /* 0x000fc6000f8e02ff */
[----:B------:R1:W-:Y:S01]  /*27380*/  STL [R1+0x11bc], R4 ;  /* 0x0011bc0401007387 */ /* 0x0003e20000100800 */
[----:B0-----:R-:W-:-:S03]  /*27390*/  IADD3 R5, P0, R108, R3, RZ ;  /* 0x000000036c057210 */ /* 0x001fc60007f1e0ff */
[----:B------:R0:W-:Y:S01]  /*273a0*/  STL [R1+0x1188], R6 ;  /* 0x0011880601007387 */ /* 0x0001e20000100800 */
[----:B-1----:R-:W-:-:S03]  /*273b0*/  LEA.HI.X.SX32 R4, R252, R2, 0x1, P6 ;  /* 0x00000002fc047211 */ /* 0x002fc600030f0eff */
[----:B------:R1:W-:Y:S01]  /*273c0*/  STL [R1+0x11c4], R5 ;  /* 0x0011c40501007387 */ /* 0x0003e20000100800 */
[----:B0-----:R-:W-:-:S03]  /*273d0*/  IADD3 R6, P6, R110, R3, RZ ;  /* 0x000000036e067210 */ /* 0x001fc60007fde0ff */
[----:B------:R0:W-:Y:S01]  /*273e0*/  STL [R1+0x1190], R4 ;  /* 0x0011900401007387 */ /* 0x0001e20000100800 */
[----:B------:R-:W-:-:S03]  /*273f0*/  IMAD R114, R114, UR4, RZ ;  /* 0x0000000472727c24 */ /* 0x000fc6000f8e02ff */
[----:B------:R3:W-:Y:S01]  /*27400*/  STL [R1+0x11cc], R6 ;  /* 0x0011cc0601007387 */ /* 0x0007e20000100800 */
[----:B-1----:R-:W-:Y:S01]  /*27410*/  LEA.HI.X.SX32 R5, R175, R2, 0x1, P5 ;  /* 0x00000002af057211 */ /* 0x002fe200028f0eff */
[----:B------:R-:W-:Y:S01]  /*27420*/  IMAD R116, R116, UR4, RZ ;  /* 0x0000000474747c24 */ /* 0x000fe2000f8e02ff */
[----:B0-----:R-:W-:-:S03]  /*27430*/  IADD3 R4, P5, R112, R3, RZ ;  /* 0x0000000370047210 */ /* 0x001fc60007fbe0ff */
[----:B------:R0:W-:Y:S01]  /*27440*/  STL [R1+0x1198], R5 ;  /* 0x0011980501007387 */ /* 0x0001e20000100800 */
[----:B---3--:R-:W-:-:S03]  /*27450*/  LEA.HI.X.SX32 R6, R100, R2, 0x1, P4 ;  /* 0x0000000264067211 */ /* 0x008fc600020f0eff */
[----:B------:R1:W-:Y:S01]  /*27460*/  STL [R1+0x11d4], R4 ;  /* 0x0011d40401007387 */ /* 0x0003e20000100800 */
[----:B------:R-:W-:-:S03]  /*27470*/  IMAD R118, R118, UR4, RZ ;  /* 0x0000000476767c24 */ /* 0x000fc6000f8e02ff */
[----:B------:R3:W-:Y:S01]  /*27480*/  STL [R1+0x11a0], R6 ;  /* 0x0011a00601007387 */ /* 0x0007e20000100800 */
[----:B0-----:R-:W-:Y:S02]  /*27490*/  IADD3 R5, P4, R114, R3, RZ ;  /* 0x0000000372057210 */ /* 0x001fe40007f9e0ff */
[----:B-1----:R-:W-:-:S03]  /*274a0*/  LEA.HI.X.SX32 R4, R102, R2, 0x1, P3 ;  /* 0x0000000266047211 */ /* 0x002fc600018f0eff */
[----:B------:R0:W-:Y:S01]  /*274b0*/  STL [R1+0x11dc], R5 ;  /* 0x0011dc0501007387 */ /* 0x0001e20000100800 */
[----:B---3--:R-:W-:-:S03]  /*274c0*/  IADD3 R6, P3, R116, R3, RZ ;  /* 0x0000000374067210 */ /* 0x008fc60007f7e0ff */
[----:B------:R1:W-:Y:S01]  /*274d0*/  STL [R1+0x11a8], R4 ;  /* 0x0011a80401007387 */ /* 0x0003e20000100800 */
[----:B------:R-:W-:-:S03]  /*274e0*/  IMAD R120, R120, UR4, RZ ;  /* 0x0000000478787c24 */ /* 0x000fc6000f8e02ff */
[----:B------:R3:W-:Y:S01]  /*274f0*/  STL [R1+0x11e4], R6 ;  /* 0x0011e40601007387 */ /* 0x0007e20000100800 */
[----:B0-----:R-:W-:Y:S01]  /*27500*/  LEA.HI.X.SX32 R5, R104, R2, 0x1, P2 ;  /* 0x0000000268057211 */ /* 0x001fe200010f0eff */
[----:B------:R-:W-:Y:S01]  /*27510*/  IMAD R66, R66, UR4, RZ ;  /* 0x0000000442427c24 */ /* 0x000fe2000f8e02ff */
[----:B-1----:R-:W-:-:S03]  /*27520*/  IADD3 R4, P2, R118, R3, RZ ;  /* 0x0000000376047210 */ /* 0x002fc60007f5e0ff */
        /* <DEDUP_REMOVED lines=992> */
[----:B------:R1:W-:Y:S04]  /*2b330*/  STL [R1+0x1814], R4 ;  /* 0x0018140401007387 */ /* 0x0003e80000100800 */
[----:B------:R3:W-:Y:S01]  /*2b340*/  STL [R1+0x17e0], R6 ;  /* 0x0017e00601007387 */ /* 0x0007e20000100800 */
[----:B0-----:R-:W-:Y:S02]  /*2b350*/  IADD3 R5, P6, R167, R3, RZ ;  /* 0x00000003a7057210 */ /* 0x001fe40007fde0ff */
[----:B-1----:R-:W-:-:S03]  /*2b360*/  LEA.HI.X.SX32 R4, R246, R2, 0x1, P5 ;  /* 0x00000002f6047211 */ /* 0x002fc600028f0eff */
[----:B------:R0:W-:Y:S01]  /*2b370*/  STL [R1+0x181c], R5 ;  /* 0x00181c0501007387 */ /* 0x0001e20000100800 */
[----:B---3--:R-:W-:-:S03]  /*2b380*/  IADD3 R6, P5, R168, R3, RZ ;  /* 0x00000003a8067210 */ /* 0x008fc60007fbe0ff */
[----:B------:R1:W-:Y:S04]  /*2b390*/  STL [R1+0x17e8], R4 ;  /* 0x0017e80401007387 */ /* 0x0003e80000100800 */
[----:B------:R-:W-:Y:S04]  /*2b3a0*/  STL [R1+0x1820], R6 ;  /* 0x0018200601007387 */ /* 0x000fe80000100800 */
[----:B------:R-:W3:Y:S01]  /*2b3b0*/  LDL.LU R164, [R1+0xa40] ;  /* 0x000a400001a47983 */ /* 0x000ee20000300800 */
[----:B------:R-:W-:Y:S01]  /*2b3c0*/  IMAD R170, R170, UR4, RZ ;  /* 0x00000004aaaa7c24 */ /* 0x000fe2000f8e02ff */
[----:B0-----:R-:W-:Y:S01]  /*2b3d0*/  LEA.HI.X.SX32 R5, R247, R2, 0x1, P4 ;  /* 0x00000002f7057211 */ /* 0x001fe200020f0eff */
[----:B------:R-:W-:-:S03]  /*2b3e0*/  IMAD R171, R171, UR4, RZ ;  /* 0x00000004abab7c24 */ /* 0x000fc6000f8e02ff */
[----:B-1----:R-:W-:Y:S01]  /*2b3f0*/  IADD3 R4, P4, R170, R3, RZ ;  /* 0x00000003aa047210 */ /* 0x002fe20007f9e0ff */
[----:B------:R0:W-:Y:S01]  /*2b400*/  STL [R1+0x17f0], R5 ;  /* 0x0017f00501007387 */ /* 0x0001e20000100800 */
[----:B------:R-:W-:-:S03]  /*2b410*/  IMAD R172, R172, UR4, RZ ;  /* 0x00000004acac7c24 */ /* 0x000fc6000f8e02ff */
[----:B------:R1:W-:Y:S01]  /*2b420*/  STL [R1+0x1824], R4 ;  /* 0x0018240401007387 */ /* 0x0003e20000100800 */
[-C--:B0-----:R-:W-:Y:S02]  /*2b430*/  LEA.HI.X.SX32 R5, R248, R2.reuse, 0x1, P3 ;  /* 0x00000002f8057211 */ /* 0x081fe400018f0eff */
[-C--:B------:R-:W-:Y:S01]  /*2b440*/  IADD3 R6, P3, R171, R3.reuse, RZ ;  /* 0x00000003ab067210 */ /* 0x080fe20007f7e0ff */
[----:B------:R-:W-:Y:S01]  /*2b450*/  IMAD R173, R173, UR4, RZ ;  /* 0x00000004adad7c24 */ /* 0x000fe2000f8e02ff */
[----:B-1----:R-:W-:Y:S01]  /*2b460*/  LEA.HI.X.SX32 R4, R249, R2, 0x1, P2 ;  /* 0x00000002f9047211 */ /* 0x002fe200010f0eff */
[----:B------:R0:W-:Y:S01]  /*2b470*/  STL [R1+0x17f8], R5 ;  /* 0x0017f80501007387 */ /* 0x0001e20000100800 */
[----:B------:R-:W1:Y:S01]  /*2b480*/  S2R R166, SR_TID.X ;  /* 0x0000000000a67919 */ /* 0x000e620000002100 */
[----:B------:R-:W-:Y:S01]  /*2b490*/  IMAD R174, R174, UR4, RZ ;  /* 0x00000004aeae7c24 */ /* 0x000fe2000f8e02ff */
[----:B0-----:R-:W-:Y:S01]  /*2b4a0*/  IADD3 R5, P2, R172, R3, RZ ;  /* 0x00000003ac057210 */ /* 0x001fe20007f5e0ff */
[----:B------:R0:W-:Y:S01]  /*2b4b0*/  STL [R1+0x1828], R6 ;  /* 0x0018280601007387 */ /* 0x0001e20000100800 */
[----:B------:R-:W-:-:S03]  /*2b4c0*/  IMAD R176, R176, UR4, RZ ;  /* 0x00000004b0b07c24 */ /* 0x000fc6000f8e02ff */
[----:B------:R4:W-:Y:S04]  /*2b4d0*/  STL [R1+0x1800], R4 ;  /* 0x0018000401007387 */ /* 0x0009e80000100800 */
[----:B------:R2:W-:Y:S01]  /*2b4e0*/  STL [R1+0x182c], R5 ;  /* 0x00182c0501007387 */ /* 0x0005e20000100800 */
[-C--:B0-----:R-:W-:Y:S01]  /*2b4f0*/  LEA.HI.X.SX32 R6, R250, R2.reuse, 0x1, P1 ;  /* 0x00000002fa067211 */ /* 0x081fe200008f0eff */
[----:B------:R-:W0:Y:S01]  /*2b500*/  S2R R165, SR_TID.X ;  /* 0x0000000000a57919 */ /* 0x000e220000002100 */
[-C--:B----4-:R-:W-:Y:S02]  /*2b510*/  IADD3 R4, P1, R173, R3.reuse, RZ ;  /* 0x00000003ad047210 */ /* 0x090fe40007f3e0ff */
[----:B--2---:R-:W-:Y:S01]  /*2b520*/  LEA.HI.X.SX32 R5, R251, R2, 0x1, P0 ;  /* 0x00000002fb057211 */ /* 0x004fe200000f0eff */
[----:B------:R2:W-:Y:S04]  /*2b530*/  STL [R1+0x1808], R6 ;  /* 0x0018080601007387 */ /* 0x0005e80000100800 */
[----:B------:R4:W-:Y:S04]  /*2b540*/  STL [R1+0x1830], R4 ;  /* 0x0018300401007387 */ /* 0x0009e80000100800 */
[----:B------:R1:W-:Y:S01]  /*2b550*/  STL [R1+0x1810], R5 ;  /* 0x0018100501007387 */ /* 0x0003e20000100800 */
[----:B--2---:R-:W-:-:S02]  /*2b560*/  IADD3 R6, P0, R174, R3, RZ ;  /* 0x00000003ae067210 */ /* 0x004fc40007f1e0ff */
[----:B----4-:R-:W-:-:S03]  /*2b570*/  LEA.HI.X.SX32 R4, R167, R2, 0x1, P6 ;  /* 0x00000002a7047211 */ /* 0x010fc600030f0eff */
[----:B------:R-:W-:Y:S01]  /*2b580*/  STL [R1+0x1834], R6 ;  /* 0x0018340601007387 */ /* 0x000fe20000100800 */
[----:B-1----:R-:W-:Y:S02]  /*2b590*/  IADD3 R5, P6, R176, R3, RZ ;  /* 0x00000003b0057210 */ /* 0x002fe40007fde0ff */
[-C--:B------:R-:W-:Y:S01]  /*2b5a0*/  LEA.HI.X.SX32 R3, R168, R2.reuse, 0x1, P5 ;  /* 0x00000002a8037211 */ /* 0x080fe200028f0eff */
[----:B------:R1:W-:Y:S04]  /*2b5b0*/  STL [R1+0x1818], R4 ;  /* 0x0018180401007387 */ /* 0x0003e80000100800 */
[----:B------:R2:W-:Y:S04]  /*2b5c0*/  STL [R1+0xc3c], R5 ;  /* 0x000c3c0501007387 */ /* 0x0005e80000100800 */
[----:B------:R4:W-:Y:S01]  /*2b5d0*/  STL [R1+0xa34], R3 ;  /* 0x000a340301007387 */ /* 0x0009e20000100800 */
[----:B-1----:R-:W-:-:S02]  /*2b5e0*/  LEA.HI.X.SX32 R4, R170, R2, 0x1, P4 ;  /* 0x00000002aa047211 */ /* 0x002fc400020f0eff */
[----:B--2---:R-:W-:-:S03]  /*2b5f0*/  LEA.HI.X.SX32 R5, R171, R2, 0x1, P3 ;  /* 0x00000002ab057211 */ /* 0x004fc600018f0eff */
[----:B------:R1:W-:Y:S01]  /*2b600*/  STL [R1+0xc28], R4 ;  /* 0x000c280401007387 */ /* 0x0003e20000100800 */
[----:B----4-:R-:W-:-:S03]  /*2b610*/  LEA.HI.X.SX32 R3, R172, R2, 0x1, P2 ;  /* 0x00000002ac037211 */ /* 0x010fc600010f0eff */
[----:B------:R-:W-:Y:S04]  /*2b620*/  STL [R1+0xc2c], R5 ;  /* 0x000c2c0501007387 */ /* 0x000fe80000100800 */
[----:B------:R2:W-:Y:S01]  /*2b630*/  STL [R1+0xc30], R3 ;  /* 0x000c300301007387 */ /* 0x0005e20000100800 */
[-C--:B-1----:R-:W-:Y:S02]  /*2b640*/  LEA.HI.X.SX32 R4, R173, R2.reuse, 0x1, P1 ;  /* 0x00000002ad047211 */ /* 0x082fe400008f0eff */
[-C--:B--2---:R-:W-:Y:S02]  /*2b650*/  LEA.HI.X.SX32 R3, R174, R2.reuse, 0x1, P0 ;  /* 0x00000002ae037211 */ /* 0x084fe400000f0eff */
[----:B------:R-:W-:Y:S01]  /*2b660*/  LEA.HI.X.SX32 R2, R176, R2, 0x1, P6 ;  /* 0x00000002b0027211 */ /* 0x000fe200030f0eff */
[----:B------:R-:W-:Y:S04]  /*2b670*/  STL [R1+0xc34], R4 ;  /* 0x000c340401007387 */ /* 0x000fe80000100800 */
[----:B------:R-:W-:Y:S01]  /*2b680*/  STL [R1+0xc38], R3 ;  /* 0x000c380301007387 */ /* 0x000fe20000100800 */
[----:B------:R-:W-:-:S03]  /*2b690*/  SHF.R.U32.HI R158, RZ, 0x6, R166 ;  /* 0x00000006ff9e7819 */ /* 0x000fc600000116a6 */
[----:B------:R1:W-:Y:S01]  /*2b6a0*/  STL [R1+0xa38], R2 ;  /* 0x000a380201007387 */ /* 0x0003e20000100800 */
[----:B0-----:R-:W-:Y:S02]  /*2b6b0*/  LOP3.LUT R165, R165, 0x3f, RZ, 0xc0, !PT ;  /* 0x0000003fa5a57812 */ /* 0x001fe400078ec0ff */
[----:B------:R-:W-:Y:S01]  /*2b6c0*/  SGXT.U32 R158, R158, 0x1 ;  /* 0x000000019e9e781a */ /* 0x000fe20000000000 */
[----:B-1----:R-:W-:-:S05]  /*2b6d0*/  IMAD.SHL.U32 R2, R166, 0x10, RZ ;  /* 0x00000010a6027824 */ /* 0x002fca00078e00ff */
[----:B------:R-:W-:Y:S01]  /*2b6e0*/  LOP3.LUT R3, R2, 0x70, RZ, 0xc0, !PT ;  /* 0x0000007002037812 */ /* 0x000fe200078ec0ff */
[----:B------:R-:W-:-:S04]  /*2b6f0*/  IMAD.WIDE R10, R158, UR41, RZ ;  /* 0x000000299e0a7c25 */ /* 0x000fc8000f8e02ff */
[----:B------:R0:W-:Y:S01]  /*2b700*/  STL [R1+0x191c], R3 ;  /* 0x00191c0301007387 */ /* 0x0001e20000100800 */
[----:B------:R-:W-:Y:S02]  /*2b710*/  IMAD R236, R165, 0x80, R3 ;  /* 0x00000080a5ec7824 */ /* 0x000fe400078e0203 */
[----:B---3--:R-:W-:-:S05]  /*2b720*/  IMAD R2, R164, UR10, RZ ;  /* 0x0000000aa4027c24 */ /* 0x008fca000f8e02ff */
[----:B0-----:R-:W-:-:S04]  /*2b730*/  IADD3 R3, P0, R2, UR12, RZ ;  /* 0x0000000c02037c10 */ /* 0x001fc8000ff1e0ff */
[----:B------:R-:W-:Y:S02]  /*2b740*/  LEA.HI.X.SX32 R2, R2, UR13, 0x1, P0 ;  /* 0x0000000d02027c11 */ /* 0x000fe400080f0eff */
[----:B------:R-:W-:-:S05]  /*2b750*/  IADD3 R12, P0, R10, R3, RZ ;  /* 0x000000030a0c7210 */ /* 0x000fca0007f1e0ff */
[----:B------:R-:W-:Y:S01]  /*2b760*/  STL [R1+0xc24], R12 ;  /* 0x000c240c01007387 */ /* 0x000fe20000100800 */
[----:B------:R-:W-:-:S03]  /*2b770*/  IMAD.X R11, R11, 0x1, R2, P0 ;  /* 0x000000010b0b7824 */ /* 0x000fc600000e0602 */
[----:B------:R-:W2:Y:S04]  /*2b780*/  LDL.LU R159, [R1+0xa4c] ;  /* 0x000a4c00019f7983 */ /* 0x000ea80000300800 */
[----:B------:R-:W3:Y:S04]  /*2b790*/  LDL.LU R160, [R1+0xa54] ;  /* 0x000a540001a07983 */ /* 0x000ee80000300800 */
[----:B------:R-:W-:Y:S04]  /*2b7a0*/  STL [R1+0xc20], R11 ;  /* 0x000c200b01007387 */ /* 0x000fe80000100800 */
[----:B------:R-:W4:Y:S04]  /*2b7b0*/  LDL.LU R161, [R1+0xa20] ;  /* 0x000a200001a17983 */ /* 0x000f280000300800 */
[----:B------:R-:W4:Y:S04]  /*2b7c0*/  LDL.LU R162, [R1+0xa1c] ;  /* 0x000a1c0001a27983 */ /* 0x000f280000300800 */
[----:B------:R-:W4:Y:S04]  /*2b7d0*/  LDL.LU R163, [R1+0xa24] ;  /* 0x000a240001a37983 */ /* 0x000f280000300800 */
[----:B------:R-:W4:Y:S04]  /*2b7e0*/  LDL.LU R164, [R1+0xa28] ;  /* 0x000a280001a47983 */ /* 0x000f280000300800 */
[----:B------:R-:W4:Y:S04]  /*2b7f0*/  LDL.LU R165, [R1+0xa84] ;  /* 0x000a840001a57983 */ /* 0x000f280000300800 */
[----:B------:R-:W4:Y:S01]  /*2b800*/  LDL.LU R166, [R1+0x424] ;  /* 0x0004240001a67983 */ /* 0x000f220000300800 */
[----:B------:R-:W-:-:S02]  /*2b810*/  UIMAD UR10, UR40, UR41, URZ ;  /* 0x00000029280a72a4 */ /* 0x000fc4000f8e023f */
[----:B------:R-:W-:Y:S02]  /*2b820*/  UIMAD UR11, UR43, UR41, URZ ;  /* 0x000000292b0b72a4 */ /* 0x000fe4000f8e023f */
[----:B------:R-:W-:Y:S02]  /*2b830*/  UIMAD UR12, UR46, UR41, URZ ;  /* 0x000000292e0c72a4 */ /* 0x000fe4000f8e023f */
[----:B------:R-:W-:Y:S01]  /*2b840*/  UIMAD UR13, UR47, UR41, URZ ;  /* 0x000000292f0d72a4 */ /* 0x000fe2000f8e023f */
[C---:B------:R-:W-:Y:S01]  /*2b850*/  IADD3 R23, P0, R3.reuse, UR10, RZ ;  /* 0x0000000a03177c10 */ /* 0x040fe2000ff1e0ff */
[----:B------:R-:W-:Y:S01]  /*2b860*/  UIMAD UR14, UR48, UR41, URZ ;  /* 0x00000029300e72a4 */ /* 0x000fe2000f8e023f */
[C---:B------:R-:W-:Y:S01]  /*2b870*/  IADD3 R25, P6, R3.reuse, UR11, RZ ;  /* 0x0000000b03197c10 */ /* 0x040fe2000ffde0ff */
[----:B------:R-:W-:Y:S01]  /*2b880*/  UIMAD UR15, UR49, UR41, URZ ;  /* 0x00000029310f72a4 */ /* 0x000fe2000f8e023f */
[C---:B------:R-:W-:Y:S01]  /*2b890*/  IADD3 R24, P2, R3.reuse, UR12, RZ ;  /* 0x0000000c03187c10 */ /* 0x040fe2000ff5e0ff */
[----:B------:R0:W-:Y:S01]  /*2b8a0*/  STL [R1+0xa40], R23 ;  /* 0x000a401701007387 */ /* 0x0001e20000100800 */
[----:B------:R-:W-:Y:S01]  /*2b8b0*/  UIMAD UR16, UR50, UR41, URZ ;  /* 0x00000029321072a4 */ /* 0x000fe2000f8e023f */
[----:B------:R-:W-:Y:S01]  /*2b8c0*/  IMAD.U32 R15, RZ, RZ, UR10 ;  /* 0x0000000aff0f7e24 */ /* 0x000fe2000f8e00ff */
[----:B------:R-:W-:Y:S01]  /*2b8d0*/  LOP3.LUT R236, R236, R158, RZ, 0xfc, !PT ;  /* 0x0000009eecec7212 */ /* 0x000fe200078efcff */
[----:B------:R1:W-:Y:S01]  /*2b8e0*/  STL [R1+0xa80], R25 ;  /* 0x000a801901007387 */ /* 0x0003e20000100800 */
[----:B------:R-:W-:Y:S01]  /*2b8f0*/  IMAD.U32 R16, RZ, RZ, UR11 ;  /* 0x0000000bff107e24 */ /* 0x000fe2000f8e00ff */
[----:B0-----:R-:W-:-:S02]  /*2b900*/  IADD3 R23, P1, R3, UR13, RZ ;  /* 0x0000000d03177c10 */ /* 0x001fc4000ff3e0ff */
[----:B------:R0:W-:Y:S01]  /*2b910*/  STL [R1+0xac0], R24 ;  /* 0x000ac01801007387 */ /* 0x0001e20000100800 */
[----:B------:R-:W-:Y:S02]  /*2b920*/  LOP3.LUT R158, R158, 0x7c, RZ, 0xfc, !PT ;  /* 0x0000007c9e9e7812 */ /* 0x000fe400078efcff */
[C---:B-1----:R-:W-:Y:S01]  /*2b930*/  IADD3 R25, P4, R3.reuse, UR14, RZ ;  /* 0x0000000e03197c10 */ /* 0x042fe2000ff9e0ff */
[----:B------:R1:W-:Y:S01]  /*2b940*/  STL [R1+0xb00], R23 ;  /* 0x000b001701007387 */ /* 0x0003e20000100800 */
[----:B------:R-:W-:Y:S01]  /*2b950*/  UIMAD UR17, UR51, UR41, URZ ;  /* 0x00000029331172a4 */ /* 0x000fe2000f8e023f */
[----:B------:R-:W-:Y:S01]  /*2b960*/  IMAD.U32 R17, RZ, RZ, UR12 ;  /* 0x0000000cff117e24 */ /* 0x000fe2000f8e00ff */
[----:B0-----:R-:W-:Y:S01]  /*2b970*/  IADD3 R24, P5, R3, UR15, RZ ;  /* 0x0000000f03187c10 */ /* 0x001fe2000ffbe0ff */
[----:B------:R-:W-:Y:S01]  /*2b980*/  STL [R1+0xb40], R25 ;  /* 0x000b401901007387 */ /* 0x000fe20000100800 */
[-C--:B-1----:R-:W-:Y:S02]  /*2b990*/  LEA.HI.X.SX32 R23, R15, R2.reuse, 0x1, P0 ;  /* 0x000000020f177211 */ /* 0x082fe400000f0eff */
[----:B------:R-:W-:Y:S01]  /*2b9a0*/  IADD3 R15, P3, R3, UR16, RZ ;  /* 0x00000010030f7c10 */ /* 0x000fe2000ff7e0ff */
[----:B------:R-:W-:Y:S01]  /*2b9b0*/  STL [R1+0xb80], R24 ;  /* 0x000b801801007387 */ /* 0x000fe20000100800 */
[----:B------:R-:W-:Y:S01]  /*2b9c0*/  LEA.HI.X.SX32 R16, R16, R2, 0x1, P6 ;  /* 0x0000000210107211 */ /* 0x000fe200030f0eff */
[----:B------:R-:W-:-:S02]  /*2b9d0*/  IMAD R158, R158, UR41, RZ ;  /* 0x000000299e9e7c24 */ /* 0x000fc4000f8e02ff */
[----:B------:R-:W-:Y:S01]  /*2b9e0*/  STL [R1+0xa3c], R23 ;  /* 0x000a3c1701007387 */ /* 0x000fe20000100800 */
[----:B------:R-:W-:Y:S01]  /*2b9f0*/  IMAD.U32 R18, RZ, RZ, UR13 ;  /* 0x0000000dff127e24 */ /* 0x000fe2000f8e00ff */
[----:B------:R-:W-:Y:S02]  /*2ba00*/  LEA.HI.X.SX32 R17, R17, R2, 0x1, P2 ;  /* 0x0000000211117211 */ /* 0x000fe400010f0eff */
[----:B------:R0:W-:Y:S01]  /*2ba10*/  STL [R1+0xbc0], R15 ;  /* 0x000bc00f01007387 */ /* 0x0001e20000100800 */
[----:B------:R-:W-:-:S03]  /*2ba20*/  IMAD.U32 R19, RZ, RZ, UR14 ;  /* 0x0000000eff137e24 */ /* 0x000fc6000f8e00ff */
[----:B------:R1:W-:Y:S01]  /*2ba30*/  STL [R1+0xa7c], R16 ;  /* 0x000a7c1001007387 */ /* 0x0003e20000100800 */
[----:B0-----:R-:W-:Y:S02]  /*2ba40*/  IADD3 R15, P0, R3, UR17, RZ ;  /* 0x00000011030f7c10 */ /* 0x001fe4000ff1e0ff */
[----:B-1----:R-:W-:-:S03]  /*2ba50*/  IADD3 R16, P2, R158, R3, RZ ;  /* 0x000000039e107210 */ /* 0x002fc60007f5e0ff */
[----:B------:R0:W-:Y:S01]  /*2ba60*/  STL [R1+0xc00], R15 ;  /* 0x000c000f01007387 */ /* 0x0001e20000100800 */
[----:B------:R-:W-:-:S03]  /*2ba70*/  IMAD.U32 R20, RZ, RZ, UR15 ;  /* 0x0000000fff147e24 */ /* 0x000fc6000f8e00ff */
[----:B------:R-:W-:Y:S04]  /*2ba80*/  STL [R1+0xabc], R17 ;  /* 0x000abc1101007387 */ /* 0x000fe80000100800 */
[----:B------:R1:W-:Y:S01]  /*2ba90*/  STL [R1+0xa48], R16 ;  /* 0x000a481001007387 */ /* 0x0003e20000100800 */
[----:B0-----:R-:W-:Y:S01]  /*2baa0*/  LEA.HI.X.SX32 R15, R18, R2, 0x1, P1 ;  /* 0x00000002120f7211 */ /* 0x001fe200008f0eff */
[----:B------:R-:W-:-:S04]  /*2bab0*/  IMAD.U32 R21, RZ, RZ, UR16 ;  /* 0x00000010ff157e24 */ /* 0x000fc8000f8e00ff */
[----:B------:R3:W-:Y:S01]  /*2bac0*/  STL [R1+0xafc], R15 ;  /* 0x000afc0f01007387 */ /* 0x0007e20000100800 */
[-C--:B-1----:R-:W-:Y:S01]  /*2bad0*/  LEA.HI.X.SX32 R16, R19, R2.reuse, 0x1, P4 ;  /* 0x0000000213107211 */ /* 0x082fe200020f0eff */
[----:B------:R-:W-:Y:S01]  /*2bae0*/  IMAD.U32 R22, RZ, RZ, UR17 ;  /* 0x00000011ff167e24 */ /* 0x000fe2000f8e00ff */
[----:B------:R-:W-:Y:S01]  /*2baf0*/  LEA.HI.X.SX32 R18, R21, R2, 0x1, P3 ;  /* 0x0000000215127211 */ /* 0x000fe200018f0eff */
[----:B------:R-:W-:-:S04]  /*2bb00*/  IMAD R169, RZ, RZ, -UR41 ;  /* 0x80000029ffa97e24 */ /* 0x000fc8000f8e02ff */
[----:B------:R-:W-:-:S04]  /*2bb10*/  IMAD R4, R169, 0x2, R0 ;  /* 0x00000002a9047824 */ /* 0x000fc800078e0200 */
        /* <DEDUP_REMOVED lines=9> */
[----:B------:R-:W-:Y:S01]  /*2bbb0*/  IMAD R14, R169, 0x2, R13 ;  /* 0x00000002a90e7824 */ /* 0x000fe200078e020d */
[-C--:B--2---:R-:W-:Y:S02]  /*2bbc0*/  IADD3 R17, P1, R159, R3.reuse, RZ ;  /* 0x000000039f117210 */ /* 0x084fe40007f3e0ff */
[----:B---3--:R-:W-:-:S03]  /*2bbd0*/  IADD3 R15, P4, R160, R3, RZ ;  /* 0x00000003a00f7210 */ /* 0x008fc60007f9e0ff */
[----:B------:R0:W-:Y:S04]  /*2bbe0*/  STL [R1+0xa50], R17 ;  /* 0x000a501101007387 */ /* 0x0001e80000100800 */
[----:B------:R4:W-:Y:S01]  /*2bbf0*/  STL [R1+0xb3c], R16 ;  /* 0x000b3c1001007387 */ /* 0x0009e20000100800 */
[----:B0-----:R-:W-:-:S03]  /*2bc00*/  LEA.HI.X.SX32 R17, R20, R2, 0x1, P5 ;  /* 0x0000000214117211 */ /* 0x001fc600028f0eff */
[----:B------:R-:W-:Y:S01]  /*2bc10*/  STL [R1+0xa58], R15 ;  /* 0x000a580f01007387 */ /* 0x000fe20000100800 */
[----:B----4-:R-:W-:-:S03]  /*2bc20*/  IADD3 R16, P5, R161, R3, RZ ;  /* 0x00000003a1107210 */ /* 0x010fc60007fbe0ff */
[----:B------:R0:W-:Y:S04]  /*2bc30*/  STL [R1+0xb7c], R17 ;  /* 0x000b7c1101007387 */ /* 0x0001e80000100800 */
[----:B------:R1:W-:Y:S04]  /*2bc40*/  STL [R1+0xa60], R16 ;  /* 0x000a601001007387 */ /* 0x0003e80000100800 */
[----:B------:R2:W-:Y:S01]  /*2bc50*/  STL [R1+0xbbc], R18 ;  /* 0x000bbc1201007387 */ /* 0x0005e20000100800 */
[----:B0-----:R-:W-:Y:S02]  /*2bc60*/  LEA.HI.X.SX32 R17, R22, R2, 0x1, P0 ;  /* 0x0000000216117211 */ /* 0x001fe400000f0eff */
[----:B-1----:R-:W-:-:S02]  /*2bc70*/  IADD3 R16, P3, R162, R3, RZ ;  /* 0x00000003a2107210 */ /* 0x002fc40007f7e0ff */
[----:B--2---:R-:W-:-:S03]  /*2bc80*/  IADD3 R18, P0, R163, R3, RZ ;  /* 0x00000003a3127210 */ /* 0x004fc60007f1e0ff */
[----:B------:R-:W-:Y:S01]  /*2bc90*/  STL [R1+0xa68], R16 ;  /* 0x000a681001007387 */ /* 0x000fe20000100800 */
[----:B------:R-:W-:-:S03]  /*2bca0*/  LEA.HI.X.SX32 R19, R159, R2, 0x1, P1 ;  /* 0x000000029f137211 */ /* 0x000fc600008f0eff */
[----:B------:R0:W-:Y:S04]  /*2bcb0*/  STL [R1+0xbfc], R17 ;  /* 0x000bfc1101007387 */ /* 0x0001e80000100800 */
[----:B------:R1:W-:Y:S01]  /*2bcc0*/  STL [R1+0xa70], R18 ;  /* 0x000a701201007387 */ /* 0x0003e20000100800 */
[----:B0-----:R-:W-:Y:S02]  /*2bcd0*/  LEA.HI.X.SX32 R17, R158, R2, 0x1, P2 ;  /* 0x000000029e117211 */ /* 0x001fe400010f0eff */
[----:B-1----:R-:W-:-:S03]  /*2bce0*/  IADD3 R18, P2, R164, R3, RZ ;  /* 0x00000003a4127210 */ /* 0x002fc60007f5e0ff */
[----:B------:R-:W-:Y:S04]  /*2bcf0*/  STL [R1+0xa44], R17 ;  /* 0x000a441101007387 */ /* 0x000fe80000100800 */
[----:B------:R0:W-:Y:S04]  /*2bd00*/  STL [R1+0xa78], R18 ;  /* 0x000a781201007387 */ /* 0x0001e80000100800 */
[----:B------:R1:W-:Y:S01]  /*2bd10*/  STL [R1+0xa4c], R19 ;  /* 0x000a4c1301007387 */ /* 0x0003e20000100800 */
[----:B0-----:R-:W-:Y:S02]  /*2bd20*/  IADD3 R18, P1, R165, R3, RZ ;  /* 0x00000003a5127210 */ /* 0x001fe40007f3e0ff */
[----:B-1----:R-:W-:-:S02]  /*2bd30*/  LEA.HI.X.SX32 R19, R160, R2, 0x1, P4 ;  /* 0x00000002a0137211 */ /* 0x002fc400020f0eff */
[----:B------:R-:W-:Y:S01]  /*2bd40*/  IADD3 R20, P4, R166, R3, RZ ;  /* 0x00000003a6147210 */ /* 0x000fe20007f9e0ff */
        /* <DEDUP_REMOVED lines=12> */
[----:B------:R-:W-:Y:S04]  /*2be10*/  STL [R1+0xaa0], R20 ;  /* 0x000aa01401007387 */ /* 0x000fe80000100800 */
[----:B------:R0:W-:Y:S01]  /*2be20*/  STL [R1+0xa6c], R21 ;  /* 0x000a6c1501007387 */ /* 0x0001e20000100800 */
[----:B------:R-:W-:-:S03]  /*2be30*/  LEA.HI.X.SX32 R23, R165, R2, 0x1, P1 ;  /* 0x00000002a5177211 */ /* 0x000fc600008f0eff */
[----:B------:R1:W-:Y:S01]  /*2be40*/  STL [R1+0xaa8], R22 ;  /* 0x000aa81601007387 */ /* 0x0003e20000100800 */
[----:B0-----:R-:W-:Y:S02]  /*2be50*/  LEA.HI.X.SX32 R21, R164, R2, 0x1, P2 ;  /* 0x00000002a4157211 */ /* 0x001fe400010f0eff */
[----:B-1----:R-:W-:-:S03]  /*2be60*/  IADD3 R22, P2, R6, R3, RZ ;  /* 0x0000000306167210 */ /* 0x002fc60007f5e0ff */
[----:B------:R-:W-:Y:S01]  /*2be70*/  STL [R1+0xa74], R21 ;  /* 0x000a741501007387 */ /* 0x000fe20000100800 */
[----:B------:R-:W-:-:S03]  /*2be80*/  LEA.HI.X.SX32 R24, R166, R2, 0x1, P4 ;  /* 0x00000002a6187211 */ /* 0x000fc600020f0eff */
[----:B------:R0:W-:Y:S04]  /*2be90*/  STL [R1+0xab0], R22 ;  /* 0x000ab01601007387 */ /* 0x0001e80000100800 */
[----:B------:R1:W-:Y:S01]  /*2bea0*/  STL [R1+0xa84], R23 ;  /* 0x000a841701007387 */ /* 0x0003e20000100800 */
[-C--:B0-----:R-:W-:Y:S02]  /*2beb0*/  IADD3 R22, P1, R7, R3.reuse, RZ ;  /* 0x0000000307167210 */ /* 0x081fe40007f3e0ff */
[----:B-1----:R-:W-:-:S03]  /*2bec0*/  IADD3 R23, P4, R8, R3, RZ ;  /* 0x0000000308177210 */ /* 0x002fc60007f9e0ff */
[----:B------:R-:W-:Y:S01]  /*2bed0*/  STL [R1+0xab8], R22 ;  /* 0x000ab81601007387 */ /* 0x000fe20000100800 */
[----:B------:R-:W-:-:S03]  /*2bee0*/  LEA.HI.X.SX32 R25, R0, R2, 0x1, P5 ;  /* 0x0000000200197211 */ /* 0x000fc600028f0eff */
[----:B------:R0:W-:Y:S04]  /*2bef0*/  STL [R1+0xa8c], R24 ;  /* 0x000a8c1801007387 */ /* 0x0001e80000100800 */
[----:B------:R1:W-:Y:S04]  /*2bf00*/  STL [R1+0xac8], R23 ;  /* 0x000ac81701007387 */ /* 0x0003e80000100800 */
[----:B------:R2:W5:Y:S01]  /*2bf10*/  LDL.LU R0, [R1+0x1924] ;  /* 0x0019240001007983 */ /* 0x0005620000300800 */
[-C--:B0-----:R-:W-:Y:S02]  /*2bf20*/  IADD3 R24, P5, R9, R3.reuse, RZ ;  /* 0x0000000309187210 */ /* 0x081fe40007fbe0ff */
[----:B-1----:R-:W-:Y:S01]  /*2bf30*/  LEA.HI.X.SX32 R23, R4, R2, 0x1, P3 ;  /* 0x0000000204177211 */ /* 0x002fe200018f0eff */
[----:B------:R-:W-:Y:S04]  /*2bf40*/  STL [R1+0xa94], R25 ;  /* 0x000a941901007387 */ /* 0x000fe80000100800 */
[----:B------:R0:W-:Y:S04]  /*2bf50*/  STL [R1+0xad0], R24 ;  /* 0x000ad01801007387 */ /* 0x0001e80000100800 */
[----:B------:R1:W-:Y:S01]  /*2bf60*/  STL [R1+0xa9c], R23 ;  /* 0x000a9c1701007387 */ /* 0x0003e20000100800 */
[----:B0-----:R-:W-:-:S02]  /*2bf70*/  IADD3 R24, P3, R10, R3, RZ ;  /* 0x000000030a187210 */ /* 0x001fc40007f7e0ff */
[-C--:B-1----:R-:W-:Y:S02]  /*2bf80*/  LEA.HI.X.SX32 R23, R5, R2.reuse, 0x1, P0 ;  /* 0x0000000205177211 */ /* 0x082fe400000f0eff */
[----:B------:R-:W-:Y:S01]  /*2bf90*/  IADD3 R5, P0, R11, R3, RZ ;  /* 0x000000030b057210 */ /* 0x000fe20007f1e0ff */
[----:B------:R-:W-:Y:S04]  /*2bfa0*/  STL [R1+0xad8], R24 ;  /* 0x000ad81801007387 */ /* 0x000fe80000100800 */
[----:B------:R0:W-:Y:S04]  /*2bfb0*/  STL [R1+0xaa4], R23 ;  /* 0x000aa41701007387 */ /* 0x0001e80000100800 */
[----:B------:R1:W-:Y:S01]  /*2bfc0*/  STL [R1+0xae0], R5 ;  /* 0x000ae00501007387 */ /* 0x0003e20000100800 */
[----:B0-----:R-:W-:-:S02]  /*2bfd0*/  LEA.HI.X.SX32 R23, R6, R2, 0x1, P2 ;  /* 0x0000000206177211 */ /* 0x001fc400010f0eff */
[-C--:B------:R-:W-:Y:S02]  /*2bfe0*/  IADD3 R6, P2, R12, R3.reuse, RZ ;  /* 0x000000030c067210 */ /* 0x080fe40007f5e0ff */
[----:B-1----:R-:W-:Y:S01]  /*2bff0*/  LEA.HI.X.SX32 R5, R7, R2, 0x1, P1 ;  /* 0x0000000207057211 */ /* 0x002fe200008f0eff */
[----:B------:R-:W-:Y:S01]  /*2c000*/  STL [R1+0xaac], R23 ;  /* 0x000aac1701007387 */ /* 0x000fe20000100800 */
[----:B------:R-:W-:-:S03]  /*2c010*/  IADD3 R7, P1, R13, R3, RZ ;  /* 0x000000030d077210 */ /* 0x000fc60007f3e0ff */
[----:B------:R0:W-:Y:S04]  /*2c020*/  STL [R1+0xae8], R6 ;  /* 0x000ae80601007387 */ /* 0x0001e80000100800 */
[----:B------:R1:W-:Y:S01]  /*2c030*/  STL [R1+0xab4], R5 ;  /* 0x000ab40501007387 */ /* 0x0003e20000100800 */
[----:B0-----:R-:W-:-:S03]  /*2c040*/  LEA.HI.X.SX32 R6, R8, R2, 0x1, P4 ;  /* 0x0000000208067211 */ /* 0x001fc600020f0eff */
[----:B------:R0:W-:Y:S01]  /*2c050*/  STL [R1+0xaf0], R7 ;  /* 0x000af00701007387 */ /* 0x0001e20000100800 */
[----:B-1----:R-:W-:-:S03]  /*2c060*/  IADD3 R5, P4, R14, R3, RZ ;  /* 0x000000030e057210 */ /* 0x002fc60007f9e0ff */
[----:B------:R1:W-:Y:S04]  /*2c070*/  STL [R1+0xac4], R6 ;  /* 0x000ac40601007387 */ /* 0x0003e80000100800 */
[----:B------:R3:W-:Y:S01]  /*2c080*/  STL [R1+0xaf8], R5 ;  /* 0x000af80501007387 */ /* 0x0007e20000100800 */
[-C--:B0-----:R-:W-:Y:S01]  /*2c090*/  LEA.HI.X.SX32 R7, R9, R2.reuse, 0x1, P5 ;  /* 0x0000000209077211 */ /* 0x081fe200028f0eff */
[----:B------:R-:W-:Y:S01]  /*2c0a0*/  IMAD R15, R169, 0x4, R14 ;  /* 0x00000004a90f7824 */ /* 0x000fe200078e020e */
[-C--:B-1----:R-:W-:Y:S02]  /*2c0b0*/  LEA.HI.X.SX32 R6, R11, R2.reuse, 0x1, P0 ;  /* 0x000000020b067211 */ /* 0x082fe400000f0eff */
[----:B---3--:R-:W-:Y:S01]  /*2c0c0*/  LEA.HI.X.SX32 R5, R10, R2, 0x1, P3 ;  /* 0x000000020a057211 */ /* 0x008fe200018f0eff */
[----:B------:R0:W-:Y:S01]  /*2c0d0*/  STL [R1+0xacc], R7 ;  /* 0x000acc0701007387 */ /* 0x0001e20000100800 */
[----:B------:R-:W-:-:S03]  /*2c0e0*/  IMAD R16, R169, 0x2, R15 ;  /* 0x00000002a9107824 */ /* 0x000fc600078e020f */
[----:B------:R1:W-:Y:S01]  /*2c0f0*/  STL [R1+0xad4], R5 ;  /* 0x000ad40501007387 */ /* 0x0003e20000100800 */
[----:B------:R-:W-:-:S03]  /*2c100*/  IMAD R17, R169, 0x2, R16 ;  /* 0x00000002a9117824 */ /* 0x000fc600078e0210 */
[----:B------:R3:W-:Y:S01]  /*2c110*/  STL [R1+0xadc], R6 ;  /* 0x000adc0601007387 */ /* 0x0007e20000100800 */
[-C--:B0-----:R-:W-:Y:S02]  /*2c120*/  LEA.HI.X.SX32 R7, R13, R2.reuse, 0x1, P1 ;  /* 0x000000020d077211 */ /* 0x081fe400008f0eff */
[-C--:B-1----:R-:W-:Y:S02]  /*2c130*/  LEA.HI.X.SX32 R5, R12, R2.reuse, 0x1, P2 ;  /* 0x000000020c057211 */ /* 0x082fe400010f0eff */
[----:B---3--:R-:W-:-:S03]  /*2c140*/  LEA.HI.X.SX32 R6, R14, R2, 0x1, P4 ;  /* 0x000000020e067211 */ /* 0x008fc600020f0eff */
[----:B------:R-:W-:Y:S01]  /*2c150*/  STL [R1+0xae4], R5 ;  /* 0x000ae40501007387 */ /* 0x000fe20000100800 */
[----:B------:R-:W-:-:S03]  /*2c160*/  IADD3 R9, P1, R16, R3, RZ ;  /* 0x0000000310097210 */ /* 0x000fc60007f3e0ff */
[----:B------:R0:W-:Y:S01]  /*2c170*/  STL [R1+0xaec], R7 ;  /* 0x000aec0701007387 */ /* 0x0001e20000100800 */
[----:B------:R-:W-:-:S03]  /*2c180*/  IMAD R18, R169, 0x2, R17 ;  /* 0x00000002a9127824 */ /* 0x000fc600078e0211 */
[----:B------:R1:W-:Y:S01]  /*2c190*/  STL [R1+0xaf4], R6 ;  /* 0x000af40601007387 */ /* 0x0003e20000100800 */
[-C--:B0-----:R-:W-:Y:S02]  /*2c1a0*/  IADD3 R7, P0, R15, R3.reuse, RZ ;  /* 0x000000030f077210 */ /* 0x081fe40007f1e0ff */
[----:B-1----:R-:W-:-:S03]  /*2c1b0*/  IADD3 R6, P2, R17, R3, RZ ;  /* 0x0000000311067210 */ /* 0x002fc60007f5e0ff */
[----:B------:R-:W-:Y:S01]  /*2c1c0*/  STL [R1+0xb08], R7 ;  /* 0x000b080701007387 */ /* 0x000fe20000100800 */
[----:B------:R-:W-:-:S03]  /*2c1d0*/  LEA.HI.X.SX32 R11, R16, R2, 0x1, P1 ;  /* 0x00000002100b7211 */ /* 0x000fc600008f0eff */
[----:B------:R0:W-:Y:S01]  /*2c1e0*/  STL [R1+0xb10], R9 ;  /* 0x000b100901007387 */ /* 0x0001e20000100800 */
[----:B------:R-:W-:-:S03]  /*2c1f0*/  IMAD R19, R169, 0x2, R18 ;  /* 0x00000002a9137824 */ /* 0x000fc600078e0212 */
[----:B------:R1:W-:Y:S01]  /*2c200*/  STL [R1+0xb18], R6 ;  /* 0x000b180601007387 */ /* 0x0003e20000100800 */
[-C--:B0-----:R-:W-:Y:S02]  /*2c210*/  LEA.HI.X.SX32 R9, R15, R2.reuse, 0x1, P0 ;  /* 0x000000020f097211 */ /* 0x081fe400000f0eff */
[----:B-1----:R-:W-:-:S03]  /*2c220*/  LEA.HI.X.SX32 R6, R17, R2, 0x1, P2 ;  /* 0x0000000211067211 */ /* 0x002fc600010f0eff */
[----:B------:R-:W-:Y:S01]  /*2c230*/  STL [R1+0xb04], R9 ;  /* 0x000b040901007387 */ /* 0x000fe20000100800 */
[----:B------:R-:W-:-:S03]  /*2c240*/  IMAD R20, R169, 0x2, R19 ;  /* 0x00000002a9147824 */ /* 0x000fc600078e0213 */
[----:B------:R0:W-:Y:S01]  /*2c250*/  STL [R1+0xb0c], R11 ;  /* 0x000b0c0b01007387 */ /* 0x0001e20000100800 */
[----:B------:R-:W-:-:S03]  /*2c260*/  IMAD R21, R169, 0x2, R20 ;  /* 0x00000002a9157824 */ /* 0x000fc600078e0214 */
[----:B------:R1:W-:Y:S01]  /*2c270*/  STL [R1+0xb14], R6 ;  /* 0x000b140601007387 */ /* 0x0003e20000100800 */
[-C--:B------:R-:W-:Y:S02]  /*2c280*/  IADD3 R12, P2, R20, R3.reuse, RZ ;  /* 0x00000003140c7210 */ /* 0x080fe40007f5e0ff */
[-C--:B0-----:R-:W-:Y:S02]  /*2c290*/  IADD3 R11, P0, R18, R3.reuse, RZ ;  /* 0x00000003120b7210 */ /* 0x081fe40007f1e0ff */
[----:B-1----:R-:W-:-:S03]  /*2c2a0*/  IADD3 R6, P1, R19, R3, RZ ;  /* 0x0000000313067210 */ /* 0x002fc60007f3e0ff */
[----:B------:R-:W-:Y:S01]  /*2c2b0*/  STL [R1+0xb20], R11 ;  /* 0x000b200b01007387 */ /* 0x000fe20000100800 */
[----:B------:R-:W-:-:S03]  /*2c2c0*/  IMAD R22, R169, 0x4, R21 ;  /* 0x00000004a9167824 */ /* 0x000fc600078e0215 */
[----:B------:R0:W-:Y:S01]  /*2c2d0*/  STL [R1+0xb28], R6 ;  /* 0x000b280601007387 */ /* 0x0001e20000100800 */
[-C--:B------:R-:W-:Y:S01]  /*2c2e0*/  LEA.HI.X.SX32 R13, R19, R2.reuse, 0x1, P1 ;  /* 0x00000002130d7211 */ /* 0x080fe200008f0eff */
[----:B------:R-:W-:Y:S02]  /*2c2f0*/  IMAD R4, R169, 0x2, R22 ;  /* 0x00000002a9047824 */ /* 0x000fe400078e0216 */
[----:B------:R1:W-:Y:S01]  /*2c300*/  STL [R1+0xb30], R12 ;  /* 0x000b300c01007387 */ /* 0x0003e20000100800 */
[-C--:B0-----:R-:W-:Y:S02]  /*2c310*/  LEA.HI.X.SX32 R6, R18, R2.reuse, 0x1, P0 ;  /* 0x0000000212067211 */ /* 0x081fe400000f0eff */
[----:B-1----:R-:W-:-:S03]  /*2c320*/  LEA.HI.X.SX32 R12, R20, R2, 0x1, P2 ;  /* 0x00000002140c7211 */ /* 0x002fc600010f0eff */
        /* <DEDUP_REMOVED lines=8> */
[----:B------:R-:W-:Y:S01]  /*2c3b0*/  IMAD R23, R169, 0x2, R24 ;  /* 0x00000002a9177824 */ /* 0x000fe200078e0218 */
[----:B------:R-:W-:Y:S02]  /*2c3c0*/  LEA.HI.X.SX32 R15, R21, R2, 0x1, P0 ;  /* 0x00000002150f7211 */ /* 0x000fe400000f0eff */
[----:B------:R0:W-:Y:S04]  /*2c3d0*/  STL [R1+0xb48], R14 ;  /* 0x000b480e01007387 */ /* 0x0001e80000100800 */
[----:B------:R1:W-:Y:S01]  /*2c3e0*/  STL [R1+0xb50], R12 ;  /* 0x000b500c01007387 */ /* 0x0003e20000100800 */
[----:B------:R-:W-:-:S03]  /*2c3f0*/  IMAD R8, R169, 0x2, R23 ;  /* 0x00000002a9087824 */ /* 0x000fc600078e0217 */
[----:B------:R3:W-:Y:S01]  /*2c400*/  STL [R1+0xb34], R15 ;  /* 0x000b340f01007387 */ /* 0x0007e20000100800 */
[-C--:B0-----:R-:W-:Y:S02]  /*2c410*/  LEA.HI.X.SX32 R14, R4, R2.reuse, 0x1, P2 ;  /* 0x00000002040e7211 */ /* 0x081fe400010f0eff */
[----:B-1----:R-:W-:-:S05]  /*2c420*/  LEA.HI.X.SX32 R12, R22, R2, 0x1, P1 ;  /* 0x00000002160c7211 */ /* 0x002fca00008f0eff */
[----:B------:R0:W-:Y:S01]  /*2c430*/  STL [R1+0xb44], R12 ;  /* 0x000b440c01007387 */ /* 0x0001e20000100800 */
[----:B---3--:R-:W-:-:S03]  /*2c440*/  IADD3 R15, P1, R23, R3, RZ ;  /* 0x00000003170f7210 */ /* 0x008fc60007f3e0ff */
[----:B------:R1:W-:Y:S01]  /*2c450*/  STL [R1+0xb4c], R14 ;  /* 0x000b4c0e01007387 */ /* 0x0003e20000100800 */
[----:B------:R-:W-:Y:S01]  /*2c460*/  IMAD R10, R169, 0x2, R8 ;  /* 0x00000002a90a7824 */ /* 0x000fe200078e0208 */
[-C--:B0-----:R-:W-:Y:S02]  /*2c470*/  IADD3 R12, P0, R24, R3.reuse, RZ ;  /* 0x00000003180c7210 */ /* 0x081fe40007f1e0ff */
[----:B-1----:R-:W-:-:S03]  /*2c480*/  IADD3 R14, P2, R8, R3, RZ ;  /* 0x00000003080e7210 */ /* 0x002fc60007f5e0ff */
[----:B------:R-:W-:Y:S01]  /*2c490*/  STL [R1+0xb58], R12 ;  /* 0x000b580c01007387 */ /* 0x000fe20000100800 */
[----:B------:R-:W-:-:S03]  /*2c4a0*/  LEA.HI.X.SX32 R16, R24, R2, 0x1, P0 ;  /* 0x0000000218107211 */ /* 0x000fc600000f0eff */
[----:B------:R0:W-:Y:S01]  /*2c4b0*/  STL [R1+0xb60], R15 ;  /* 0x000b600f01007387 */ /* 0x0001e20000100800 */
[----:B------:R-:W-:-:S03]  /*2c4c0*/  IMAD R5, R169, 0x2, R10 ;  /* 0x00000002a9057824 */ /* 0x000fc600078e020a */
[----:B------:R1:W-:Y:S01]  /*2c4d0*/  STL [R1+0xb68], R14 ;  /* 0x000b680e01007387 */ /* 0x0003e20000100800 */
[----:B------:R-:W-:Y:S01]  /*2c4e0*/  IMAD R7, R169, 0x4, R5 ;  /* 0x00000004a9077824 */ /* 0x000fe200078e0205 */
[-C--:B0-----:R-:W-:Y:S02]  /*2c4f0*/  LEA.HI.X.SX32 R15, R8, R2.reuse, 0x1, P2 ;  /* 0x00000002080f7211 */ /* 0x081fe400010f0eff */
[----:B-1----:R-:W-:Y:S01]  /*2c500*/  LEA.HI.X.SX32 R14, R23, R2, 0x1, P1 ;  /* 0x00000002170e7211 */ /* 0x002fe200008f0eff */
[----:B------:R-:W-:Y:S04]  /*2c510*/  STL [R1+0xb54], R16 ;  /* 0x000b541001007387 */ /* 0x000fe80000100800 */
[----:B------:R0:W-:Y:S01]  /*2c520*/  STL [R1+0xb5c], R14 ;  /* 0x000b5c0e01007387 */ /* 0x0001e20000100800 */
[----:B------:R-:W-:-:S03]  /*2c530*/  IMAD R9, R169, 0x2, R7 ;  /* 0x00000002a9097824 */ /* 0x000fc600078e0207 */
[----:B------:R1:W-:Y:S01]  /*2c540*/  STL [R1+0xb64], R15 ;  /* 0x000b640f01007387 */ /* 0x0003e20000100800 */
[-C--:B0-----:R-:W-:Y:S02]  /*2c550*/  IADD3 R14, P0, R10, R3.reuse, RZ ;  /* 0x000000030a0e7210 */ /* 0x081fe40007f1e0ff */
[----:B-1----:R-:W-:-:S03]  /*2c560*/  IADD3 R15, P1, R5, R3, RZ ;  /* 0x00000003050f7210 */ /* 0x002fc60007f3e0ff */
[----:B------:R-:W-:Y:S01]  /*2c570*/  STL [R1+0xb70], R14 ;  /* 0x000b700e01007387 */ /* 0x000fe20000100800 */
[----:B------:R-:W-:Y:S01]  /*2c580*/  IADD3 R16, P2, R7, R3, RZ ;  /* 0x0000000307107210 */ /* 0x000fe20007f5e0ff */
[----:B------:R-:W-:Y:S02]  /*2c590*/  IMAD R11, R169, 0x2, R9 ;  /* 0x00000002a90b7824 */ /* 0x000fe400078e0209 */
[----:B------:R0:W-:Y:S01]  /*2c5a0*/  STL [R1+0xb78], R15 ;  /* 0x000b780f01007387 */ /* 0x0001e20000100800 */
[-C--:B------:R-:W-:Y:S01]  /*2c5b0*/  LEA.HI.X.SX32 R7, R7, R2.reuse, 0x1, P2 ;  /* 0x0000000207077211 */ /* 0x080fe200010f0eff */
[----:B------:R-:W-:Y:S02]  /*2c5c0*/  IMAD R6, R169, 0x2, R11 ;  /* 0x00000002a9067824 */ /* 0x000fe400078e020b */
[----:B------:R-:W-:Y:S01]  /*2c5d0*/  STL [R1+0xb88], R16 ;  /* 0x000b881001007387 */ /* 0x000fe20000100800 */
[-C--:B0-----:R-:W-:Y:S02]  /*2c5e0*/  LEA.HI.X.SX32 R15, R10, R2.reuse, 0x1, P0 ;  /* 0x000000020a0f7211 */ /* 0x081fe400000f0eff */
[----:B------:R-:W-:-:S03]  /*2c5f0*/  LEA.HI.X.SX32 R10, R5, R2, 0x1, P1 ;  /* 0x00000002050a7211 */ /* 0x000fc600008f0eff */
[----:B------:R0:W-:Y:S04]  /*2c600*/  STL [R1+0xb6c], R15 ;  /* 0x000b6c0f01007387 */ /* 0x0001e80000100800 */
[----:B------:R1:W-:Y:S01]  /*2c610*/  STL [R1+0xb74], R10 ;  /* 0x000b740a01007387 */ /* 0x0003e20000100800 */
[----:B------:R-:W-:-:S03]  /*2c620*/  IMAD R13, R169, 0x2, R6 ;  /* 0x00000002a90d7824 */ /* 0x000fc600078e0206 */
[----:B------:R3:W-:Y:S01]  /*2c630*/  STL [R1+0xb84], R7 ;  /* 0x000b840701007387 */ /* 0x0007e20000100800 */
[-C--:B0-----:R-:W-:Y:S02]  /*2c640*/  IADD3 R15, P1, R11, R3.reuse, RZ ;  /* 0x000000030b0f7210 */ /* 0x081fe40007f3e0ff */
[-C--:B-1----:R-:W-:Y:S02]  /*2c650*/  IADD3 R10, P0, R9, R3.reuse, RZ ;  /* 0x00000003090a7210 */ /* 0x082fe40007f1e0ff */
[----:B---3--:R-:W-:-:S03]  /*2c660*/  IADD3 R7, P2, R6, R3, RZ ;  /* 0x0000000306077210 */ /* 0x008fc60007f5e0ff */
[----:B------:R-:W-:Y:S01]  /*2c670*/  STL [R1+0xb90], R10 ;  /* 0x000b900a01007387 */ /* 0x000fe20000100800 */
[----:B------:R-:W-:-:S03]  /*2c680*/  IMAD R4, R169, 0x2, R13 ;  /* 0x00000002a9047824 */ /* 0x000fc600078e020d */
[----:B------:R0:W-:Y:S04]  /*2c690*/  STL [R1+0xb98], R15 ;  /* 0x000b980f01007387 */ /* 0x0001e80000100800 */
[----:B------:R1:W-:Y:S01]  /*2c6a0*/  STL [R1+0xba0], R7 ;  /* 0x000ba00701007387 */ /* 0x0003e20000100800 */
[----:B------:R-:W-:Y:S01]  /*2c6b0*/  IMAD R12, R169, 0x2, R4 ;  /* 0x00000002a90c7824 */ /* 0x000fe200078e0204 */
[-C--:B0-----:R-:W-:Y:S02]  /*2c6c0*/  LEA.HI.X.SX32 R15, R9, R2.reuse, 0x1, P0 ;  /* 0x00000002090f7211 */ /* 0x081fe400000f0eff */
[-C--:B------:R-:W-:Y:S02]  /*2c6d0*/  LEA.HI.X.SX32 R9, R6, R2.reuse, 0x1, P2 ;  /* 0x0000000206097211 */ /* 0x080fe400010f0eff */
[----:B-1----:R-:W-:Y:S01]  /*2c6e0*/  LEA.HI.X.SX32 R7, R11, R2, 0x1, P1 ;  /* 0x000000020b077211 */ /* 0x002fe200008f0eff */
[----:B------:R-:W-:Y:S01]  /*2c6f0*/  STL [R1+0xb8c], R15 ;  /* 0x000b8c0f01007387 */ /* 0x000fe20000100800 */
[----:B------:R-:W-:-:S03]  /*2c700*/  IADD3 R11, P2, R12, R3, RZ ;  /* 0x000000030c0b7210 */ /* 0x000fc60007f5e0ff */
[----:B------:R0:W-:Y:S04]  /*2c710*/  STL [R1+0xb94], R7 ;  /* 0x000b940701007387 */ /* 0x0001e80000100800 */
[----:B------:R1:W-:Y:S01]  /*2c720*/  STL [R1+0xb9c], R9 ;  /* 0x000b9c0901007387 */ /* 0x0003e20000100800 */
[-C--:B0-----:R-:W-:Y:S02]  /*2c730*/  IADD3 R7, P0, R13, R3.reuse, RZ ;  /* 0x000000030d077210 */ /* 0x081fe40007f1e0ff */
[----:B-1----:R-:W-:-:S03]  /*2c740*/  IADD3 R9, P1, R4, R3, RZ ;  /* 0x0000000304097210 */ /* 0x002fc60007f3e0ff */
[----:B------:R-:W-:Y:S01]  /*2c750*/  STL [R1+0xba8], R7 ;  /* 0x000ba80701007387 */ /* 0x000fe20000100800 */
[----:B------:R-:W-:-:S03]  /*2c760*/  IMAD R8, R169, 0x4, R12 ;  /* 0x00000004a9087824 */ /* 0x000fc600078e020c */
[----:B------:R0:W-:Y:S01]  /*2c770*/  STL [R1+0xbb0], R9 ;  /* 0x000bb00901007387 */ /* 0x0001e20000100800 */
[----:B------:R-:W-:-:S03]  /*2c780*/  IMAD R14, R169, 0x2, R8 ;  /* 0x00000002a90e7824 */ /* 0x000fc600078e0208 */
[----:B------:R1:W-:Y:S01]  /*2c790*/  STL [R1+0xbb8], R11 ;  /* 0x000bb80b01007387 */ /* 0x0003e20000100800 */
[-C--:B0-----:R-:W-:Y:S02]  /*2c7a0*/  LEA.HI.X.SX32 R9, R13, R2.reuse, 0x1, P0 ;  /* 0x000000020d097211 */ /* 0x081fe400000f0eff */
[-C--:B-1----:R-:W-:Y:S02]  /*2c7b0*/  LEA.HI.X.SX32 R11, R4, R2.reuse, 0x1, P1 ;  /* 0x00000002040b7211 */ /* 0x082fe400008f0eff */
[----:B------:R-:W-:Y:S01]  /*2c7c0*/  LEA.HI.X.SX32 R4, R12, R2, 0x1, P2 ;  /* 0x000000020c047211 */ /* 0x000fe200010f0eff */
[----:B------:R-:W-:Y:S01]  /*2c7d0*/  STL [R1+0xba4], R9 ;  /* 0x000ba40901007387 */ /* 0x000fe20000100800 */
[----:B------:R-:W-:-:S03]  /*2c7e0*/  IMAD R5, R169, 0x2, R14 ;  /* 0x00000002a9057824 */ /* 0x000fc600078e020e */
[----:B------:R0:W-:Y:S04]  /*2c7f0*/  STL [R1+0xbac], R11 ;  /* 0x000bac0b01007387 */ /* 0x0001e80000100800 */
[----:B------:R1:W-:Y:S01]  /*2c800*/  STL [R1+0xbb4], R4 ;  /* 0x000bb40401007387 */ /* 0x0003e20000100800 */
[----:B------:R-:W-:Y:S01]  /*2c810*/  IMAD R10, R169, 0x2, R5 ;  /* 0x00000002a90a7824 */ /* 0x000fe200078e0205 */
        /* <DEDUP_REMOVED lines=11> */
[----:B------:R-:W-:Y:S01]  /*2c8d0*/  STL [R1+0xbc4], R4 ;  /* 0x000bc40401007387 */ /* 0x000fe20000100800 */
[----:B------:R-:W-:-:S03]  /*2c8e0*/  IMAD R9, R169, 0x2, R7 ;  /* 0x00000002a9097824 */ /* 0x000fc600078e0207 */
[----:B------:R0:W-:Y:S04]  /*2c8f0*/  STL [R1+0xbcc], R8 ;  /* 0x000bcc0801007387 */ /* 0x0001e80000100800 */
[----:B------:R1:W-:Y:S01]  /*2c900*/  STL [R1+0xbd4], R5 ;  /* 0x000bd40501007387 */ /* 0x0003e20000100800 */
[-C--:B0-----:R-:W-:Y:S02]  /*2c910*/  IADD3 R8, P0, R10, R3.reuse, RZ ;  /* 0x000000030a087210 */ /* 0x081fe40007f1e0ff */
[----:B-1----:R-:W-:-:S03]  /*2c920*/  IADD3 R5, P1, R6, R3, RZ ;  /* 0x0000000306057210 */ /* 0x002fc60007f3e0ff */
[----:B------:R-:W-:Y:S01]  /*2c930*/  STL [R1+0xbe0], R8 ;  /* 0x000be00801007387 */ /* 0x000fe20000100800 */
[----:B------:R-:W-:Y:S01]  /*2c940*/  IMAD R11, R169, 0x4, R9 ;  /* 0x00000004a90b7824 */ /* 0x000fe200078e0209 */
[-C--:B------:R-:W-:Y:S02]  /*2c950*/  IADD3 R12, P2, R7, R3.reuse, RZ ;  /* 0x00000003070c7210 */ /* 0x080fe40007f5e0ff */
[----:B------:R0:W-:Y:S01]  /*2c960*/  STL [R1+0xbe8], R5 ;  /* 0x000be80501007387 */ /* 0x0001e20000100800 */
[-C--:B------:R-:W-:Y:S01]  /*2c970*/  LEA.HI.X.SX32 R6, R6, R2.reuse, 0x1, P1 ;  /* 0x0000000206067211 */ /* 0x080fe200008f0eff */
[----:B------:R-:W-:Y:S01]  /*2c980*/  IMAD R4, R169, 0x2, R11 ;  /* 0x00000002a9047824 */ /* 0x000fe200078e020b */
[-C--:B------:R-:W-:Y:S01]  /*2c990*/  LEA.HI.X.SX32 R7, R7, R2.reuse, 0x1, P2 ;  /* 0x0000000207077211 */ /* 0x080fe200010f0eff */
[----:B------:R-:W-:Y:S01]  /*2c9a0*/  STL [R1+0xbf0], R12 ;  /* 0x000bf00c01007387 */ /* 0x000fe20000100800 */
[----:B0-----:R-:W-:Y:S01]  /*2c9b0*/  LEA.HI.X.SX32 R5, R10, R2, 0x1, P0 ;  /* 0x000000020a057211 */ /* 0x001fe200000f0eff */
[----:B------:R-:W-:Y:S01]  /*2c9c0*/  IMAD R8, R169, 0x2, R4 ;  /* 0x00000002a9087824 */ /* 0x000fe200078e0204 */
[----:B------:R-:W-:-:S03]  /*2c9d0*/  IADD3 R10, P1, R11, R3, RZ ;  /* 0x000000030b0a7210 */ /* 0x000fc60007f3e0ff */
[----:B------:R0:W-:Y:S04]  /*2c9e0*/  STL [R1+0xbdc], R5 ;  /* 0x000bdc0501007387 */ /* 0x0001e80000100800 */
[----:B------:R1:W-:Y:S04]  /*2c9f0*/  STL [R1+0xbe4], R6 ;  /* 0x000be40601007387 */ /* 0x0003e80000100800 */
[----:B------:R3:W-:Y:S01]  /*2ca00*/  STL [R1+0xbec], R7 ;  /* 0x000bec0701007387 */ /* 0x0007e20000100800 */
[----:B0-----:R-:W-:Y:S01]  /*2ca10*/  IMAD R5, R169, 0x2, R8 ;  /* 0x00000002a9057824 */ /* 0x001fe200078e0208 */
[----:B-1----:R-:W-:-:S02]  /*2ca20*/  IADD3 R6, P0, R9, R3, RZ ;  /* 0x0000000309067210 */ /* 0x002fc40007f1e0ff */
[----:B---3--:R-:W-:-:S03]  /*2ca30*/  IADD3 R7, P2, R4, R3, RZ ;  /* 0x0000000304077210 */ /* 0x008fc60007f5e0ff */
[----:B------:R0:W-:Y:S04]  /*2ca40*/  STL [R1+0xbf8], R6 ;  /* 0x000bf80601007387 */ /* 0x0001e80000100800 */
[----:B------:R1:W-:Y:S04]  /*2ca50*/  STL [R1+0xc08], R10 ;  /* 0x000c080a01007387 */ /* 0x0003e80000100800 */
[----:B------:R3:W-:Y:S01]  /*2ca60*/  STL [R1+0xc10], R7 ;  /* 0x000c100701007387 */ /* 0x0007e20000100800 */
[----:B0-----:R-:W-:Y:S01]  /*2ca70*/  IMAD R6, R169, 0x2, R5 ;  /* 0x00000002a9067824 */ /* 0x001fe200078e0205 */
[----:B-1----:R-:W-:-:S02]  /*2ca80*/  LEA.HI.X.SX32 R10, R9, R2, 0x1, P0 ;  /* 0x00000002090a7211 */ /* 0x002fc400000f0eff */
[-C--:B------:R-:W-:Y:S02]  /*2ca90*/  LEA.HI.X.SX32 R9, R11, R2.reuse, 0x1, P1 ;  /* 0x000000020b097211 */ /* 0x080fe400008f0eff */
[----:B---3--:R-:W-:Y:S01]  /*2caa0*/  LEA.HI.X.SX32 R7, R4, R2, 0x1, P2 ;  /* 0x0000000204077211 */ /* 0x008fe200010f0eff */
[----:B------:R0:W-:Y:S01]  /*2cab0*/  STL [R1+0xbf4], R10 ;  /* 0x000bf40a01007387 */ /* 0x0001e20000100800 */
[----:B------:R-:W-:-:S03]  /*2cac0*/  IMAD R4, R169, 0x2, R6 ;  /* 0x00000002a9047824 */ /* 0x000fc600078e0206 */
[----:B------:R1:W-:Y:S04]  /*2cad0*/  STL [R1+0xc04], R9 ;  /* 0x000c040901007387 */ /* 0x0003e80000100800 */
[----:B------:R3:W-:Y:S01]  /*2cae0*/  STL [R1+0xc0c], R7 ;  /* 0x000c0c0701007387 */ /* 0x0007e20000100800 */
[-C--:B0-----:R-:W-:Y:S02]  /*2caf0*/  IADD3 R10, P0, R8, R3.reuse, RZ ;  /* 0x00000003080a7210 */ /* 0x081fe40007f1e0ff */
[-C--:B-1----:R-:W-:Y:S02]  /*2cb00*/  IADD3 R9, P2, R6, R3.reuse, RZ ;  /* 0x0000000306097210 */ /* 0x082fe40007f5e0ff */
[CC--:B---3--:R-:W-:Y:S02]  /*2cb10*/  IADD3 R7, P1, R5.reuse, R3.reuse, RZ ;  /* 0x0000000305077210 */ /* 0x0c8fe40007f3e0ff */
[----:B------:R-:W-:Y:S01]  /*2cb20*/  IADD3 R3, P3, R4, R3, RZ ;  /* 0x0000000304037210 */ /* 0x000fe20007f7e0ff */
[----:B------:R-:W-:Y:S01]  /*2cb30*/  STL [R1+0xc14], R10 ;  /* 0x000c140a01007387 */ /* 0x000fe20000100800 */
[----:B------:R-:W-:-:S03]  /*2cb40*/  LEA.HI.X.SX32 R5, R5, R2, 0x1, P1 ;  /* 0x0000000205057211 */ /* 0x000fc600008f0eff */
[----:B------:R0:W-:Y:S04]  /*2cb50*/  STL [R1+0xc18], R7 ;  /* 0x000c180701007387 */ /* 0x0001e80000100800 */
[----:B------:R-:W-:Y:S04]  /*2cb60*/  STL [R1+0xc1c], R9 ;  /* 0x000c1c0901007387 */ /* 0x000fe80000100800 */
[----:B------:R1:W-:Y:S01]  /*2cb70*/  STL [R1+0xa2c], R3 ;  /* 0x000a2c0301007387 */ /* 0x0003e20000100800 */
[----:B0-----:R-:W-:-:S05]  /*2cb80*/  LEA.HI.X.SX32 R7, R8, R2, 0x1, P0 ;  /* 0x0000000208077211 */ /* 0x001fca00000f0eff */
[----:B------:R-:W-:Y:S01]  /*2cb90*/  STL [R1+0xa1c], R7 ;  /* 0x000a1c0701007387 */ /* 0x000fe20000100800 */
[-C--:B-1----:R-:W-:Y:S02]  /*2cba0*/  LEA.HI.X.SX32 R3, R6, R2.reuse, 0x1, P2 ;  /* 0x0000000206037211 */ /* 0x082fe400010f0eff */
[----:B------:R-:W-:Y:S01]  /*2cbb0*/  LEA.HI.X.SX32 R2, R4, R2, 0x1, P3 ;  /* 0x0000000204027211 */ /* 0x000fe200018f0eff */
[----:B------:R-:W-:Y:S04]  /*2cbc0*/  STL [R1+0xa24], R5 ;  /* 0x000a240501007387 */ /* 0x000fe80000100800 */
[----:B------:R0:W-:Y:S04]  /*2cbd0*/  STL [R1+0xa28], R3 ;  /* 0x000a280301007387 */ /* 0x0001e80000100800 */
[----:B------:R1:W-:Y:S04]  /*2cbe0*/  STL [R1+0xa20], R2 ;  /* 0x000a200201007387 */ /* 0x0003e80000100800 */
[----:B------:R2:W-:Y:S04]  /*2cbf0*/  STL [R1], RZ ;  /* 0x000000ff01007387 */ /* 0x0005e80000100800 */
        /* <DEDUP_REMOVED lines=126> */
[----:B------:R2:W-:Y:S01]  /*2d3e0*/  STL [R1+0x1fc], RZ ;  /* 0x0001fcff01007387 */ /* 0x0005e20000100800 */
[----:B------:R-:W-:-:S02]  /*2d3f0*/  USHF.R.U32.HI UR38, URZ, 0x4, UR7 ;  /* 0x000000043f267899 */ /* 0x000fc40008011607 */
[----:B------:R-:W-:Y:S02]  /*2d400*/  UIADD3 UR9, UR7, 0x10000, URZ ;  /* 0x0001000007097890 */ /* 0x000fe4000fffe03f */
[----:B------:R-:W-:Y:S02]  /*2d410*/  USGXT.U32 UR38, UR38, 0xe ;  /* 0x0000000e2626789a */ /* 0x000fe40008000000 */
[----:B------:R-:W-:Y:S02]  /*2d420*/  USHF.R.U32.HI UR9, URZ, 0x4, UR9 ;  /* 0x000000043f097899 */ /* 0x000fe40008011609 */
[----:B------:R-:W-:Y:S02]  /*2d430*/  USHF.R.S32.HI UR10, URZ, 0x1f, UR8 ;  /* 0x0000001f3f0a7899 */ /* 0x000fe40008011408 */
[----:B------:R-:W-:Y:S02]  /*2d440*/  UIADD3 UR26, UP0, UR38, 0x2, URZ ;  /* 0x00000002261a7890 */ /* 0x000fe4000ff1e03f */
[----:B------:R-:W-:Y:S01]  /*2d450*/  USGXT.U32 UR36, UR9, 0xe ;  /* 0x0000000e0924789a */ /* 0x000fe20008000000 */
[----:B------:R-:W-:Y:S01]  /*2d460*/  UMOV UR6, URZ ;  /* 0x0000003f00067c82 */ /* 0x000fe20008000000 */
[----:B------:R-:W-:-:S02]  /*2d470*/  ULEA.HI UR10, UR10, UR8, URZ, 0x7 ;  /* 0x000000080a0a7291 */ /* 0x000fc4000f8f383f */
[----:B------:R-:W-:Y:S01]  /*2d480*/  UIADD3.X UR27, UR6, 0x40000040, URZ, UP0, !UPT ;  /* 0x40000040061b7890 */ /* 0x000fe200087fe43f */
[----:B------:R-:W-:Y:S01]  /*2d490*/  CS2R R24, SRZ ;  /* 0x0000000000187805 */ /* 0x000fe2000001ff00 */
[----:B------:R-:W-:Y:S01]  /*2d4a0*/  USHF.L.U32 UR41, UR41, 0x7, URZ ;  /* 0x0000000729297899 */ /* 0x000fe2000800063f */
[----:B------:R-:W-:Y:S01]  /*2d4b0*/  CS2R R26, SRZ ;  /* 0x00000000001a7805 */ /* 0x000fe2000001ff00 */
[----:B------:R-:W-:Y:S01]  /*2d4c0*/  USHF.L.U32 UR42, UR42, 0x7, URZ ;  /* 0x000000072a2a7899 */ /* 0x000fe2000800063f */
[----:B------:R-:W-:Y:S01]  /*2d4d0*/  CS2R R28, SRZ ;  /* 0x00000000001c7805 */ /* 0x000fe2000001ff00 */
[----:B------:R-:W-:Y:S01]  /*2d4e0*/  UIADD3 UR24, UP0, UR36, 0x2, URZ ;  /* 0x0000000224187890 */ /* 0x000fe2000ff1e03f */
[----:B------:R-:W-:Y:S02]  /*2d4f0*/  CS2R R30, SRZ ;  /* 0x00000000001e7805 */ /* 0x000fe4000001ff00 */
[----:B------:R-:W-:Y:S02]  /*2d500*/  CS2R R32, SRZ ;  /* 0x0000000000207805 */ /* 0x000fe4000001ff00 */
[----:B------:R-:W-:-:S02]  /*2d510*/  CS2R R34, SRZ ;  /* 0x0000000000227805 */ /* 0x000fc4000001ff00 */
[----:B------:R-:W-:Y:S02]  /*2d520*/  CS2R R36, SRZ ;  /* 0x0000000000247805 */ /* 0x000fe4000001ff00 */
[----:B------:R-:W-:Y:S02]  /*2d530*/  CS2R R38, SRZ ;  /* 0x0000000000267805 */ /* 0x000fe4000001ff00 */
[----:B------:R-:W-:Y:S02]  /*2d540*/  CS2R R40, SRZ ;  /* 0x0000000000287805 */ /* 0x000fe4000001ff00 */
        /* <DEDUP_REMOVED lines=14> */
[----:B------:R-:W-:Y:S01]  /*2d630*/  CS2R R70, SRZ ;  /* 0x0000000000467805 */ /* 0x000fe2000001ff00 */
[----:B------:R-:W-:Y:S01]  /*2d640*/  UMOV UR5, URZ ;  /* 0x0000003f00057c82 */ /* 0x000fe20008000000 */
[----:B------:R-:W-:Y:S01]  /*2d650*/  USHF.R.S32.HI UR6, URZ, 0x7, UR10 ;  /* 0x000000073f067899 */ /* 0x000fe2000801140a */
[----:B------:R-:W-:Y:S01]  /*2d660*/  UMOV UR4, URZ ;  /* 0x0000003f00047c82 */ /* 0x000fe20008000000 */
[----:B------:R-:W-:-:S02]  /*2d670*/  USHF.R.S32.HI UR53, URZ, 0x1f, UR41 ;  /* 0x0000001f3f357899 */ /* 0x000fc40008011429 */
[----:B------:R-:W-:Y:S02]  /*2d680*/  USHF.R.S32.HI UR52, URZ, 0x1f, UR42 ;  /* 0x0000001f3f347899 */ /* 0x000fe4000801142a */
[----:B------:R-:W-:Y:S02]  /*2d690*/  UIADD3.X UR25, UR5, 0x40000040, URZ, UP0, !UPT ;  /* 0x4000004005197890 */ /* 0x000fe400087fe43f */
[----:B------:R-:W-:Y:S02]  /*2d6a0*/  UIADD3.64 UR30, UR26, 0x2, URZ ;  /* 0x000000021a1e7897 */ /* 0x000fe4000fffe03f */
[----:B------:R-:W-:Y:S02]  /*2d6b0*/  UIADD3.64 UR34, UR26, 0x4, URZ ;  /* 0x000000041a227897 */ /* 0x000fe4000fffe03f */
[----:B------:R-:W-:Y:S02]  /*2d6c0*/  UIADD3.64 UR10, UR26, 0x7fe, URZ ;  /* 0x000007fe1a0a7897 */ /* 0x000fe4000fffe03f */
[----:B------:R-:W-:-:S02]  /*2d6d0*/  UIADD3.64 UR14, UR26, 0x800, URZ ;  /* 0x000008001a0e7897 */ /* 0x000fc4000fffe03f */
[----:B------:R-:W-:Y:S02]  /*2d6e0*/  UIADD3.64 UR18, UR26, 0x802, URZ ;  /* 0x000008021a127897 */ /* 0x000fe4000fffe03f */
[----:B------:R-:W-:Y:S02]  /*2d6f0*/  UIADD3.64 UR22, UR26, 0x804, URZ ;  /* 0x000008041a167897 */ /* 0x000fe4000fffe03f */
[----:B------:R-:W-:Y:S01]  /*2d700*/  UIADD3.64 UR28, UR24, 0x2, URZ ;  /* 0x00000002181c7897 */ /* 0x000fe2000fffe03f */
[C---:B0-----:R-:W-:Y:S02]  /*2d710*/  LOP3.LUT R3, R236.reuse, 0x10, RZ, 0x3c, !PT ;  /* 0x00000010ec037812 */ /* 0x041fe400078e3cff */
[----:B------:R-:W-:Y:S02]  /*2d720*/  CS2R R72, SRZ ;  /* 0x0000000000487805 */ /* 0x000fe4000001ff00 */
[----:B-1----:R-:W-:Y:S02]  /*2d730*/  LOP3.LUT R2, R236, 0x20, RZ, 0x3c, !PT ;  /* 0x00000020ec027812 */ /* 0x002fe400078e3cff */
[----:B------:R-:W-:-:S02]  /*2d740*/  CS2R R74, SRZ ;  /* 0x00000000004a7805 */ /* 0x000fc4000001ff00 */
[----:B------:R-:W-:Y:S01]  /*2d750*/  CS2R R76, SRZ ;  /* 0x00000000004c7805 */ /* 0x000fe2000001ff00 */
[----:B------:R2:W-:Y:S01]  /*2d760*/  STL [R1+0x204], R3 ;  /* 0x0002040301007387 */ /* 0x0005e20000100800 */
[----:B------:R-:W-:Y:S02]  /*2d770*/  CS2R R78, SRZ ;  /* 0x00000000004e7805 */ /* 0x000fe4000001ff00 */
[----:B------:R-:W-:Y:S02]  /*2d780*/  CS2R R80, SRZ ;  /* 0x0000000000507805 */ /* 0x000fe4000001ff00 */
[----:B------:R-:W-:Y:S01]  /*2d790*/  CS2R R82, SRZ ;  /* 0x0000000000527805 */ /* 0x000fe2000001ff00 */
[----:B------:R2:W-:Y:S01]  /*2d7a0*/  STL [R1+0x200], R2 ;  /* 0x0002000201007387 */ /* 0x0005e20000100800 */
        /* <DEDUP_REMOVED lines=34> */
[C---:B------:R-:W-:Y:S01]  /*2d9d0*/  LOP3.LUT R252, R236.reuse, 0x30, RZ, 0x3c, !PT ;  /* 0x00000030ecfc7812 */ /* 0x040fe200078e3cff */
[----:B------:R-:W-:Y:S01]  /*2d9e0*/  UIADD3.64 UR32, UR24, 0x4, URZ ;  /* 0x0000000418207897 */ /* 0x000fe2000fffe03f */
[C---:B------:R-:W-:Y:S01]  /*2d9f0*/  LOP3.LUT R251, R236.reuse, 0x40, RZ, 0x3c, !PT ;  /* 0x00000040ecfb7812 */ /* 0x040fe200078e3cff */
[----:B------:R-:W-:Y:S01]  /*2da00*/  ULDC UR5, c[0x0][0x230] ;  /* 0x00008c0000057ab9 */ /* 0x000fe20000000800 */
[C---:B------:R-:W-:Y:S01]  /*2da10*/  LOP3.LUT R250, R236.reuse, 0x50, RZ, 0x3c, !PT ;  /* 0x00000050ecfa7812 */ /* 0x040fe200078e3cff */
[----:B------:R-:W-:Y:S01]  /*2da20*/  UMOV UR37, 0x40000040 ;  /* 0x4000004000257882 */ /* 0x000fe20000000000 */
[----:B------:R-:W-:-:S02]  /*2da30*/  LOP3.LUT R249, R236, 0x60, RZ, 0x3c, !PT ;  /* 0x00000060ecf97812 */ /* 0x000fc400078e3cff */
[----:B--2---:R-:W-:-:S07]  /*2da40*/  LOP3.LUT R248, R236, 0x70, RZ, 0x3c, !PT ;  /* 0x00000070ecf87812 */ /* 0x004fce00078e3cff */
.L_x_2:
[----:B0-----:R-:W2:Y:S04]  /*2da50*/  LDL R3, [R1+0xa2c] ;  /* 0x000a2c0001037983 */ /* 0x001ea80000100800 */
[----:B------:R-:W3:Y:S04]  /*2da60*/  LDL R6, [R1+0xc1c] ;  /* 0x000c1c0001067983 */ /* 0x000ee80000100800 */
[----:B------:R-:W4:Y:S04]  /*2da70*/  LDL R5, [R1+0xa24] ;  /* 0x000a240001057983 */ /* 0x000f280000100800 */
[----:B------:R-:W4:Y:S04]  /*2da80*/  LDL R4, [R1+0xc18] ;  /* 0x000c180001047983 */ /* 0x000f280000100800 */
[----:B-----5:R-:W-:Y:S04]  /*2da90*/  STL [R1+0x1fb4], R236 ;  /* 0x001fb4ec01007387 */ /* 0x020fe80000100800 */
[----:B------:R-:W-:Y:S04]  /*2daa0*/  STL [R1+0x1f68], R252 ;  /* 0x001f68fc01007387 */ /* 0x000fe80000100800 */
        /* <DEDUP_REMOVED lines=186> */
[----:B------:R0:W-:Y:S04]  /*2e650*/  STL [R1+0x1cc4], R33 ;  /* 0x001cc42101007387 */ /* 0x0001e80000100800 */
[----:B0-----:R-:W4:Y:S04]  /*2e660*/  LDL R33, [R1+0xa28] ;  /* 0x000a280001217983 */ /* 0x001f280000100800 */
[----:B------:R0:W-:Y:S04]  /*2e670*/  STL [R1+0x1cc0], R30 ;  /* 0x001cc01e01007387 */ /* 0x0001e80000100800 */
[----:B0-----:R-:W3:Y:S01]  /*2e680*/  LDL R30, [R1+0xa20] ;  /* 0x000a2000011e7983 */ /* 0x001ee20000100800 */
[----:B------:R-:W-:Y:S01]  /*2e690*/  UIMAD UR8, UR4, -0x80, UR5 ;  /* 0xffffff80040878a4 */ /* 0x000fe2000f8e0205 */
[----:B------:R-:W-:-:S02]  /*2e6a0*/  PRMT R69, RZ, 0x7610, R69 ;  /* 0x00007610ff457816 */ /* 0x000fc40000000045 */
[----:B------:R-:W-:Y:S01]  /*2e6b0*/  STL [R1+0x1cbc], R31 ;  /* 0x001cbc1f01007387 */ /* 0x000fe20000100800 */
[----:B------:R-:W-:Y:S02]  /*2e6c0*/  PRMT R68, RZ, 0x7610, R68 ;  /* 0x00007610ff447816 */ /* 0x000fe40000000044 */
[----:B------:R-:W-:Y:S01]  /*2e6d0*/  PRMT R71, RZ, 0x7610, R71 ;  /* 0x00007610ff477816 */ /* 0x000fe20000000047 */
[----:B------:R0:W-:Y:S04]  /*2e6e0*/  STL [R1+0x1cb8], R28 ;  /* 0x001cb81c01007387 */ /* 0x0001e80000100800 */
[----:B------:R1:W-:Y:S01]  /*2e6f0*/  STL [R1+0x1cb4], R29 ;  /* 0x001cb41d01007387 */ /* 0x0003e20000100800 */
[----:B------:R-:W2:Y:S01]  /*2e700*/  S2R R122, SR_TID.X ;  /* 0x00000000007a7919 */ /* 0x000ea20000002100 */
[----:B0-----:R-:W1:Y:S02]  /*2e710*/  S2R R28, SR_TID.X ;  /* 0x00000000001c7919 */ /* 0x001e640000002100 */
[----:B------:R-:W-:Y:S04]  /*2e720*/  STL [R1+0x1cb0], R26 ;  /* 0x001cb01a01007387 */ /* 0x000fe80000100800 */
[----:B------:R0:W-:Y:S04]  /*2e730*/  STL [R1+0x1cac], R27 ;  /* 0x001cac1b01007387 */ /* 0x0001e80000100800 */
[----:B------:R-:W-:Y:S04]  /*2e740*/  STL [R1+0x1ca8], R24 ;  /* 0x001ca81801007387 */ /* 0x000fe80000100800 */
[----:B------:R0:W-:Y:S04]  /*2e750*/  STL [R1+0x1ca4], R25 ;  /* 0x001ca41901007387 */ /* 0x0001e80000100800 */
[----:B------:R-:W-:Y:S04]  /*2e760*/  STL [R1+0x19d0], R125 ;  /* 0x0019d07d01007387 */ /* 0x000fe80000100800 */
[----:B------:R-:W-:Y:S04]  /*2e770*/  STL [R1+0x19cc], R126 ;  /* 0x0019cc7e01007387 */ /* 0x000fe80000100800 */
[----:B------:R-:W-:Y:S01]  /*2e780*/  STL [R1+0x19c8], R127 ;  /* 0x0019c87f01007387 */ /* 0x000fe20000100800 */
[----:B--2---:R-:W-:-:S02]  /*2e790*/  SHF.R.U32.HI R2, RZ, 0x6, R122 ;  /* 0x00000006ff027819 */ /* 0x004fc4000001167a */
[--C-:B-1----:R-:W-:Y:S01]  /*2e7a0*/  SHF.R.U32.HI R29, RZ, 0x6, R28.reuse ;  /* 0x00000006ff1d7819 */ /* 0x102fe2000001161c */
[----:B------:R-:W-:Y:S01]  /*2e7b0*/  STL [R1+0x19c4], R128 ;  /* 0x0019c48001007387 */ /* 0x000fe20000100800 */
[----:B------:R-:W-:Y:S02]  /*2e7c0*/  SHF.R.U32.HI R28, RZ, 0x6, R28 ;  /* 0x00000006ff1c7819 */ /* 0x000fe4000001161c */
[----:B------:R-:W-:Y:S01]  /*2e7d0*/  SGXT.U32 R29, R29, 0x1 ;  /* 0x000000011d1d781a */ /* 0x000fe20000000000 */
[----:B------:R-:W-:Y:S01]  /*2e7e0*/  STL [R1+0x19c0], R129 ;  /* 0x0019c08101007387 */ /* 0x000fe20000100800 */
[----:B------:R-:W-:Y:S02]  /*2e7f0*/  SGXT.U32 R28, R28, 0x1 ;  /* 0x000000011c1c781a */ /* 0x000fe40000000000 */
[----:B------:R-:W-:Y:S01]  /*2e800*/  LOP3.LUT R31, R29, 0x2, RZ, 0xfc, !PT ;  /* 0x000000021d1f7812 */ /* 0x000fe200078efcff */
[----:B------:R-:W-:Y:S01]  /*2e810*/  STL [R1+0x19bc], R130 ;  /* 0x0019bc8201007387 */ /* 0x000fe20000100800 */
[----:B------:R-:W-:-:S02]  /*2e820*/  SGXT.U32 R2, R2, 0x1 ;  /* 0x000000010202781a */ /* 0x000fc40000000000 */
[----:B------:R-:W-:Y:S01]  /*2e830*/  ISETP.GE.AND P1, PT, R31, UR8, PT ;  /* 0x000000081f007c0c */ /* 0x000fe2000bf26270 */
[----:B------:R-:W-:Y:S01]  /*2e840*/  STL [R1+0x19b8], R131 ;  /* 0x0019b88301007387 */ /* 0x000fe20000100800 */
[----:B------:R-:W-:Y:S02]  /*2e850*/  LOP3.LUT R29, R29, 0x4, RZ, 0xfc, !PT ;  /* 0x000000041d1d7812 */ /* 0x000fe400078efcff */
[----:B------:R-:W-:Y:S01]  /*2e860*/  LOP3.LUT R28, R28, 0x6, RZ, 0xfc, !PT ;  /* 0x000000061c1c7812 */ /* 0x000fe200078efcff */
[----:B------:R-:W1:Y:S01]  /*2e870*/  S2R R31, SR_TID.X ;  /* 0x00000000001f7919 */ /* 0x000e620000002100 */
[----:B------:R-:W-:Y:S02]  /*2e880*/  ISETP.GE.AND P0, PT, R2, UR8, PT ;  /* 0x0000000802007c0c */ /* 0x000fe4000bf06270 */
[----:B------:R-:W-:Y:S01]  /*2e890*/  ISETP.GE.AND P2, PT, R29, UR8, PT ;  /* 0x000000081d007c0c */ /* 0x000fe2000bf46270 */
[----:B------:R2:W-:Y:S01]  /*2e8a0*/  STL [R1+0x19b4], R132 ;  /* 0x0019b48401007387 */ /* 0x0005e20000100800 */
[----:B------:R-:W-:-:S03]  /*2e8b0*/  ISETP.GE.AND P3, PT, R28, UR8, PT ;  /* 0x000000081c007c0c */ /* 0x000fc6000bf66270 */
[----:B------:R-:W-:Y:S01]  /*2e8c0*/  STL [R1+0x19b0], R133 ;  /* 0x0019b08501007387 */ /* 0x000fe20000100800 */
[----:B------:R-:W-:-:S03]  /*2e8d0*/  @!P1 IMAD.MOV.U32 R2, RZ, RZ, R3 ;  /* 0x000000ffff029224 */ /* 0x000fc600078e0003 */
[----:B------:R-:W-:Y:S04]  /*2e8e0*/  STL [R1+0x19ac], R134 ;  /* 0x0019ac8601007387 */ /* 0x000fe80000100800 */
[----:B------:R-:W-:Y:S04]  /*2e8f0*/  STL [R1+0x19a8], R135 ;  /* 0x0019a88701007387 */ /* 0x000fe80000100800 */
[----:B------:R-:W-:Y:S04]  /*2e900*/  STL [R1+0x19a4], R136 ;  /* 0x0019a48801007387 */ /* 0x000fe80000100800 */
[----:B------:R2:W-:Y:S04]  /*2e910*/  STL [R1+0x19a0], R137 ;  /* 0x0019a08901007387 */ /* 0x0005e80000100800 */
[----:B------:R-:W-:Y:S04]  /*2e920*/  STL [R1+0x199c], R138 ;  /* 0x00199c8a01007387 */ /* 0x000fe80000100800 */
[----:B------:R-:W-:Y:S01]  /*2e930*/  STL [R1+0x1998], R139 ;  /* 0x0019988b01007387 */ /* 0x000fe20000100800 */
[----:B-1----:R-:W-:-:S03]  /*2e940*/  SHF.R.U32.HI R31, RZ, 0x6, R31 ;  /* 0x00000006ff1f7819 */ /* 0x002fc6000001161f */
[----:B------:R-:W-:Y:S01]  /*2e950*/  STL [R1+0x1994], R140 ;  /* 0x0019948c01007387 */ /* 0x000fe20000100800 */
[----:B------:R-:W-:-:S03]  /*2e960*/  SGXT.U32 R31, R31, 0x1 ;  /* 0x000000011f1f781a */ /* 0x000fc60000000000 */
[----:B------:R-:W-:Y:S01]  /*2e970*/  STL [R1+0x1990], R141 ;  /* 0x0019908d01007387 */ /* 0x000fe20000100800 */
[C---:B------:R-:W-:Y:S02]  /*2e980*/  LOP3.LUT R28, R31.reuse, 0x8, RZ, 0xfc, !PT ;  /* 0x000000081f1c7812 */ /* 0x040fe400078efcff */
[----:B------:R-:W-:Y:S01]  /*2e990*/  LOP3.LUT R31, R31, 0xa, RZ, 0xfc, !PT ;  /* 0x0000000a1f1f7812 */ /* 0x000fe200078efcff */
[----:B------:R-:W-:Y:S01]  /*2e9a0*/  STL [R1+0x198c], R142 ;  /* 0x00198c8e01007387 */ /* 0x000fe20000100800 */
[----:B------:R-:W-:Y:S02]  /*2e9b0*/  ISETP.GE.AND P4, PT, R28, UR8, PT ;  /* 0x000000081c007c0c */ /* 0x000fe4000bf86270 */
[----:B------:R-:W-:Y:S01]  /*2e9c0*/  ISETP.GE.AND P5, PT, R31, UR8, PT ;  /* 0x000000081f007c0c */ /* 0x000fe2000bfa6270 */
[----:B------:R-:W-:Y:S04]  /*2e9d0*/  STL [R1+0x1988], R143 ;  /* 0x0019888f01007387 */ /* 0x000fe80000100800 */
[----:B------:R-:W-:Y:S04]  /*2e9e0*/  STL [R1+0x1984], R144 ;  /* 0x0019849001007387 */ /* 0x000fe80000100800 */
[----:B------:R-:W-:Y:S04]  /*2e9f0*/  STL [R1+0x1980], R145 ;  /* 0x0019809101007387 */ /* 0x000fe80000100800 */
[----:B------:R-:W-:Y:S04]  /*2ea00*/  STL [R1+0x197c], R146 ;  /* 0x00197c9201007387 */ /* 0x000fe80000100800 */
[----:B------:R-:W-:Y:S04]  /*2ea10*/  STL [R1+0x1978], R147 ;  /* 0x0019789301007387 */ /* 0x000fe80000100800 */
[----:B------:R1:W-:Y:S04]  /*2ea20*/  STL [R1+0x1974], R148 ;  /* 0x0019749401007387 */ /* 0x0003e80000100800 */
[----:B------:R-:W-:Y:S04]  /*2ea30*/  STL [R1+0x1970], R149 ;  /* 0x0019709501007387 */ /* 0x000fe80000100800 */
[----:B------:R-:W-:Y:S04]  /*2ea40*/  STL [R1+0x196c], R150 ;  /* 0x00196c9601007387 */ /* 0x000fe80000100800 */
[----:B------:R-:W-:Y:S04]  /*2ea50*/  STL [R1+0x1968], R151 ;  /* 0x0019689701007387 */ /* 0x000fe80000100800 */
[----:B-----5:R1:W-:Y:S04]  /*2ea60*/  STL [R1+0x1924], R0 ;  /* 0x0019240001007387 */ /* 0x0203e80000100800 */
[----:B------:R-:W2:Y:S04]  /*2ea70*/  LDL R29, [R1+0xc14] ;  /* 0x000c1400011d7983 */ /* 0x000ea80000100800 */
[----:B------:R-:W2:Y:S04]  /*2ea80*/  LDL R28, [R1+0xc0c] ;  /* 0x000c0c00011c7983 */ /* 0x000ea80000100800 */
[----:B0-----:R-:W2:Y:S04]  /*2ea90*/  LDL R27, [R1+0xc10] ;  /* 0x000c1000011b7983 */ /* 0x001ea80000100800 */
[----:B------:R-:W2:Y:S04]  /*2eaa0*/  LDL R26, [R1+0xc04] ;  /* 0x000c0400011a7983 */ /* 0x000ea80000100800 */
[----:B------:R-:W2:Y:S04]  /*2eab0*/  LDL R25, [R1+0xc08] ;  /* 0x000c080001197983 */ /* 0x000ea80000100800 */
[----:B------:R-:W2:Y:S01]  /*2eac0*/  LDL R24, [R1+0xbf4] ;  /* 0x000bf40001187983 */ /* 0x000ea20000100800 */
[----:B---3--:R-:W-:-:S03]  /*2ead0*/  @!P1 IMAD.MOV.U32 R3, RZ, RZ, R30 ;  /* 0x000000ffff039224 */ /* 0x008fc600078e001e */
[----:B------:R-:W3:Y:S04]  /*2eae0*/  LDL R30, [R1+0xa1c] ;  /* 0x000a1c00011e7983 */ /* 0x000ee80000100800 */
[----:B------:R0:W3:Y:S02]  /*2eaf0*/  @!P1 LDG.E.U8 R69, desc[UR44][R2.64] ;  /* 0x0000002c02459981 */ /* 0x0000e4000c1e1100 */
[----:B0-----:R-:W-:Y:S02]  /*2eb00*/  @!P2 IMAD.MOV.U32 R2, RZ, RZ, R6 ;  /* 0x000000ffff02a224 */ /* 0x001fe400078e0006 */
[----:B----4-:R-:W-:Y:S01]  /*2eb10*/  @!P2 IMAD.MOV.U32 R3, RZ, RZ, R33 ;  /* 0x000000ffff03a224 */ /* 0x010fe200078e0021 */
[----:B------:R-:W4:Y:S04]  /*2eb20*/  LDL R6, [R1+0xbf8] ;  /* 0x000bf80001067983 */ /* 0x000f280000100800 */
[----:B------:R0:W4:Y:S02]  /*2eb30*/  @!P2 LDG.E.U8 R68, desc[UR44][R2.64] ;  /* 0x0000002c0244a981 */ /* 0x000124000c1e1100 */
[----:B0-----:R-:W-:-:S02]  /*2eb40*/  @!P3 IMAD.MOV.U32 R2, RZ, RZ, R4 ;  /* 0x000000ffff02b224 */ /* 0x001fc400078e0004 */
[----:B------:R-:W0:Y:S02]  /*2eb50*/  S2R R4, SR_TID.X ;  /* 0x0000000000047919 */ /* 0x000e240000002100 */
[--C-:B0-----:R-:W-:Y:S02]  /*2eb60*/  SHF.R.U32.HI R33, RZ, 0x6, R4.reuse ;  /* 0x00000006ff217819 */ /* 0x101fe40000011604 */
[----:B------:R-:W-:Y:S02]  /*2eb70*/  SHF.R.U32.HI R31, RZ, 0x6, R4 ;  /* 0x00000006ff1f7819 */ /* 0x000fe40000011604 */
[----:B------:R-:W4:Y:S01]  /*2eb80*/  LDL R4, [R1+0xbf0] ;  /* 0x000bf00001047983 */ /* 0x000f220000100800 */
[----:B------:R-:W-:Y:S02]  /*2eb90*/  SGXT.U32 R33, R33, 0x1 ;  /* 0x000000012121781a */ /* 0x000fe40000000000 */
[----:B------:R-:W-:Y:S02]  /*2eba0*/  SGXT.U32 R31, R31, 0x1 ;  /* 0x000000011f1f781a */ /* 0x000fe40000000000 */
[----:B--2---:R-:W-:-:S02]  /*2ebb0*/  LOP3.LUT R132, R33, 0xc, RZ, 0xfc, !PT ;  /* 0x0000000c21847812 */ /* 0x004fc400078efcff */
[----:B------:R-:W-:-:S04]  /*2ebc0*/  LOP3.LUT R33, R31, 0x10, RZ, 0xfc, !PT ;  /* 0x000000101f217812 */ /* 0x000fc800078efcff */
[----:B------:R-:W-:Y:S02]  /*2ebd0*/  ISETP.GE.AND P2, PT, R33, UR8, PT ;  /* 0x0000000821007c0c */ /* 0x000fe4000bf46270 */
[----:B------:R-:W0:Y:S01]  /*2ebe0*/  S2R R33, SR_TID.X ;  /* 0x0000000000217919 */ /* 0x000e220000002100 */
[----:B------:R-:W-:Y:S02]  /*2ebf0*/  @!P3 IMAD.MOV.U32 R3, RZ, RZ, R5 ;  /* 0x000000ffff03b224 */ /* 0x000fe400078e0005 */
[----:B------:R-:W2:Y:S01]  /*2ec00*/  LDL R5, [R1+0xbec] ;  /* 0x000bec0001057983 */ /* 0x000ea20000100800 */
[----:B------:R-:W-:-:S03]  /*2ec10*/  PRMT R70, RZ, 0x7610, R70 ;  /* 0x00007610ff467816 */ /* 0x000fc60000000046 */
[----:B------:R1:W2:Y:S01]  /*2ec20*/  @!P3 LDG.E.U8 R71, desc[UR44][R2.64] ;  /* 0x0000002c0247b981 */ /* 0x0002a2000c1e1100 */
[----:B------:R-:W-:Y:S02]  /*2ec30*/  PRMT R73, RZ, 0x7610, R73 ;  /* 0x00007610ff497816 */ /* 0x000fe40000000049 */
[----:B0-----:R-:W-:-:S04]  /*2ec40*/  SHF.R.U32.HI R33, RZ, 0x6, R33 ;  /* 0x00000006ff217819 */ /* 0x001fc80000011621 */
[----:B------:R-:W-:Y:S01]  /*2ec50*/  SGXT.U32 R33, R33, 0x1 ;  /* 0x000000012121781a */ /* 0x000fe20000000000 */
[----:B-1----:R-:W-:Y:S02]  /*2ec60*/  @!P4 IMAD.MOV.U32 R2, RZ, RZ, R29 ;  /* 0x000000ffff02c224 */ /* 0x002fe400078e001d */
[----:B------:R-:W2:Y:S01]  /*2ec70*/  LDL R29, [R1+0xbe8] ;  /* 0x000be800011d7983 */ /* 0x000ea20000100800 */
[----:B------:R-:W-:Y:S02]  /*2ec80*/  ISETP.GE.AND P1, PT, R132, UR8, PT ;  /* 0x0000000884007c0c */ /* 0x000fe4000bf26270 */
[----:B------:R-:W-:Y:S02]  /*2ec90*/  LOP3.LUT R31, R31, 0x12, RZ, 0xfc, !PT ;  /* 0x000000121f1f7812 */ /* 0x000fe400078efcff */
[----:B------:R-:W-:Y:S02]  /*2eca0*/  PRMT R72, RZ, 0x7610, R72 ;  /* 0x00007610ff487816 */ /* 0x000fe40000000048 */
[----:B------:R-:W-:-:S02]  /*2ecb0*/  ISETP.GE.AND P3, PT, R31, UR8, PT ;  /* 0x000000081f007c0c */ /* 0x000fc4000bf66270 */
[----:B------:R-:W-:Y:S01]  /*2ecc0*/  PRMT R74, RZ, 0x7610, R74 ;  /* 0x00007610ff4a7816 */ /* 0x000fe2000000004a */
[----:B---3--:R-:W-:Y:S02]  /*2ecd0*/  @!P4 IMAD.MOV.U32 R3, RZ, RZ, R30 ;  /* 0x000000ffff03c224 */ /* 0x008fe400078e001e */
[----:B------:R-:W3:Y:S04]  /*2ece0*/  LDL R30, [R1+0xbe4] ;  /* 0x000be400011e7983 */ /* 0x000ee80000100800 */
[----:B------:R0:W3:Y:S02]  /*2ecf0*/  @!P4 LDG.E.U8 R70, desc[UR44][R2.64] ;  /* 0x0000002c0246c981 */ /* 0x0000e4000c1e1100 */
[----:B0-----:R-:W-:Y:S01]  /*2ed00*/  @!P5 IMAD.MOV.U32 R2, RZ, RZ, R27 ;  /* 0x000000ffff02d224 */ /* 0x001fe200078e001b */
[C---:B------:R-:W-:Y:S01]  /*2ed10*/  LOP3.LUT R27, R33.reuse, 0x16, RZ, 0xfc, !PT ;  /* 0x00000016211b7812 */ /* 0x040fe200078efcff */
[----:B------:R-:W-:Y:S01]  /*2ed20*/  @!P5 IMAD.MOV.U32 R3, RZ, RZ, R28 ;  /* 0x000000ffff03d224 */ /* 0x000fe200078e001c */
[----:B------:R-:W-:-:S04]  /*2ed30*/  LOP3.LUT R28, R33, 0x14, RZ, 0xfc, !PT ;  /* 0x00000014211c7812 */ /* 0x000fc800078efcff */
[----:B------:R0:W3:Y:S01]  /*2ed40*/  @!P5 LDG.E.U8 R73, desc[UR44][R2.64] ;  /* 0x0000002c0249d981 */ /* 0x0000e2000c1e1100 */
[----:B------:R-:W-:Y:S02]  /*2ed50*/  ISETP.GE.AND P4, PT, R28, UR8, PT ;  /* 0x000000081c007c0c */ /* 0x000fe4000bf86270 */
[----:B------:R-:W-:Y:S01]  /*2ed60*/  ISETP.GE.AND P5, PT, R27, UR8, PT ;  /* 0x000000081b007c0c */ /* 0x000fe2000bfa6270 */
[----:B------:R-:W3:Y:S04]  /*2ed70*/  LDL R28, [R1+0xbdc] ;  /* 0x000bdc00011c7983 */ /* 0x000ee80000100800 */
[----:B------:R-:W3:Y:S01]  /*2ed80*/  LDL R27, [R1+0xbe0] ;  /* 0x000be000011b7983 */ /* 0x000ee20000100800 */
[----:B0-----:R-:W-:Y:S02]  /*2ed90*/  @!P1 IMAD.MOV.U32 R2, RZ, RZ, R25 ;  /* 0x000000ffff029224 */ /* 0x001fe400078e0019 */
[----:B------:R-:W-:Y:S01]  /*2eda0*/  @!P1 IMAD.MOV.U32 R3, RZ, RZ, R26 ;  /* 0x000000ffff039224 */ /* 0x000fe200078e001a */
[----:B------:R-:W3:Y:S04]  /*2edb0*/  LDL R25, [R1+0xbd8] ;  /* 0x000bd80001197983 */ /* 0x000ee80000100800 */
[----:B------:R4:W3:Y:S04]  /*2edc0*/  @!P1 LDG.E.U8 R72, desc[UR44][R2.64] ;  /* 0x0000002c02489981 */ /* 0x0008e8000c1e1100 */
[----:B------:R-:W3:Y:S01]  /*2edd0*/  LDL R26, [R1+0xbd4] ;  /* 0x000bd400011a7983 */ /* 0x000ee20000100800 */
[----:B----4-:R-:W-:-:S02]  /*2ede0*/  @!P2 IMAD.MOV.U32 R2, RZ, RZ, R6 ;  /* 0x000000ffff02a224 */ /* 0x010fc400078e0006 */
[----:B------:R-:W-:Y:S01]  /*2edf0*/  @!P2 IMAD.MOV.U32 R3, RZ, RZ, R24 ;  /* 0x000000ffff03a224 */ /* 0x000fe200078e0018 */
[----:B------:R-:W4:Y:S04]  /*2ee00*/  LDL R6, [R1+0xbd0] ;  /* 0x000bd00001067983 */ /* 0x000f280000100800 */
[----:B------:R0:W4:Y:S04]  /*2ee10*/  @!P2 LDG.E.U8 R74, desc[UR44][R2.64] ;  /* 0x0000002c024aa981 */ /* 0x000128000c1e1100 */
[----:B------:R-:W4:Y:S01]  /*2ee20*/  LDL R24, [R1+0xbcc] ;  /* 0x000bcc0001187983 */ /* 0x000f220000100800 */
[----:B0-----:R-:W-:-:S02]  /*2ee30*/  @!P3 IMAD.MOV.U32 R2, RZ, RZ, R4 ;  /* 0x000000ffff02b224 */ /* 0x001fc400078e0004 */
[----:B------:R-:W0:Y:S02]  /*2ee40*/  S2R R4, SR_TID.X ;  /* 0x0000000000047919 */ /* 0x000e240000002100 */
[--C-:B0-----:R-:W-:Y:S02]  /*2ee50*/  SHF.R.U32.HI R33, RZ, 0x6, R4.reuse ;  /* 0x00000006ff217819 */ /* 0x101fe40000011604 */
[----:B------:R-:W-:Y:S02]  /*2ee60*/  SHF.R.U32.HI R31, RZ, 0x6, R4 ;  /* 0x00000006ff1f7819 */ /* 0x000fe40000011604 */
[----:B------:R-:W4:Y:S01]  /*2ee70*/  LDL R4, [R1+0xbc8] ;  /* 0x000bc80001047983 */ /* 0x000f220000100800 */
[----:B------:R-:W-:Y:S02]  /*2ee80*/  SGXT.U32 R33, R33, 0x1 ;  /* 0x000000012121781a */ /* 0x000fe40000000000 */
[----:B------:R-:W-:Y:S02]  /*2ee90*/  SGXT.U32 R31, R31, 0x1 ;  /* 0x000000011f1f781a */ /* 0x000fe40000000000 */
[----:B------:R-:W-:-:S02]  /*2eea0*/  LOP3.LUT R132, R33, 0x18, RZ, 0xfc, !PT ;  /* 0x0000001821847812 */ /* 0x000fc400078efcff */
[----:B------:R-:W-:-:S04]  /*2eeb0*/  LOP3.LUT R33, R31, 0x1a, RZ, 0xfc, !PT ;  /* 0x0000001a1f217812 */ /* 0x000fc800078efcff */
[----:B------:R-:W-:Y:S02]  /*2eec0*/  ISETP.GE.AND P2, PT, R33, UR8, PT ;  /* 0x0000000821007c0c */ /* 0x000fe4000bf46270 */
[----:B------:R-:W0:Y:S01]  /*2eed0*/  S2R R33, SR_TID.X ;  /* 0x0000000000217919 */ /* 0x000e220000002100 */
[----:B--2---:R-:W-:Y:S02]  /*2eee0*/  @!P3 IMAD.MOV.U32 R3, RZ, RZ, R5 ;  /* 0x000000ffff03b224 */ /* 0x004fe400078e0005 */
[----:B------:R-:W2:Y:S01]  /*2eef0*/  LDL R5, [R1+0xbc4] ;  /* 0x000bc40001057983 */ /* 0x000ea20000100800 */
[----:B------:R-:W-:Y:S02]  /*2ef00*/  PRMT R77, RZ, 0x7610, R77 ;  /* 0x00007610ff4d7816 */ /* 0x000fe4000000004d */
[----:B------:R-:W-:-:S04]  /*2ef10*/  PRMT R76, RZ, 0x7610, R76 ;  /* 0x00007610ff4c7816 */ /* 0x000fc8000000004c */
[----:B------:R1:W2:Y:S01]  /*2ef20*/  @!P3 LDG.E.U8 R77, desc[UR44][R2.64] ;  /* 0x0000002c024db981 */ /* 0x0002a2000c1e1100 */
[----:B------:R-:W-:Y:S02]  /*2ef30*/  PRMT R79, RZ, 0x7610, R79 ;  /* 0x00007610ff4f7816 */ /* 0x000fe4000000004f */
[----:B0-----:R-:W-:Y:S01]  /*2ef40*/  SHF.R.U32.HI R33, RZ, 0x6, R33 ;  /* 0x00000006ff217819 */ /* 0x001fe20000011621 */
[----:B-1----:R-:W-:-:S03]  /*2ef50*/  @!P4 IMAD.MOV.U32 R2, RZ, RZ, R29 ;  /* 0x000000ffff02c224 */ /* 0x002fc600078e001d */
[----:B------:R-:W-:Y:S01]  /*2ef60*/  SGXT.U32 R33, R33, 0x1 ;  /* 0x000000012121781a */ /* 0x000fe20000000000 */
[----:B------:R-:W2:Y:S01]  /*2ef70*/  LDL R29, [R1+0xbb8] ;  /* 0x000bb800011d7983 */ /* 0x000ea20000100800 */
[----:B------:R-:W-:Y:S02]  /*2ef80*/  ISETP.GE.AND P1, PT, R132, UR8, PT ;  /* 0x0000000884007c0c */ /* 0x000fe4000bf26270 */
[----:B------:R-:W-:Y:S02]  /*2ef90*/  PRMT R78, RZ, 0x7610, R78 ;  /* 0x00007610ff4e7816 */ /* 0x000fe4000000004e */
[----:B------:R-:W-:-:S04]  /*2efa0*/  LOP3.LUT R31, R31, 0x1c, RZ, 0xfc, !PT ;  /* 0x0000001c1f1f7812 */ /* 0x000fc800078efcff */
[----:B------:R-:W-:Y:S02]  /*2efb0*/  ISETP.GE.AND P3, PT, R31, UR8, PT ;  /* 0x000000081f007c0c */ /* 0x000fe4000bf66270 */
[----:B------:R-:W-:Y:S01]  /*2efc0*/  PRMT R81, RZ, 0x7610, R81 ;  /* 0x00007610ff517816 */ /* 0x000fe20000000051 */
[----:B---3--:R-:W-:Y:S02]  /*2efd0*/  @!P4 IMAD.MOV.U32 R3, RZ, RZ, R30 ;  /* 0x000000ffff03c224 */ /* 0x008fe400078e001e */
[----:B------:R-:W3:Y:S04]  /*2efe0*/  LDL R30, [R1+0xbb4] ;  /* 0x000bb400011e7983 */ /* 0x000ee80000100800 */
[----:B------:R0:W3:Y:S02]  /*2eff0*/  @!P4 LDG.E.U8 R76, desc[UR44][R2.64] ;  /* 0x0000002c024cc981 */ /* 0x0000e4000c1e1100 */
[----:B0-----:R-:W-:Y:S01]  /*2f000*/  @!P5 IMAD.MOV.U32 R3, RZ, RZ, R28 ;  /* 0x000000ffff03d224 */ /* 0x001fe200078e001c */
[C---:B------:R-:W-:Y:S01]  /*2f010*/  LOP3.LUT R28, R33.reuse, 0x20, RZ, 0xfc, !PT ;  /* 0x00000020211c7812 */ /* 0x040fe200078efcff */
[----:B------:R-:W-:Y:S01]  /*2f020*/  @!P5 IMAD.MOV.U32 R2, RZ, RZ, R27 ;  /* 0x000000ffff02d224 */ /* 0x000fe200078e001b */
[----:B------:R-:W-:-:S02]  /*2f030*/  LOP3.LUT R27, R33, 0x22, RZ, 0xfc, !PT ;  /* 0x00000022211b7812 */ /* 0x000fc400078efcff */
[----:B------:R-:W-:Y:S02]  /*2f040*/  ISETP.GE.AND P4, PT, R28, UR8, PT ;  /* 0x000000081c007c0c */ /* 0x000fe4000bf86270 */
[----:B------:R0:W3:Y:S01]  /*2f050*/  @!P5 LDG.E.U8 R79, desc[UR44][R2.64] ;  /* 0x0000002c024fd981 */ /* 0x0000e2000c1e1100 */
[----:B------:R-:W-:-:S03]  /*2f060*/  ISETP.GE.AND P5, PT, R27, UR8, PT ;  /* 0x000000081b007c0c */ /* 0x000fc6000bfa6270 */
[----:B------:R-:W3:Y:S04]  /*2f070*/  LDL R28, [R1+0xbac] ;  /* 0x000bac00011c7983 */ /* 0x000ee80000100800 */
[----:B------:R-:W3:Y:S01]  /*2f080*/  LDL R27, [R1+0xbb0] ;  /* 0x000bb000011b7983 */ /* 0x000ee20000100800 */
[----:B0-----:R-:W-:Y:S02]  /*2f090*/  @!P1 IMAD.MOV.U32 R2, RZ, RZ, R25 ;  /* 0x000000ffff029224 */ /* 0x001fe400078e0019 */
[----:B------:R-:W-:Y:S01]  /*2f0a0*/  @!P1 IMAD.MOV.U32 R3, RZ, RZ, R26 ;  /* 0x000000ffff039224 */ /* 0x000fe200078e001a */
[----:B------:R-:W3:Y:S04]  /*2f0b0*/  LDL R25, [R1+0xba8] ;  /* 0x000ba80001197983 */ /* 0x000ee80000100800 */
[----:B------:R-:W3:Y:S04]  /*2f0c0*/  LDL R26, [R1+0xba4] ;  /* 0x000ba400011a7983 */ /* 0x000ee80000100800 */
[----:B------:R4:W3:Y:S02]  /*2f0d0*/  @!P1 LDG.E.U8 R78, desc[UR44][R2.64] ;  /* 0x0000002c024e9981 */ /* 0x0008e4000c1e1100 */
[----:B----4-:R-:W-:-:S02]  /*2f0e0*/  @!P2 IMAD.MOV.U32 R3, RZ, RZ, R24 ;  /* 0x000000ffff03a224 */ /* 0x010fc400078e0018 */
[----:B------:R-:W4:Y:S01]  /*2f0f0*/  LDL R24, [R1+0xb9c] ;  /* 0x000b9c0001187983 */ /* 0x000f220000100800 */
[----:B------:R-:W-:-:S03]  /*2f100*/  @!P2 IMAD.MOV.U32 R2, RZ, RZ, R6 ;  /* 0x000000ffff02a224 */ /* 0x000fc600078e0006 */
[----:B------:R-:W4:Y:S04]  /*2f110*/  LDL R6, [R1+0xba0] ;  /* 0x000ba00001067983 */ /* 0x000f280000100800 */
[----:B------:R0:W4:Y:S02]  /*2f120*/  @!P2 LDG.E.U8 R81, desc[UR44][R2.64] ;  /* 0x0000002c0251a981 */ /* 0x000124000c1e1100 */
[----:B0-----:R-:W-:Y:S02]  /*2f130*/  @!P3 IMAD.MOV.U32 R2, RZ, RZ, R4 ;  /* 0x000000ffff02b224 */ /* 0x001fe400078e0004 */
[----:B------:R-:W0:Y:S02]  /*2f140*/  S2R R4, SR_TID.X ;  /* 0x0000000000047919 */ /* 0x000e240000002100 */
[----:B0-----:R-:W-:-:S02]  /*2f150*/  SHF.R.U32.HI R33, RZ, 0x6, R4 ;  /* 0x00000006ff217819 */ /* 0x001fc40000011604 */
[----:B------:R-:W-:Y:S02]  /*2f160*/  SHF.R.U32.HI R31, RZ, 0x6, R4 ;  /* 0x00000006ff1f7819 */ /* 0x000fe40000011604 */
[----:B------:R-:W4:Y:S01]  /*2f170*/  LDL R4, [R1+0xb98] ;  /* 0x000b980001047983 */ /* 0x000f220000100800 */
[----:B------:R-:W-:Y:S02]  /*2f180*/  SGXT.U32 R33, R33, 0x1 ;  /* 0x000000012121781a */ /* 0x000fe40000000000 */
[----:B------:R-:W-:Y:S02]  /*2f190*/  SGXT.U32 R31, R31, 0x1 ;  /* 0x000000011f1f781a */ /* 0x000fe40000000000 */
[----:B------:R-:W-:Y:S02]  /*2f1a0*/  LOP3.LUT R132, R33, 0x24, RZ, 0xfc, !PT ;  /* 0x0000002421847812 */ /* 0x000fe400078efcff */
        /* <DEDUP_REMOVED lines=8> */
[----:B------:R-:W-:Y:S01]  /*2f230*/  PRMT R85, RZ, 0x7610, R85 ;  /* 0x00007610ff557816 */ /* 0x000fe20000000055 */
[----:B-1----:R-:W-:Y:S02]  /*2f240*/  @!P4 IMAD.MOV.U32 R2, RZ, RZ, R29 ;  /* 0x000000ffff02c224 */ /* 0x002fe400078e001d */
[----:B------:R-:W2:Y:S01]  /*2f250*/  LDL R29, [R1+0xb90] ;  /* 0x000b9000011d7983 */ /* 0x000ea20000100800 */
[----:B0-----:R-:W-:-:S04]  /*2f260*/  SHF.R.U32.HI R33, RZ, 0x6, R33 ;  /* 0x00000006ff217819 */ /* 0x001fc80000011621 */
[----:B------:R-:W-:Y:S02]  /*2f270*/  SGXT.U32 R33, R33, 0x1 ;  /* 0x000000012121781a */ /* 0x000fe40000000000 */
[----:B------:R-:W-:Y:S02]  /*2f280*/  ISETP.GE.AND P1, PT, R132, UR8, PT ;  /* 0x0000000884007c0c */ /* 0x000fe4000bf26270 */
[----:B------:R-:W-:Y:S02]  /*2f290*/  PRMT R252, RZ, 0x7610, R252 ;  /* 0x00007610fffc7816 */ /* 0x000fe400000000fc */
[----:B------:R-:W-:Y:S01]  /*2f2a0*/  LOP3.LUT R31, R31, 0x28, RZ, 0xfc, !PT ;  /* 0x000000281f1f7812 */ /* 0x000fe200078efcff */
        /* <DEDUP_REMOVED lines=19> */
[----:B------:R-:W-:Y:S01]  /*2f3e0*/  ISETP.GE.AND P3, PT, R31, UR8, PT ;  /* 0x000000081f007c0c */ /* 0x000fe2000bf66270 */
[----:B------:R-:W-:Y:S01]  /*2f3f0*/  @!P2 IMAD.MOV.U32 R2, RZ, RZ, R6 ;  /* 0x000000ffff02a224 */ /* 0x000fe200078e0006 */
[----:B------:R-:W-:Y:S01]  /*2f400*/  PRMT R84, RZ, 0x7610, R84 ;  /* 0x00007610ff547816 */ /* 0x000fe20000000054 */
[----:B------:R-:W4:Y:S05]  /*2f410*/  LDL R6, [R1+0xb70] ;  /* 0x000b700001067983 */ /* 0x000f2a0000100800 */
[----:B------:R0:W4:Y:S05]  /*2f420*/  @!P2 LDG.E.U8 R84, desc[UR44][R2.64] ;  /* 0x0000002c0254a981 */ /* 0x00012a000c1e1100 */
        /* <DEDUP_REMOVED lines=8> */
[----:B------:R-:W-:Y:S01]  /*2f4b0*/  LOP3.LUT R33, R31, 0x32, RZ, 0xfc, !PT ;  /* 0x000000321f217812 */ /* 0x000fe200078efcff */
[----:B--2---:R-:W-:Y:S02]  /*2f4c0*/  @!P3 IMAD.MOV.U32 R3, RZ, RZ, R5 ;  /* 0x000000ffff03b224 */ /* 0x004fe400078e0005 */
[----:B------:R-:W2:Y:S01]  /*2f4d0*/  LDL R5, [R1+0xb64] ;  /* 0x000b640001057983 */ /* 0x000ea20000100800 */
[----:B------:R-:W-:Y:S02]  /*2f4e0*/  ISETP.GE.AND P2, PT, R33, UR8, PT ;  /* 0x0000000821007c0c */ /* 0x000fe4000bf46270 */
[----:B------:R-:W0:Y:S01]  /*2f4f0*/  S2R R33, SR_TID.X ;  /* 0x0000000000217919 */ /* 0x000e220000002100 */
        /* <DEDUP_REMOVED lines=29> */
[----:B------:R-:W-:-:S04]  /*2f6d0*/  LOP3.LUT R31, R31, 0x34, RZ, 0xfc, !PT ;  /* 0x000000341f1f7812 */ /* 0x000fc800078efcff */
        /* <DEDUP_REMOVED lines=11> */
[----:B------:R-:W-:Y:S01]  /*2f790*/  SGXT.U32 R31, R31, 0x1 ;  /* 0x000000011f1f781a */ /* 0x000fe20000000000 */
[----:B--2---:R-:W-:Y:S01]  /*2f7a0*/  @!P3 IMAD.MOV.U32 R3, RZ, RZ, R5 ;  /* 0x000000ffff03b224 */ /* 0x004fe200078e0005 */
[----:B------:R-:W-:Y:S01]  /*2f7b0*/  PRMT R251, RZ, 0x7610, R251 ;  /* 0x00007610fffb7816 */ /* 0x000fe200000000fb */
[----:B------:R-:W2:Y:S01]  /*2f7c0*/  LDL R5, [R1+0xb34] ;  /* 0x000b340001057983 */ /* 0x000ea20000100800 */
[----:B------:R-:W-:-:S02]  /*2f7d0*/  LOP3.LUT R132, R33, 0x3a, RZ, 0xfc, !PT ;  /* 0x0000003a21847812 */ /* 0x000fc400078efcff */
[----:B------:R-:W-:Y:S02]  /*2f7e0*/  LOP3.LUT R33, R31, 0x3c, RZ, 0xfc, !PT ;  /* 0x0000003c1f217812 */ /* 0x000fe400078efcff */
[----:B------:R0:W2:Y:S02]  /*2f7f0*/  @!P3 LDG.E.U8 R251, desc[UR44][R2.64] ;  /* 0x0000002c02fbb981 */ /* 0x0000a4000c1e1100 */
[----:B------:R-:W-:Y:S02]  /*2f800*/  ISETP.GE.AND P3, PT, R33, UR8, PT ;  /* 0x0000000821007c0c */ /* 0x000fe4000bf66270 */
[----:B------:R-:W1:Y:S01]  /*2f810*/  S2R R33, SR_TID.X ;  /* 0x0000000000217919 */ /* 0x000e620000002100 */
[----:B------:R-:W-:Y:S01]  /*2f820*/  PRMT R93, RZ, 0x7610, R93 ;  /* 0x00007610ff5d7816 */ /* 0x000fe2000000005d */
[----:B0-----:R-:W-:Y:S01]  /*2f830*/  @!P4 IMAD.MOV.U32 R2, RZ, RZ, R29 ;  /* 0x000000ffff02c224 */ /* 0x001fe200078e001d */
[----:B------:R-:W-:Y:S01]  /*2f840*/  PRMT R92, RZ, 0x7610, R92 ;  /* 0x00007610ff5c7816 */ /* 0x000fe2000000005c */
[----:B------:R-:W2:Y:S01]  /*2f850*/  LDL R29, [R1+0xb30] ;  /* 0x000b3000011d7983 */ /* 0x000ea20000100800 */
[----:B-1----:R-:W-:-:S04]  /*2f860*/  SHF.R.U32.HI R33, RZ, 0x6, R33 ;  /* 0x00000006ff217819 */ /* 0x002fc80000011621 */
[----:B------:R-:W-:Y:S01]  /*2f870*/  SGXT.U32 R33, R33, 0x1 ;  /* 0x000000012121781a */ /* 0x000fe20000000000 */
[----:B---3--:R-:W-:Y:S02]  /*2f880*/  @!P4 IMAD.MOV.U32 R3, RZ, RZ, R30 ;  /* 0x000000ffff03c224 */ /* 0x008fe400078e001e */
[----:B------:R-:W3:Y:S04]  /*2f890*/  LDL R30, [R1+0xb2c] ;  /* 0x000b2c00011e7983 */ /* 0x000ee80000100800 */
[----:B------:R0:W3:Y:S01]  /*2f8a0*/  @!P4 LDG.E.U8 R93, desc[UR44][R2.64] ;  /* 0x0000002c025dc981 */ /* 0x0000e2000c1e1100 */
[----:B------:R-:W-:Y:S02]  /*2f8b0*/  ISETP.GE.AND P1, PT, R132, UR8, PT ;  /* 0x0000000884007c0c */ /* 0x000fe4000bf26270 */
[----:B------:R-:W-:Y:S01]  /*2f8c0*/  PRMT R95, RZ, 0x7610, R95 ;  /* 0x00007610ff5f7816 */ /* 0x000fe2000000005f */
        /* <DEDUP_REMOVED lines=41> */
[----:B0-----:R-:W-:Y:S01]  /*2fb60*/  SHF.R.U32.HI R33, RZ, 0x6, R33 ;  /* 0x00000006ff217819 */ /* 0x001fe20000011621 */
[----:B---3--:R-:W-:-:S03]  /*2fb70*/  @!P5 IMAD.MOV.U32 R3, RZ, RZ, R30 ;  /* 0x000000ffff03d224 */ /* 0x008fc600078e001e */
[----:B------:R-:W-:Y:S01]  /*2fb80*/  SGXT.U32 R33, R33, 0x1 ;  /* 0x000000012121781a */ /* 0x000fe20000000000 */
[----:B------:R-:W3:Y:S04]  /*2fb90*/  LDL R30, [R1+0xb04] ;  /* 0x000b0400011e7983 */ /* 0x000ee80000100800 */
[----:B------:R0:W3:Y:S01]  /*2fba0*/  @!P5 LDG.E.U8 R99, desc[UR44][R2.64] ;  /* 0x0000002c0263d981 */ /* 0x0000e2000c1e1100 */
[----:B------:R-:W-:Y:S02]  /*2fbb0*/  ISETP.GE.AND P1, PT, R132, UR8, PT ;  /* 0x0000000884007c0c */ /* 0x000fe4000bf26270 */
[----:B------:R-:W-:Y:S01]  /*2fbc0*/  PRMT R98, RZ, 0x7610, R98 ;  /* 0x00007610ff627816 */ /* 0x000fe20000000062 */
        /* <DEDUP_REMOVED lines=21> */
[----:B------:R0:W4:Y:S01]  /*2fd20*/  @!P3 LDG.E.U8 R101, desc[UR44][R2.64] ;  /* 0x0000002c0265b981 */ /* 0x000122000c1e1100 */
[----:B------:R-:W-:Y:S02]  /*2fd30*/  PRMT R100, RZ, 0x7610, R100 ;  /* 0x00007610ff647816 */ /* 0x000fe40000000064 */
[----:B------:R-:W-:-:S02]  /*2fd40*/  PRMT R103, RZ, 0x7610, R103 ;  /* 0x00007610ff677816 */ /* 0x000fc40000000067 */
[----:B------:R-:W-:Y:S01]  /*2fd50*/  PRMT R105, RZ, 0x7610, R105 ;  /* 0x00007610ff697816 */ /* 0x000fe20000000069 */
[----:B0-----:R-:W-:Y:S02]  /*2fd60*/  @!P2 IMAD.MOV.U32 R2, RZ, RZ, R4 ;  /* 0x000000ffff02a224 */ /* 0x001fe400078e0004 */
[----:B------:R-:W0:Y:S02]  /*2fd70*/  S2R R4, SR_TID.X ;  /* 0x0000000000047919 */ /* 0x000e240000002100 */
[--C-:B0-----:R-:W-:Y:S02]  /*2fd80*/  SHF.R.U32.HI R33, RZ, 0x6, R4.reuse ;  /* 0x00000006ff217819 */ /* 0x101fe40000011604 */
[----:B------:R-:W-:Y:S02]  /*2fd90*/  SHF.R.U32.HI R31, RZ, 0x6, R4 ;  /* 0x00000006ff1f7819 */ /* 0x000fe40000011604 */
[----:B------:R-:W4:Y:S01]  /*2fda0*/  LDL R4, [R1+0xae0] ;  /* 0x000ae00001047983 */ /* 0x000f220000100800 */
[----:B------:R-:W-:Y:S01]  /*2fdb0*/  SGXT.U32 R33, R33, 0x1 ;  /* 0x000000012121781a */ /* 0x000fe20000000000 */
[----:B--2---:R-:W-:Y:S01]  /*2fdc0*/  @!P2 IMAD.MOV.U32 R3, RZ, RZ, R5 ;  /* 0x000000ffff03a224 */ /* 0x004fe200078e0005 */
[----:B------:R-:W-:Y:S01]  /*2fdd0*/  SGXT.U32 R31, R31, 0x1 ;  /* 0x000000011f1f781a */ /* 0x000fe20000000000 */
[----:B------:R-:W2:Y:S01]  /*2fde0*/  LDL R5, [R1+0xadc] ;  /* 0x000adc0001057983 */ /* 0x000ea20000100800 */
[----:B------:R-:W-:-:S02]  /*2fdf0*/  LOP3.LUT R132, R33, 0x52, RZ, 0xfc, !PT ;  /* 0x0000005221847812 */ /* 0x000fc400078efcff */
[----:B------:R-:W-:Y:S01]  /*2fe00*/  LOP3.LUT R33, R31, 0x54, RZ, 0xfc, !PT ;  /* 0x000000541f217812 */ /* 0x000fe200078efcff */
[----:B------:R0:W2:Y:S03]  /*2fe10*/  @!P2 LDG.E.U8 R100, desc[UR44][R2.64] ;  /* 0x0000002c0264a981 */ /* 0x0000a6000c1e1100 */
[----:B------:R-:W-:Y:S02]  /*2fe20*/  ISETP.GE.AND P3, PT, R33, UR8, PT ;  /* 0x0000000821007c0c */ /* 0x000fe4000bf66270 */
[----:B------:R-:W1:Y:S01]  /*2fe30*/  S2R R33, SR_TID.X ;  /* 0x0000000000217919 */ /* 0x000e620000002100 */
[----:B0-----:R-:W-:Y:S02]  /*2fe40*/  @!P5 IMAD.MOV.U32 R2, RZ, RZ, R29 ;  /* 0x000000ffff02d224 */ /* 0x001fe400078e001d */
[----:B---3--:R-:W-:Y:S01]  /*2fe50*/  @!P5 IMAD.MOV.U32 R3, RZ, RZ, R30 ;  /* 0x000000ffff03d224 */ /* 0x008fe200078e001e */
[----:B------:R-:W3:Y:S04]  /*2fe60*/  LDL R29, [R1+0xad8] ;  /* 0x000ad800011d7983 */ /* 0x000ee80000100800 */
[----:B------:R0:W3:Y:S04]  /*2fe70*/  @!P5 LDG.E.U8 R103, desc[UR44][R2.64] ;  /* 0x0000002c0267d981 */ /* 0x0000e8000c1e1100 */
[----:B------:R-:W3:Y:S01]  /*2fe80*/  LDL R30, [R1+0xad4] ;  /* 0x000ad400011e7983 */ /* 0x000ee20000100800 */
[----:B-1----:R-:W-:-:S04]  /*2fe90*/  SHF.R.U32.HI R33, RZ, 0x6, R33 ;  /* 0x00000006ff217819 */ /* 0x002fc80000011621 */
[----:B------:R-:W-:Y:S02]  /*2fea0*/  SGXT.U32 R33, R33, 0x1 ;  /* 0x000000012121781a */ /* 0x000fe40000000000 */
[----:B------:R-:W-:Y:S02]  /*2feb0*/  ISETP.GE.AND P1, PT, R132, UR8, PT ;  /* 0x0000000884007c0c */ /* 0x000fe4000bf26270 */
[----:B------:R-:W-:Y:S01]  /*2fec0*/  PRMT R104, RZ, 0x7610, R104 ;  /* 0x00007610ff687816 */ /* 0x000fe20000000068 */
[----:B0-----:R-:W-:Y:S01]  /*2fed0*/  @!P4 IMAD.MOV.U32 R3, RZ, RZ, R28 ;  /* 0x000000ffff03c224 */ /* 0x001fe200078e001c */
[C---:B------:R-:W-:Y:S01]  /*2fee0*/  LOP3.LUT R28, R33.reuse, 0x58, RZ, 0xfc, !PT ;  /* 0x00000058211c7812 */ /* 0x040fe200078efcff */
[----:B------:R-:W-:Y:S01]  /*2fef0*/  @!P4 IMAD.MOV.U32 R2, RZ, RZ, R27 ;  /* 0x000000ffff02c224 */ /* 0x000fe200078e001b */
[----:B------:R-:W-:Y:S02]  /*2ff00*/  LOP3.LUT R27, R33, 0x5a, RZ, 0xfc, !PT ;  /* 0x0000005a211b7812 */ /* 0x000fe400078efcff */
[----:B------:R-:W-:-:S02]  /*2ff10*/  ISETP.GE.AND P5, PT, R28, UR8, PT ;  /* 0x000000081c007c0c */ /* 0x000fc4000bfa6270 */
[----:B------:R0:W3:Y:S01]  /*2ff20*/  @!P4 LDG.E.U8 R105, desc[UR44][R2.64] ;  /* 0x0000002c0269c981 */ /* 0x0000e2000c1e1100 */
[----:B------:R-:W-:-:S03]  /*2ff30*/  ISETP.GE.AND P4, PT, R27, UR8, PT ;  /* 0x000000081b007c0c */ /* 0x000fc6000bf86270 */
[----:B------:R-:W3:Y:S04]  /*2ff40*/  LDL R28, [R1+0xacc] ;  /* 0x000acc00011c7983 */ /* 0x000ee80000100800 */
[----:B------:R-:W3:Y:S01]  /*2ff50*/  LDL R27, [R1+0xad0] ;  /* 0x000ad000011b7983 */ /* 0x000ee20000100800 */
[----:B0-----:R-:W-:Y:S02]  /*2ff60*/  @!P1 IMAD.MOV.U32 R2, RZ, RZ, R25 ;  /* 0x000000ffff029224 */ /* 0x001fe400078e0019 */
[----:B------:R-:W-:Y:S01]  /*2ff70*/  @!P1 IMAD.MOV.U32 R3, RZ, RZ, R26 ;  /* 0x000000ffff039224 */ /* 0x000fe200078e001a */
[----:B------:R-:W-:Y:S01]  /*2ff80*/  LOP3.LUT R31, R31, 0x56, RZ, 0xfc, !PT ;  /* 0x000000561f1f7812 */ /* 0x000fe200078efcff */
[----:B------:R-:W3:Y:S04]  /*2ff90*/  LDL R26, [R1+0xac4] ;  /* 0x000ac400011a7983 */ /* 0x000ee80000100800 */
[----:B------:R4:W3:Y:S01]  /*2ffa0*/  @!P1 LDG.E.U8 R104, desc[UR44][R2.64] ;  /* 0x0000002c02689981 */ /* 0x0008e2000c1e1100 */
[----:B------:R-:W-:-:S03]  /*2ffb0*/  PRMT R249, RZ, 0x7610, R249 ;  /* 0x00007610fff97816 */ /* 0x000fc600000000f9 */
[----:B------:R-:W3:Y:S01]  /*2ffc0*/  LDL R25, [R1+0xab4] ;  /* 0x000ab40001197983 */ /* 0x000ee20000100800 */
[----:B----4-:R-:W-:-:S03]  /*2ffd0*/  @!P3 IMAD.MOV.U32 R3, RZ, RZ, R24 ;  /* 0x000000ffff03b224 */ /* 0x010fc600078e0018 */
[----:B------:R-:W4:Y:S01]  /*2ffe0*/  LDL R24, [R1+0xac8] ;  /* 0x000ac80001187983 */ /* 0x000f220000100800 */
[----:B------:R-:W-:Y:S01]  /*2fff0*/  ISETP.GE.AND P2, PT, R31, UR8, PT ;  /* 0x000000081f007c0c */ /* 0x000fe2000bf46270 */
[----:B------:R-:W-:Y:S02]  /*30000*/  @!P3 IMAD.MOV.U32 R2, RZ, RZ, R6 ;  /* 0x000000ffff02b224 */ /* 0x000fe400078e0006 */
[----:B------:R-:W4:Y:S04]  /*30010*/  LDL R6, [R1+0xab8] ;  /* 0x000ab80001067983 */ /* 0x000f280000100800 */
[----:B------:R0:W4:Y:S01]  /*30020*/  @!P3 LDG.E.U8 R249, desc[UR44][R2.64] ;  /* 0x0000002c02f9b981 */ /* 0x000122000c1e1100 */
[----:B------:R-:W-:Y:S02]  /*30030*/  PRMT R107, RZ, 0x7610, R107 ;  /* 0x00007610ff6b7816 */ /* 0x000fe4000000006b */
[----:B------:R-:W-:-:S02]  /*30040*/  PRMT R106, RZ, 0x7610, R106 ;  /* 0x00007610ff6a7816 */ /* 0x000fc4000000006a */
[----:B------:R-:W-:Y:S01]  /*30050*/  PRMT R109, RZ, 0x7610, R109 ;  /* 0x00007610ff6d7816 */ /* 0x000fe2000000006d */
[----:B0-----:R-:W-:Y:S02]  /*30060*/  @!P2 IMAD.MOV.U32 R2, RZ, RZ, R4 ;  /* 0x000000ffff02a224 */ /* 0x001fe400078e0004 */
[----:B------:R-:W0:Y:S01]  /*30070*/  S2R R4, SR_TID.X ;  /* 0x0000000000047919 */ /* 0x000e220000002100 */
[----:B--2---:R-:W-:Y:S02]  /*30080*/  @!P2 IMAD.MOV.U32 R3, RZ, RZ, R5 ;  /* 0x000000ffff03a224 */ /* 0x004fe400078e0005 */
[----:B------:R-:W2:Y:S04]  /*30090*/  LDL R5, [R1+0xaac] ;  /* 0x000aac0001057983 */ /* 0x000ea80000100800 */
[----:B------:R3:W2:Y:S01]  /*300a0*/  @!P2 LDG.E.U8 R107, desc[UR44][R2.64] ;  /* 0x0000002c026ba981 */ /* 0x0006a2000c1e1100 */
[----:B0-----:R-:W-:-:S02]  /*300b0*/  SHF.R.U32.HI R33, RZ, 0x6, R4 ;  /* 0x00000006ff217819 */ /* 0x001fc40000011604 */
[----:B------:R-:W-:Y:S02]  /*300c0*/  SHF.R.U32.HI R31, RZ, 0x6, R4 ;  /* 0x00000006ff1f7819 */ /* 0x000fe40000011604 */
[----:B------:R-:W-:Y:S01]  /*300d0*/  SGXT.U32 R33, R33, 0x1 ;  /* 0x000000012121781a */ /* 0x000fe20000000000 */
[----:B------:R-:W2:Y:S01]  /*300e0*/  LDL R4, [R1+0xab0] ;  /* 0x000ab00001047983 */ /* 0x000ea20000100800 */
[----:B------:R-:W-:Y:S02]  /*300f0*/  SGXT.U32 R31, R31, 0x1 ;  /* 0x000000011f1f781a */ /* 0x000fe40000000000 */
[----:B------:R-:W-:Y:S02]  /*30100*/  LOP3.LUT R132, R33, 0x5c, RZ, 0xfc, !PT ;  /* 0x0000005c21847812 */ /* 0x000fe400078efcff */
[----:B------:R-:W-:-:S04]  /*30110*/  LOP3.LUT R33, R31, 0x60, RZ, 0xfc, !PT ;  /* 0x000000601f217812 */ /* 0x000fc800078efcff */
[----:B------:R-:W-:Y:S02]  /*30120*/  ISETP.GE.AND P3, PT, R33, UR8, PT ;  /* 0x0000000821007c0c */ /* 0x000fe4000bf66270 */
[----:B------:R-:W0:Y:S01]  /*30130*/  S2R R33, SR_TID.X ;  /* 0x0000000000217919 */ /* 0x000e220000002100 */
[----:B---3--:R-:W-:Y:S02]  /*30140*/  @!P5 IMAD.MOV.U32 R2, RZ, RZ, R29 ;  /* 0x000000ffff02d224 */ /* 0x008fe400078e001d */
[----:B------:R-:W-:-:S05]  /*30150*/  @!P5 IMAD.MOV.U32 R3, RZ, RZ, R30 ;  /* 0x000000ffff03d224 */ /* 0x000fca00078e001e */
[----:B------:R1:W3:Y:S01]  /*30160*/  @!P5 LDG.E.U8 R106, desc[UR44][R2.64] ;  /* 0x0000002c026ad981 */ /* 0x0002e2000c1e1100 */
[----:B0-----:R-:W-:-:S04]  /*30170*/  SHF.R.U32.HI R33, RZ, 0x6, R33 ;  /* 0x00000006ff217819 */ /* 0x001fc80000011621 */
[----:B------:R-:W-:Y:S01]  /*30180*/  SGXT.U32 R33, R33, 0x1 ;  /* 0x000000012121781a */ /* 0x000fe20000000000 */
[----:B-1----:R-:W-:Y:S02]  /*30190*/  @!P4 IMAD.MOV.U32 R3, RZ, RZ, R28 ;  /* 0x000000ffff03c224 */ /* 0x002fe400078e001c */
[----:B------:R-:W-:Y:S01]  /*301a0*/  @!P4 IMAD.MOV.U32 R2, RZ, RZ, R27 ;  /* 0x000000ffff02c224 */ /* 0x000fe200078e001b */
[----:B------:R-:W-:-:S04]  /*301b0*/  LOP3.LUT R27, R33, 0x66, RZ, 0xfc, !PT ;  /* 0x00000066211b7812 */ /* 0x000fc800078efcff */
[----:B------:R4:W3:Y:S01]  /*301c0*/  @!P4 LDG.E.U8 R109, desc[UR44][R2.64] ;  /* 0x0000002c026dc981 */ /* 0x0008e2000c1e1100 */
[----:B------:R-:W-:-:S03]  /*301d0*/  ISETP.GE.AND P4, PT, R27, UR8, PT ;  /* 0x000000081b007c0c */ /* 0x000fc6000bf86270 */
[----:B------:R-:W3:Y:S01]  /*301e0*/  LDL R27, [R1+0xaa4] ;  /* 0x000aa400011b7983 */ /* 0x000ee20000100800 */
[----:B------:R-:W-:-:S13]  /*301f0*/  ISETP.GE.AND P1, PT, R132, UR8, PT ;  /* 0x0000000884007c0c */ /* 0x000fda000bf26270 */
[----:B----4-:R-:W-:Y:S02]  /*30200*/  @!P1 IMAD.MOV.U32 R2, RZ, RZ, R24 ;  /* 0x000000ffff029224 */ /* 0x010fe400078e0018 */
[----:B------:R-:W4:Y:S01]  /*30210*/  LDL R24, [R1+0xaa8] ;  /* 0x000aa80001187983 */ /* 0x000f220000100800 */
[----:B------:R-:W-:Y:S01]  /*30220*/  LOP3.LUT R31, R31, 0x62, RZ, 0xfc, !PT ;  /* 0x000000621f1f7812 */ /* 0x000fe200078efcff */
[----:B------:R-:W-:Y:S01]  /*30230*/  @!P1 IMAD.MOV.U32 R3, RZ, RZ, R26 ;  /* 0x000000ffff039224 */ /* 0x000fe200078e001a */
[----:B------:R-:W-:Y:S01]  /*30240*/  PRMT R108, RZ, 0x7610, R108 ;  /* 0x00007610ff6c7816 */ /* 0x000fe2000000006c */
[----:B------:R-:W4:Y:S01]  /*30250*/  LDL R26, [R1+0xaa0] ;  /* 0x000aa000011a7983 */ /* 0x000f220000100800 */
[----:B------:R-:W-:Y:S02]  /*30260*/  ISETP.GE.AND P2, PT, R31, UR8, PT ;  /* 0x000000081f007c0c */ /* 0x000fe4000bf46270 */
[----:B------:R-:W-:Y:S02]  /*30270*/  PRMT R110, RZ, 0x7610, R110 ;  /* 0x00007610ff6e7816 */ /* 0x000fe4000000006e */
[----:B------:R0:W4:Y:S02]  /*30280*/  @!P1 LDG.E.U8 R108, desc[UR44][R2.64] ;  /* 0x0000002c026c9981 */ /* 0x000124000c1e1100 */
[----:B0-----:R-:W-:-:S02]  /*30290*/  @!P3 IMAD.MOV.U32 R2, RZ, RZ, R6 ;  /* 0x000000ffff02b224 */ /* 0x001fc400078e0006 */
[----:B------:R-:W-:Y:S01]  /*302a0*/  @!P3 IMAD.MOV.U32 R3, RZ, RZ, R25 ;  /* 0x000000ffff03b224 */ /* 0x000fe200078e0019 */
[----:B------:R-:W-:Y:S01]  /*302b0*/  LOP3.LUT R28, R33, 0x64, RZ, 0xfc, !PT ;  /* 0x00000064211c7812 */ /* 0x000fe200078efcff */
[----:B------:R-:W4:Y:S04]  /*302c0*/  LDL R6, [R1+0xa94] ;  /* 0x000a940001067983 */ /* 0x000f280000100800 */
[----:B------:R2:W4:Y:S01]  /*302d0*/  @!P3 LDG.E.U8 R110, desc[UR44][R2.64] ;  /* 0x0000002c026eb981 */ /* 0x000522000c1e1100 */
[----:B------:R-:W-:-:S03]  /*302e0*/  ISETP.GE.AND P5, PT, R28, UR8, PT ;  /* 0x000000081c007c0c */ /* 0x000fc6000bfa6270 */
[----:B------:R-:W4:Y:S01]  /*302f0*/  LDL R28, [R1+0xa9c] ;  /* 0x000a9c00011c7983 */ /* 0x000f220000100800 */
[----:B------:R-:W-:-:S03]  /*30300*/  PRMT R113, RZ, 0x7610, R113 ;  /* 0x00007610ff717816 */ /* 0x000fc60000000071 */
[----:B------:R-:W4:Y:S01]  /*30310*/  LDL R25, [R1+0xa8c] ;  /* 0x000a8c0001197983 */ /* 0x000f220000100800 */
[----:B--2---:R-:W-:Y:S02]  /*30320*/  @!P2 IMAD.MOV.U32 R3, RZ, RZ, R5 ;  /* 0x000000ffff03a224 */ /* 0x004fe400078e0005 */
[----:B------:R-:W0:Y:S01]  /*30330*/  S2R R5, SR_TID.X ;  /* 0x0000000000057919 */ /* 0x000e220000002100 */
[----:B------:R-:W-:Y:S02]  /*30340*/  @!P2 IMAD.MOV.U32 R2, RZ, RZ, R4 ;  /* 0x000000ffff02a224 */ /* 0x000fe400078e0004 */
[----:B------:R-:W2:Y:S01]  /*30350*/  LDL R4, [R1+0xa98] ;  /* 0x000a980001047983 */ /* 0x000ea20000100800 */
[----:B0-----:R-:W-:-:S03]  /*30360*/  SHF.R.U32.HI R33, RZ, 0x6, R5 ;  /* 0x00000006ff217819 */ /* 0x001fc60000011605 */
[----:B------:R-:W2:Y:S04]  /*30370*/  LDL R5, [R1+0xa90] ;  /* 0x000a900001057983 */ /* 0x000ea80000100800 */
[----:B------:R3:W2:Y:S02]  /*30380*/  @!P2 LDG.E.U8 R113, desc[UR44][R2.64] ;  /* 0x0000002c0271a981 */ /* 0x0006a4000c1e1100 */
[----:B---3--:R-:W-:Y:S02]  /*30390*/  @!P5 IMAD.MOV.U32 R3, RZ, RZ, R27 ;  /* 0x000000ffff03d224 */ /* 0x008fe400078e001b */
[----:B------:R-:W3:Y:S01]  /*303a0*/  LDL R27, [R1+0xa84] ;  /* 0x000a8400011b7983 */ /* 0x000ee20000100800 */
[----:B----4-:R-:W-:-:S03]  /*303b0*/  @!P5 IMAD.MOV.U32 R2, RZ, RZ, R24 ;  /* 0x000000ffff02d224 */ /* 0x010fc600078e0018 */
[----:B------:R-:W4:Y:S01]  /*303c0*/  LDL R24, [R1+0xa88] ;  /* 0x000a880001187983 */ /* 0x000f220000100800 */
[----:B------:R-:W-:-:S04]  /*303d0*/  SGXT.U32 R33, R33, 0x1 ;  /* 0x000000012121781a */ /* 0x000fc80000000000 */
[C---:B------:R-:W-:Y:S02]  /*303e0*/  LOP3.LUT R31, R33.reuse, 0x68, RZ, 0xfc, !PT ;  /* 0x00000068211f7812 */ /* 0x040fe400078efcff */
[C---:B------:R-:W-:Y:S02]  /*303f0*/  LOP3.LUT R30, R33.reuse, 0x6a, RZ, 0xfc, !PT ;  /* 0x0000006a211e7812 */ /* 0x040fe400078efcff */
[----:B------:R-:W-:Y:S02]  /*30400*/  LOP3.LUT R29, R33, 0x6c, RZ, 0xfc, !PT ;  /* 0x0000006c211d7812 */ /* 0x000fe400078efcff */
[----:B------:R-:W0:Y:S01]  /*30410*/  S2R R33, SR_TID.X ;  /* 0x0000000000217919 */ /* 0x000e220000002100 */
[----:B------:R-:W-:Y:S02]  /*30420*/  PRMT R248, RZ, 0x7610, R248 ;  /* 0x00007610fff87816 */ /* 0x000fe400000000f8 */
[----:B------:R-:W-:Y:S02]  /*30430*/  ISETP.GE.AND P1, PT, R31, UR8, PT ;  /* 0x000000081f007c0c */ /* 0x000fe4000bf26270 */
[----:B------:R-:W-:-:S02]  /*30440*/  PRMT R112, RZ, 0x7610, R112 ;  /* 0x00007610ff707816 */ /* 0x000fc40000000070 */
[----:B------:R-:W-:Y:S01]  /*30450*/  PRMT R115, RZ, 0x7610, R115 ;  /* 0x00007610ff737816 */ /* 0x000fe20000000073 */
[----:B------:R1:W4:Y:S01]  /*30460*/  @!P5 LDG.E.U8 R248, desc[UR44][R2.64] ;  /* 0x0000002c02f8d981 */ /* 0x000322000c1e1100 */
[----:B------:R-:W-:Y:S02]  /*30470*/  ISETP.GE.AND P3, PT, R30, UR8, PT ;  /* 0x000000081e007c0c */ /* 0x000fe4000bf66270 */
[----:B------:R-:W-:Y:S02]  /*30480*/  ISETP.GE.AND P2, PT, R29, UR8, PT ;  /* 0x000000081d007c0c */ /* 0x000fe4000bf46270 */
[----:B------:R-:W-:Y:S02]  /*30490*/  PRMT R114, RZ, 0x7610, R114 ;  /* 0x00007610ff727816 */ /* 0x000fe40000000072 */
[----:B------:R-:W-:Y:S02]  /*304a0*/  PRMT R117, RZ, 0x7610, R117 ;  /* 0x00007610ff757816 */ /* 0x000fe40000000075 */
[----:B------:R-:W-:Y:S01]  /*304b0*/  PRMT R119, RZ, 0x7610, R119 ;  /* 0x00007610ff777816 */ /* 0x000fe20000000077 */
[----:B-1----:R-:W-:Y:S01]  /*304c0*/  @!P4 IMAD.MOV.U32 R2, RZ, RZ, R26 ;  /* 0x000000ffff02c224 */ /* 0x002fe200078e001a */
[----:B------:R-:W-:Y:S01]  /*304d0*/  PRMT R118, RZ, 0x7610, R118 ;  /* 0x00007610ff767816 */ /* 0x000fe20000000076 */
[----:B------:R-:W-:Y:S01]  /*304e0*/  @!P4 IMAD.MOV.U32 R3, RZ, RZ, R28 ;  /* 0x000000ffff03c224 */ /* 0x000fe200078e001c */
[----:B------:R-:W-:-:S02]  /*304f0*/  PRMT R121, RZ, 0x7610, R121 ;  /* 0x00007610ff797816 */ /* 0x000fc40000000079 */
[----:B------:R-:W-:Y:S01]  /*30500*/  PRMT R120, RZ, 0x7610, R120 ;  /* 0x00007610ff787816 */ /* 0x000fe20000000078 */
[----:B------:R-:W-:Y:S01]  /*30510*/  UISETP.GE.AND UP0, UPT, UR51, UR8, UPT ;  /* 0x000000083300728c */ /* 0x000fe2000bf06270 */
[----:B------:R1:W4:Y:S01]  /*30520*/  @!P4 LDG.E.U8 R112, desc[UR44][R2.64] ;  /* 0x0000002c0270c981 */ /* 0x000322000c1e1100 */
[----:B------:R-:W-:Y:S02]  /*30530*/  PRMT R66, RZ, 0x7610, R66 ;  /* 0x00007610ff427816 */ /* 0x000fe40000000042 */
[----:B------:R-:W-:Y:S02]  /*30540*/  PRMT R75, RZ, 0x7610, R75 ;  /* 0x00007610ff4b7816 */ /* 0x000fe4000000004b */
[----:B------:R-:W-:Y:S01]  /*30550*/  PRMT R83, RZ, 0x7610, R83 ;  /* 0x00007610ff537816 */ /* 0x000fe20000000053 */
[----:B------:R-:W-:Y:S01]  /*30560*/  UISETP.GE.AND UP1, UPT, UR48, UR8, UPT ;  /* 0x000000083000728c */ /* 0x000fe2000bf26270 */
[----:B0-----:R-:W-:Y:S01]  /*30570*/  SHF.R.U32.HI R33, RZ, 0x6, R33 ;  /* 0x00000006ff217819 */ /* 0x001fe20000011621 */
[----:B------:R-:W-:Y:S01]  /*30580*/  UISETP.GE.AND UP2, UPT, UR47, UR8, UPT ;  /* 0x000000082f00728c */ /* 0x000fe2000bf46270 */
[----:B------:R-:W-:Y:S01]  /*30590*/  PRMT R123, RZ, 0x7610, R123 ;  /* 0x00007610ff7b7816 */ /* 0x000fe2000000007b */
[----:B-1----:R-:W-:Y:S01]  /*305a0*/  @!P1 IMAD.MOV.U32 R3, RZ, RZ, R6 ;  /* 0x000000ffff039224 */ /* 0x002fe200078e0006 */
[----:B------:R-:W-:Y:S01]  /*305b0*/  PRMT R88, RZ, 0x7610, R88 ;  /* 0x00007610ff587816 */ /* 0x000fe20000000058 */
[----:B------:R-:W4:Y:S01]  /*305c0*/  LDL R6, [R1+0xa74] ;  /* 0x000a740001067983 */ /* 0x000f220000100800 */
[----:B------:R-:W-:-:S02]  /*305d0*/  SGXT.U32 R33, R33, 0x1 ;  /* 0x000000012121781a */ /* 0x000fc40000000000 */
[----:B------:R-:W-:Y:S01]  /*305e0*/  PRMT R97, RZ, 0x7610, R97 ;  /* 0x00007610ff617816 */ /* 0x000fe20000000061 */
[----:B------:R-:W4:Y:S01]  /*305f0*/  LDL R31, [R1+0xa4c] ;  /* 0x000a4c00011f7983 */ /* 0x000f220000100800 */
[C---:B------:R-:W-:Y:S02]  /*30600*/  LOP3.LUT R26, R33.reuse, 0x72, RZ, 0xfc, !PT ;  /* 0x00000072211a7812 */ /* 0x040fe400078efcff */
[----:B------:R-:W-:Y:S02]  /*30610*/  LOP3.LUT R28, R33, 0x70, RZ, 0xfc, !PT ;  /* 0x00000070211c7812 */ /* 0x000fe400078efcff */
[----:B------:R-:W-:Y:S02]  /*30620*/  ISETP.GE.AND P4, PT, R26, UR8, PT ;  /* 0x000000081a007c0c */ /* 0x000fe4000bf86270 */
[----:B------:R-:W4:Y:S01]  /*30630*/  LDL R26, [R1+0xa6c] ;  /* 0x000a6c00011a7983 */ /* 0x000f220000100800 */
[----:B------:R-:W-:-:S03]  /*30640*/  ISETP.GE.AND P5, PT, R28, UR8, PT ;  /* 0x000000081c007c0c */ /* 0x000fc6000bfa6270 */
[----:B------:R-:W4:Y:S01]  /*30650*/  LDL R28, [R1+0xa64] ;  /* 0x000a6400011c7983 */ /* 0x000f220000100800 */
[----:B--2---:R-:W-:-:S03]  /*30660*/  @!P1 IMAD.MOV.U32 R2, RZ, RZ, R4 ;  /* 0x000000ffff029224 */ /* 0x004fc600078e0004 */
[----:B------:R-:W2:Y:S04]  /*30670*/  LDL R4, [R1+0xa78] ;  /* 0x000a780001047983 */ /* 0x000ea80000100800 */
[----:B------:R0:W2:Y:S02]  /*30680*/  @!P1 LDG.E.U8 R115, desc[UR44][R2.64] ;  /* 0x0000002c02739981 */ /* 0x0000a4000c1e1100 */
[----:B0-----:R-:W-:Y:S02]  /*30690*/  @!P3 IMAD.MOV.U32 R2, RZ, RZ, R5 ;  /* 0x000000ffff02b224 */ /* 0x001fe400078e0005 */
[----:B------:R-:W0:Y:S01]  /*306a0*/  S2R R5, SR_TID.X ;  /* 0x0000000000057919 */ /* 0x000e220000002100 */
[----:B------:R-:W-:Y:S02]  /*306b0*/  @!P3 IMAD.MOV.U32 R3, RZ, RZ, R25 ;  /* 0x000000ffff03b224 */ /* 0x000fe400078e0019 */
[----:B------:R-:W2:Y:S04]  /*306c0*/  LDL R25, [R1+0xa70] ;  /* 0x000a700001197983 */ /* 0x000ea80000100800 */
[----:B------:R3:W2:Y:S01]  /*306d0*/  @!P3 LDG.E.U8 R114, desc[UR44][R2.64] ;  /* 0x0000002c0272b981 */ /* 0x0006a2000c1e1100 */
[----:B0-----:R-:W-:-:S03]  /*306e0*/  SHF.R.U32.HI R33, RZ, 0x6, R5 ;  /* 0x00000006ff217819 */ /* 0x001fc60000011605 */
[----:B------:R-:W2:Y:S01]  /*306f0*/  LDL R5, [R1+0xa60] ;  /* 0x000a600001057983 */ /* 0x000ea20000100800 */
[----:B---3--:R-:W-:-:S03]  /*30700*/  @!P2 IMAD.MOV.U32 R3, RZ, RZ, R27 ;  /* 0x000000ffff03a224 */ /* 0x008fc600078e001b */
[----:B------:R-:W3:Y:S01]  /*30710*/  LDL R27, [R1+0xa68] ;  /* 0x000a6800011b7983 */ /* 0x000ee20000100800 */
[----:B----4-:R-:W-:-:S03]  /*30720*/  @!P2 IMAD.MOV.U32 R2, RZ, RZ, R24 ;  /* 0x000000ffff02a224 */ /* 0x010fc600078e0018 */
[----:B------:R-:W4:Y:S04]  /*30730*/  LDL R24, [R1+0xa5c] ;  /* 0x000a5c0001187983 */ /* 0x000f280000100800 */
[----:B------:R0:W4:Y:S01]  /*30740*/  @!P2 LDG.E.U8 R117, desc[UR44][R2.64] ;  /* 0x0000002c0275a981 */ /* 0x000122000c1e1100 */
[----:B------:R-:W-:-:S04]  /*30750*/  SGXT.U32 R33, R33, 0x1 ;  /* 0x000000012121781a */ /* 0x000fc80000000000 */
[C---:B------:R-:W-:Y:S02]  /*30760*/  LOP3.LUT R30, R33.reuse, 0x74, RZ, 0xfc, !PT ;  /* 0x00000074211e7812 */ /* 0x040fe400078efcff */
[----:B------:R-:W-:Y:S02]  /*30770*/  LOP3.LUT R29, R33, 0x76, RZ, 0xfc, !PT ;  /* 0x00000076211d7812 */ /* 0x000fe400078efcff */
[----:B------:R-:W-:Y:S02]  /*30780*/  ISETP.GE.AND P1, PT, R30, UR8, PT ;  /* 0x000000081e007c0c */ /* 0x000fe4000bf26270 */
[----:B------:R-:W-:Y:S01]  /*30790*/  ISETP.GE.AND P2, PT, R29, UR8, PT ;  /* 0x000000081d007c0c */ /* 0x000fe2000bf46270 */
[----:B0-----:R-:W-:Y:S01]  /*307a0*/  @!P5 IMAD.MOV.U32 R3, RZ, RZ, R6 ;  /* 0x000000ffff03d224 */ /* 0x001fe200078e0006 */
[----:B------:R-:W-:Y:S01]  /*307b0*/  PLOP3.LUT P3, PT, PT, PT, UP0, 0x80, 0x0 ;  /* 0x000000000000781c */ /* 0x000fe20003f6f008 */
[----:B------:R-:W4:Y:S04]  /*307c0*/  LDL R6, [R1+0xc20] ;  /* 0x000c200001067983 */ /* 0x000f280000100800 */
[----:B------:R-:W4:Y:S01]  /*307d0*/  LDL R29, [R1+0xa54] ;  /* 0x000a5400011d7983 */ /* 0x000f220000100800 */
[----:B--2---:R-:W-:Y:S01]  /*307e0*/  @!P5 IMAD.MOV.U32 R2, RZ, RZ, R4 ;  /* 0x000000ffff02d224 */ /* 0x004fe200078e0004 */
[----:B------:R-:W0:Y:S02]  /*307f0*/  S2R R33, SR_TID.X ;  /* 0x0000000000217919 */ /* 0x000e240000002100 */
[----:B------:R-:W2:Y:S04]  /*30800*/  LDL R4, [R1+0xc24] ;  /* 0x000c240001047983 */ /* 0x000ea80000100800 */
[----:B------:R1:W2:Y:S04]  /*30810*/  @!P5 LDG.E.U8 R119, desc[UR44][R2.64] ;  /* 0x0000002c0277d981 */ /* 0x0002a8000c1e1100 */
[----:B------:R-:W2:Y:S01]  /*30820*/  LDL R30, [R1+0xa50] ;  /* 0x000a5000011e7983 */ /* 0x000ea20000100800 */
[----:B-1----:R-:W-:-:S02]  /*30830*/  @!P4 IMAD.MOV.U32 R3, RZ, RZ, R26 ;  /* 0x000000ffff03c224 */ /* 0x002fc400078e001a */
[----:B------:R-:W-:Y:S01]  /*30840*/  @!P4 IMAD.MOV.U32 R2, RZ, RZ, R25 ;  /* 0x000000ffff02c224 */ /* 0x000fe200078e0019 */
[----:B------:R-:W2:Y:S04]  /*30850*/  LDL R26, [R1+0xbfc] ;  /* 0x000bfc00011a7983 */ /* 0x000ea80000100800 */
[----:B------:R1:W2:Y:S04]  /*30860*/  @!P4 LDG.E.U8 R118, desc[UR44][R2.64] ;  /* 0x0000002c0276c981 */ /* 0x0002a8000c1e1100 */
[----:B------:R-:W2:Y:S01]  /*30870*/  LDL R25, [R1+0xc00] ;  /* 0x000c000001197983 */ /* 0x000ea20000100800 */
[----:B-1----:R-:W-:-:S02]  /*30880*/  @!P1 IMAD.MOV.U32 R3, RZ, RZ, R28 ;  /* 0x000000ffff039224 */ /* 0x002fc400078e001c */
[----:B---3--:R-:W-:Y:S01]  /*30890*/  @!P1 IMAD.MOV.U32 R2, RZ, RZ, R27 ;  /* 0x000000ffff029224 */ /* 0x008fe200078e001b */
[----:B------:R-:W-:Y:S01]  /*308a0*/  PLOP3.LUT P4, PT, PT, PT, UP0, 0x80, 0x0 ;  /* 0x000000000000781c */ /* 0x000fe20003f8f008 */
[----:B------:R-:W3:Y:S04]  /*308b0*/  LDL R28, [R1+0xb7c] ;  /* 0x000b7c00011c7983 */ /* 0x000ee80000100800 */
[----:B------:R1:W3:Y:S04]  /*308c0*/  @!P1 LDG.E.U8 R121, desc[UR44][R2.64] ;  /* 0x0000002c02799981 */ /* 0x0002e8000c1e1100 */
[----:B------:R-:W3:Y:S01]  /*308d0*/  LDL R27, [R1+0xb80] ;  /* 0x000b8000011b7983 */ /* 0x000ee20000100800 */
[----:B-1----:R-:W-:-:S03]  /*308e0*/  @!P2 IMAD.MOV.U32 R2, RZ, RZ, R5 ;  /* 0x000000ffff02a224 */ /* 0x002fc600078e0005 */
[----:B------:R-:W3:Y:S01]  /*308f0*/  LDL R5, [R1+0xbc0] ;  /* 0x000bc00001057983 */ /* 0x000ee20000100800 */
[----:B----4-:R-:W-:-:S03]  /*30900*/  @!P2 IMAD.MOV.U32 R3, RZ, RZ, R24 ;  /* 0x000000ffff03a224 */ /* 0x010fc600078e0018 */
[----:B------:R-:W4:Y:S04]  /*30910*/  LDL R24, [R1+0xbbc] ;  /* 0x000bbc0001187983 */ /* 0x000f280000100800 */
[----:B------:R1:W4:Y:S01]  /*30920*/  @!P2 LDG.E.U8 R120, desc[UR44][R2.64] ;  /* 0x0000002c0278a981 */ /* 0x000322000c1e1100 */
[----:B------:R-:W-:-:S06]  /*30930*/  UISETP.GE.AND UP0, UPT, UR50, UR8, UPT ;  /* 0x000000083200728c */ /* 0x000fcc000bf06270 */
[----:B------:R-:W-:Y:S01]  /*30940*/  PLOP3.LUT P1, PT, PT, PT, UP0, 0x80, 0x0 ;  /* 0x000000000000781c */ /* 0x000fe20003f2f008 */
[----:B-1----:R-:W-:Y:S02]  /*30950*/  @!P0 IMAD.MOV.U32 R3, RZ, RZ, R6 ;  /* 0x000000ffff038224 */ /* 0x002fe400078e0006 */
[----:B------:R-:W1:Y:S02]  /*30960*/  S2R R6, SR_TID.X ;  /* 0x0000000000067919 */ /* 0x000e640000002100 */
[----:B-1----:R-:W-:-:S04]  /*30970*/  SHF.R.U32.HI R6, RZ, 0x6, R6 ;  /* 0x00000006ff067819 */ /* 0x002fc80000011606 */
[----:B------:R-:W-:Y:S01]  /*30980*/  SGXT.U32 R6, R6, 0x1 ;  /* 0x000000010606781a */ /* 0x000fe20000000000 */
[----:B--2---:R-:W-:Y:S02]  /*30990*/  @!P0 IMAD.MOV.U32 R2, RZ, RZ, R4 ;  /* 0x000000ffff028224 */ /* 0x004fe400078e0004 */
[----:B------:R-:W2:Y:S04]  /*309a0*/  LDL R4, [R1+0xa58] ;  /* 0x000a580001047983 */ /* 0x000ea80000100800 */
[----:B------:R1:W2:Y:S02]  /*309b0*/  @!P0 LDG.E.U8 R66, desc[UR44][R2.64] ;  /* 0x0000002c02428981 */ /* 0x0002a4000c1e1100 */
[----:B-1----:R-:W-:Y:S02]  /*309c0*/  @!P3 IMAD.MOV.U32 R3, RZ, RZ, R26 ;  /* 0x000000ffff03b224 */ /* 0x002fe400078e001a */
[----:B------:R-:W2:Y:S01]  /*309d0*/  LDL R26, [R1+0xb3c] ;  /* 0x000b3c00011a7983 */ /* 0x000ea20000100800 */
[----:B------:R-:W-:Y:S01]  /*309e0*/  @!P3 IMAD.MOV.U32 R2, RZ, RZ, R25 ;  /* 0x000000ffff02b224 */ /* 0x000fe200078e0019 */
[----:B------:R-:W-:-:S04]  /*309f0*/  LOP3.LUT R25, R6, 0x78, RZ, 0xfc, !PT ;  /* 0x0000007806197812 */ /* 0x000fc800078efcff */
[----:B------:R3:W2:Y:S01]  /*30a00*/  @!P4 LDG.E.U8 R75, desc[UR44][R2.64] ;  /* 0x0000002c024bc981 */ /* 0x0006a2000c1e1100 */
[----:B------:R-:W-:-:S03]  /*30a10*/  ISETP.GE.AND P0, PT, R25, UR8, PT ;  /* 0x0000000819007c0c */ /* 0x000fc6000bf06270 */
[----:B------:R-:W2:Y:S01]  /*30a20*/  LDL R25, [R1+0xafc] ;  /* 0x000afc0001197983 */ /* 0x000ea20000100800 */
[----:B---3--:R-:W-:-:S03]  /*30a30*/  @!P1 IMAD.MOV.U32 R2, RZ, RZ, R5 ;  /* 0x000000ffff029224 */ /* 0x008fc600078e0005 */
[----:B------:R-:W3:Y:S01]  /*30a40*/  LDL R5, [R1+0xb40] ;  /* 0x000b400001057983 */ /* 0x000ee20000100800 */
[----:B----4-:R-:W-:-:S03]  /*30a50*/  @!P1 IMAD.MOV.U32 R3, RZ, RZ, R24 ;  /* 0x000000ffff039224 */ /* 0x010fc600078e0018 */
[----:B------:R-:W4:Y:S01]  /*30a60*/  LDL R24, [R1+0xb00] ;  /* 0x000b000001187983 */ /* 0x000f220000100800 */
[----:B------:R-:W-:-:S13]  /*30a70*/  PLOP3.LUT P2, PT, PT, PT, UP0, 0x80, 0x0 ;  /* 0x000000000000781c */ /* 0x000fda0003f4f008 */
[----:B------:R1:W4:Y:S01]  /*30a80*/  @!P2 LDG.E.U8 R83, desc[UR44][R2.64] ;  /* 0x0000002c0253a981 */ /* 0x000322000c1e1100 */
[----:B------:R-:W-:-:S06]  /*30a90*/  UISETP.GE.AND UP0, UPT, UR49, UR8, UPT ;  /* 0x000000083100728c */ /* 0x000fcc000bf06270 */
[----:B------:R-:W-:Y:S02]  /*30aa0*/  PLOP3.LUT P5, PT, PT, PT, UP0, 0x80, 0x0 ;  /* 0x000000000000781c */ /* 0x000fe40003faf008 */
[----:B------:R-:W-:Y:S01]  /*30ab0*/  PLOP3.LUT P6, PT, PT, PT, UP0, 0x80, 0x0 ;  /* 0x000000000000781c */ /* 0x000fe20003fcf008 */
[----:B-1----:R-:W-:Y:S01]  /*30ac0*/  @!P0 IMAD.MOV.U32 R3, RZ, RZ, R29 ;  /* 0x000000ffff038224 */ /* 0x002fe200078e001d */
[----:B------:R-:W-:Y:S02]  /*30ad0*/  PLOP3.LUT P1, PT, PT, PT, UP1, 0x80, 0x0 ;  /* 0x000000000000781c */ /* 0x000fe40003f2f018 */
[----:B------:R-:W-:Y:S02]  /*30ae0*/  PLOP3.LUT P4, PT, PT, PT, UP1, 0x80, 0x0 ;  /* 0x000000000000781c */ /* 0x000fe40003f8f018 */
[----:B------:R-:W-:Y:S02]  /*30af0*/  PLOP3.LUT P2, PT, PT, PT, UP2, 0x80, 0x0 ;  /* 0x000000000000781c */ /* 0x000fe40003f4f028 */
[----:B0-----:R-:W-:-:S04]  /*30b00*/  SHF.R.U32.HI R33, RZ, 0x6, R33 ;  /* 0x00000006ff217819 */ /* 0x001fc80000011621 */
[----:B------:R-:W-:Y:S01]  /*30b10*/  SGXT.U32 R33, R33, 0x1 ;  /* 0x000000012121781a */ /* 0x000fe20000000000 */
[----:B--2---:R-:W-:Y:S02]  /*30b20*/  @!P0 IMAD.MOV.U32 R2, RZ, RZ, R4 ;  /* 0x000000ffff028224 */ /* 0x004fe400078e0004 */
[----:B------:R-:W0:Y:S03]  /*30b30*/  S2R R4, SR_TID.X ;  /* 0x0000000000047919 */ /* 0x000e260000002100 */
[----:B------:R1:W2:Y:S02]  /*30b40*/  @!P0 LDG.E.U8 R123, desc[UR44][R2.64] ;  /* 0x0000002c027b8981 */ /* 0x0002a4000c1e1100 */
[----:B-1----:R-:W-:Y:S02]  /*30b50*/  @!P5 IMAD.MOV.U32 R2, RZ, RZ, R27 ;  /* 0x000000ffff02d224 */ /* 0x002fe400078e001b */
[----:B------:R-:W-:-:S05]  /*30b60*/  @!P5 IMAD.MOV.U32 R3, RZ, RZ, R28 ;  /* 0x000000ffff03d224 */ /* 0x000fca00078e001c */
[----:B------:R1:W2:Y:S01]  /*30b70*/  @!P6 LDG.E.U8 R88, desc[UR44][R2.64] ;  /* 0x0000002c0258e981 */ /* 0x0002a2000c1e1100 */
[----:B0-----:R-:W-:Y:S01]  /*30b80*/  SHF.R.U32.HI R4, RZ, 0x6, R4 ;  /* 0x00000006ff047819 */ /* 0x001fe20000011604 */
[----:B-1----:R-:W-:-:S03]  /*30b90*/  @!P1 IMAD.MOV.U32 R3, RZ, RZ, R26 ;  /* 0x000000ffff039224 */ /* 0x002fc600078e001a */
[----:B------:R-:W-:-:S04]  /*30ba0*/  SGXT.U32 R4, R4, 0x1 ;  /* 0x000000010404781a */ /* 0x000fc80000000000 */
[----:B------:R-:W-:Y:S02]  /*30bb0*/  LOP3.LUT R26, R4, 0x7a, RZ, 0xfc, !PT ;  /* 0x0000007a041a7812 */ /* 0x000fe400078efcff */
[----:B------:R-:W2:Y:S01]  /*30bc0*/  LDL R4, [R1+0xac0] ;  /* 0x000ac00001047983 */ /* 0x000ea20000100800 */
[----:B---3--:R-:W-:Y:S01]  /*30bd0*/  @!P1 IMAD.MOV.U32 R2, RZ, RZ, R5 ;  /* 0x000000ffff029224 */ /* 0x008fe200078e0005 */
[----:B------:R-:W-:Y:S02]  /*30be0*/  ISETP.GE.AND P1, PT, R26, UR8, PT ;  /* 0x000000081a007c0c */ /* 0x000fe4000bf26270 */
[----:B------:R-:W2:Y:S04]  /*30bf0*/  LDL R5, [R1+0xabc] ;  /* 0x000abc0001057983 */ /* 0x000ea80000100800 */
[----:B------:R0:W3:Y:S04]  /*30c00*/  @!P4 LDG.E.U8 R97, desc[UR44][R2.64] ;  /* 0x0000002c0261c981 */ /* 0x0000e8000c1e1100 */
[----:B------:R-:W2:Y:S01]  /*30c10*/  LDL R26, [R1+0xa44] ;  /* 0x000a4400011a7983 */ /* 0x000ea20000100800 */
[----:B0-----:R-:W-:-:S03]  /*30c20*/  @!P2 IMAD.MOV.U32 R3, RZ, RZ, R25 ;  /* 0x000000ffff03a224 */ /* 0x001fc600078e0019 */
[----:B------:R-:W3:Y:S04]  /*30c30*/  LDL R25, [R1+0xa48] ;  /* 0x000a480001197983 */ /* 0x000ee80000100800 */
[----:B------:R-:W3:Y:S04]  /*30c40*/  LDL.LU R132, [R1+0x1358] ;  /* 0x0013580001847983 */ /* 0x000ee80000300800 */
[----:B------:R-:W3:Y:S04]  /*30c50*/  LDL.LU R137, [R1+0x131c] ;  /* 0x00131c0001897983 */ /* 0x000ee80000300800 */
[----:B------:R-:W3:Y:S04]  /*30c60*/  LDL.LU R148, [R1+0x1318] ;  /* 0x0013180001947983 */ /* 0x000ee80000300800 */
[----:B------:R-:W3:Y:S04]  /*30c70*/  LDL R29, [R1+0xa7c] ;  /* 0x000a7c00011d7983 */ /* 0x000ee80000100800 */
[----:B------:R-:W3:Y:S01]  /*30c80*/  LDL R28, [R1+0xa80] ;  /* 0x000a8000011c7983 */ /* 0x000ee20000100800 */
[----:B----4-:R-:W-:Y:S01]  /*30c90*/  @!P2 IMAD.MOV.U32 R2, RZ, RZ, R24 ;  /* 0x000000ffff02a224 */ /* 0x010fe200078e0018 */
[----:B------:R-:W-:-:S02]  /*30ca0*/  LOP3.LUT R24, R33, 0x7c, RZ, 0xfc, !PT ;  /* 0x0000007c21187812 */ /* 0x000fc400078efcff */
[----:B------:R-:W4:Y:S02]  /*30cb0*/  LDL R27, [R1+0xa3c] ;  /* 0x000a3c00011b7983 */ /* 0x000f240000100800 */
[----:B------:R-:W-:Y:S02]  /*30cc0*/  ISETP.GE.AND P2, PT, R24, UR8, PT ;  /* 0x0000000818007c0c */ /* 0x000fe4000bf46270 */
[----:B------:R-:W4:Y:S01]  /*30cd0*/  LDL R24, [R1+0xa40] ;  /* 0x000a400001187983 */ /* 0x000f220000100800 */
[----:B------:R-:W-:Y:S02]  /*30ce0*/  PLOP3.LUT P3, PT, PT, PT, UP2, 0x80, 0x0 ;  /* 0x000000000000781c */ /* 0x000fe40003f6f028 */
[----:B------:R-:W-:Y:S01]  /*30cf0*/  PRMT R102, RZ, 0x7610, R102 ;  /* 0x00007610ff667816 */ /* 0x000fe20000000066 */
[----:B------:R-:W-:Y:S01]  /*30d00*/  UISETP.GE.AND UP1, UPT, UR43, UR8, UPT ;  /* 0x000000082b00728c */ /* 0x000fe2000bf26270 */
[----:B------:R-:W-:Y:S01]  /*30d10*/  PRMT R0, RZ, 0x7610, R0 ;  /* 0x00007610ff007816 */ /* 0x000fe20000000000 */
[----:B------:R-:W4:Y:S01]  /*30d20*/  LDL R134, [R1+0x1818] ;  /* 0x0018180001867983 */ /* 0x000f220000100800 */
[----:B------:R-:W-:-:S03]  /*30d30*/  PRMT R124, RZ, 0x7610, R124 ;  /* 0x00007610ff7c7816 */ /* 0x000fc6000000007c */
[----:B------:R-:W4:Y:S04]  /*30d40*/  LDL R33, [R1+0x181c] ;  /* 0x00181c0001217983 */ /* 0x000f280000100800 */
[----:B------:R0:W4:Y:S01]  /*30d50*/  @!P3 LDG.E.U8 R102, desc[UR44][R2.64] ;  /* 0x0000002c0266b981 */ /* 0x000122000c1e1100 */
[----:B------:R-:W-:Y:S02]  /*30d60*/  PLOP3.LUT P4, PT, PT, PT, UP1, 0x80, 0x0 ;  /* 0x000000000000781c */ /* 0x000fe40003f8f018 */
[----:B------:R-:W-:Y:S01]  /*30d70*/  PRMT R116, RZ, 0x7610, R116 ;  /* 0x00007610ff747816 */ /* 0x000fe20000000074 */
[----:B------:R-:W1:Y:S01]  /*30d80*/  S2R R6, SR_TID.X ;  /* 0x0000000000067919 */ /* 0x000e620000002100 */
[----:B------:R-:W-:Y:S01]  /*30d90*/  UISETP.GE.AND UP0, UPT, UR46, UR8, UPT ;  /* 0x000000082e00728c */ /* 0x000fe2000bf06270 */
[----:B------:R-:W-:-:S02]  /*30da0*/  PRMT R111, RZ, 0x7610, R111 ;  /* 0x00007610ff6f7816 */ /* 0x000fc4000000006f */
[----:B------:R-:W-:Y:S01]  /*30db0*/  PRMT R151, RZ, 0x7610, R151 ;  /* 0x00007610ff977816 */ /* 0x000fe20000000097 */
[----:B------:R-:W4:Y:S01]  /*30dc0*/  LDL R150, [R1+0x14d8] ;  /* 0x0014d80001967983 */ /* 0x000f220000100800 */
[----:B0-----:R-:W-:Y:S02]  /*30dd0*/  @!P1 IMAD.MOV.U32 R2, RZ, RZ, R30 ;  /* 0x000000ffff029224 */ /* 0x001fe400078e001e */
[----:B------:R-:W-:Y:S01]  /*30de0*/  @!P1 IMAD.MOV.U32 R3, RZ, RZ, R31 ;  /* 0x000000ffff039224 */ /* 0x000fe200078e001f */
[----:B------:R-:W-:Y:S01]  /*30df0*/  UISETP.GE.AND UP2, UPT, UR40, UR8, UPT ;  /* 0x000000082800728c */ /* 0x000fe2000bf46270 */
[----:B------:R-:W-:Y:S01]  /*30e00*/  PLOP3.LUT P3, PT, PT, PT, UP1, 0x80, 0x0 ;  /* 0x000000000000781c */ /* 0x000fe20003f6f018 */
[----:B------:R-:W4:Y:S04]  /*30e10*/  LDL R31, [R1+0x1798] ;  /* 0x00179800011f7983 */ /* 0x000f280000100800 */
[----:B------:R2:W4:Y:S01]  /*30e20*/  @!P1 LDG.E.U8 R0, desc[UR44][R2.64] ;  /* 0x0000002c02009981 */ /* 0x000522000c1e1100 */
[----:B------:R-:W-:-:S03]  /*30e30*/  PLOP3.LUT P6, PT, PT, PT, UP2, 0x80, 0x0 ;  /* 0x000000000000781c */ /* 0x000fc60003fcf028 */
[----:B------:R-:W4:Y:S01]  /*30e40*/  LDL R30, [R1+0x179c] ;  /* 0x00179c00011e7983 */ /* 0x000f220000100800 */
[----:B------:R-:W-:Y:S02]  /*30e50*/  PRMT R149, RZ, 0x7610, R149 ;  /* 0x00007610ff957816 */ /* 0x000fe40000000095 */
[----:B------:R-:W-:Y:S01]  /*30e60*/  PRMT R147, RZ, 0x7610, R147 ;  /* 0x00007610ff937816 */ /* 0x000fe20000000093 */
[----:B------:R-:W4:Y:S01]  /*30e70*/  LDL R139, [R1+0x14dc] ;  /* 0x0014dc00018b7983 */ /* 0x000f220000100800 */
[----:B--2---:R-:W-:-:S03]  /*30e80*/  @!P2 IMAD.MOV.U32 R3, RZ, RZ, R26 ;  /* 0x000000ffff03a224 */ /* 0x004fc600078e001a */
[----:B------:R-:W2:Y:S01]  /*30e90*/  LDL R26, [R1+0x1838] ;  /* 0x00183800011a7983 */ /* 0x000ea20000100800 */
[----:B---3--:R-:W-:-:S03]  /*30ea0*/  @!P2 IMAD.MOV.U32 R2, RZ, RZ, R25 ;  /* 0x000000ffff02a224 */ /* 0x008fc600078e0019 */
[----:B------:R-:W3:Y:S04]  /*30eb0*/  LDL R25, [R1+0x183c] ;  /* 0x00183c0001197983 */ /* 0x000ee80000100800 */
[----:B------:R0:W3:Y:S02]  /*30ec0*/  @!P2 LDG.E.U8 R124, desc[UR44][R2.64] ;  /* 0x0000002c027ca981 */ /* 0x0000e4000c1e1100 */
[----:B0-----:R-:W-:Y:S02]  /*30ed0*/  @!P4 IMAD.MOV.U32 R3, RZ, RZ, R29 ;  /* 0x000000ffff03c224 */ /* 0x001fe400078e001d */
[----:B------:R-:W3:Y:S01]  /*30ee0*/  LDL R29, [R1+0x17d8] ;  /* 0x0017d800011d7983 */ /* 0x000ee20000100800 */
[----:B------:R-:W-:-:S03]  /*30ef0*/  @!P4 IMAD.MOV.U32 R2, RZ, RZ, R28 ;  /* 0x000000ffff02c224 */ /* 0x000fc600078e001c */
[----:B------:R-:W3:Y:S04]  /*30f00*/  LDL R28, [R1+0x17dc] ;  /* 0x0017dc00011c7983 */ /* 0x000ee80000100800 */
[----:B------:R4:W3:Y:S02]  /*30f10*/  @!P3 LDG.E.U8 R116, desc[UR44][R2.64] ;  /* 0x0000002c0274b981 */ /* 0x0008e4000c1e1100 */
[----:B----4-:R-:W-:Y:S02]  /*30f20*/  @!P6 IMAD.MOV.U32 R2, RZ, RZ, R24 ;  /* 0x000000ffff02e224 */ /* 0x010fe400078e0018 */
[----:B------:R-:W4:Y:S01]  /*30f30*/  LDL R24, [R1+0x175c] ;  /* 0x00175c0001187983 */ /* 0x000f220000100800 */
[----:B------:R-:W-:Y:S02]  /*30f40*/  PLOP3.LUT P0, PT, PT, PT, UP0, 0x80, 0x0 ;  /* 0x000000000000781c */ /* 0x000fe40003f0f008 */
[----:B------:R-:W-:-:S02]  /*30f50*/  PLOP3.LUT P5, PT, PT, PT, UP0, 0x80, 0x0 ;  /* 0x000000000000781c */ /* 0x000fc40003faf008 */
[----:B------:R-:W-:Y:S01]  /*30f60*/  PLOP3.LUT P0, PT, PT, PT, UP2, 0x80, 0x0 ;  /* 0x000000000000781c */ /* 0x000fe20003f0f028 */
[----:B------:R-:W-:Y:S01]  /*30f70*/  @!P6 IMAD.MOV.U32 R3, RZ, RZ, R27 ;  /* 0x000000ffff03e224 */ /* 0x000fe200078e001b */
[----:B-1----:R-:W-:Y:S01]  /*30f80*/  LOP3.LUT R6, R6, 0x7f, RZ, 0xc0, !PT ;  /* 0x0000007f06067812 */ /* 0x002fe200078ec0ff */
[----:B------:R-:W4:Y:S08]  /*30f90*/  LDL R27, [R1+0x1758] ;  /* 0x00175800011b7983 */ /* 0x000f300000100800 */
[----:B------:R-:W4:Y:S04]  /*30fa0*/  @!P5 LDG.E.U8 R111, desc[UR44][R4.64] ;  /* 0x0000002c046fd981 */ /* 0x000f28000c1e1100 */
[----:B------:R2:W4:Y:S01]  /*30fb0*/  @!P0 LDG.E.U8 R151, desc[UR44][R2.64] ;  /* 0x0000002c02978981 */ /* 0x000522000c1e1100 */
[----:B------:R-:W-:-:S02]  /*30fc0*/  ISETP.GE.AND P1, PT, R6, UR8, PT ;  /* 0x0000000806007c0c */ /* 0x000fc4000bf26270 */
[----:B------:R-:W-:Y:S02]  /*30fd0*/  PRMT R146, RZ, 0x7610, R146 ;  /* 0x00007610ff927816 */ /* 0x000fe40000000092 */
[----:B------:R-:W-:Y:S01]  /*30fe0*/  PRMT R145, RZ, 0x7610, R145 ;  /* 0x00007610ff917816 */ /* 0x000fe20000000091 */
[----:B------:R-:W-:Y:S08]  /*30ff0*/  BAR.SYNC.DEFER_BLOCKING 0x0 ;  /* 0x0000000000007b1d */ /* 0x000ff00000010000 */
[----:B--2---:R-:W-:-:S02]  /*31000*/  @!P1 IMAD.MOV.U32 R3, RZ, RZ, R26 ;  /* 0x000000ffff039224 */ /* 0x004fc400078e001a */
[----:B------:R-:W2:Y:S01]  /*31010*/  LDL R26, [R1+0x1718] ;  /* 0x00171800011a7983 */ /* 0x000ea20000100800 */
[----:B---3--:R-:W-:-:S03]  /*31020*/  @!P1 IMAD.MOV.U32 R2, RZ, RZ, R25 ;  /* 0x000000ffff029224 */ /* 0x008fc600078e0019 */
[----:B------:R-:W3:Y:S04]  /*31030*/  LDL R25, [R1+0x171c] ;  /* 0x00171c0001197983 */ /* 0x000ee80000100800 */
[----:B------:R0:W3:Y:S02]  /*31040*/  @!P1 LDG.E.U8 R149, desc[UR44][R2.64] ;  /* 0x0000002c02959981 */ /* 0x0000e4000c1e1100 */
[----:B0-----:R-:W-:Y:S02]  /*31050*/  @!P1 IMAD.MOV.U32 R2, RZ, RZ, R33 ;  /* 0x000000ffff029224 */ /* 0x001fe400078e0021 */
[----:B------:R-:W-:Y:S01]  /*31060*/  @!P1 IMAD.MOV.U32 R3, RZ, RZ, R134 ;  /* 0x000000ffff039224 */ /* 0x000fe200078e0086 */
[----:B------:R-:W-:Y:S01]  /*31070*/  PRMT R144, RZ, 0x7610, R144 ;  /* 0x00007610ff907816 */ /* 0x000fe20000000090 */
[----:B------:R-:W3:Y:S04]  /*31080*/  LDL R134, [R1+0x1658] ;  /* 0x0016580001867983 */ /* 0x000ee80000100800 */
[----:B------:R0:W3:Y:S04]  /*31090*/  @!P1 LDG.E.U8 R147, desc[UR44][R2.64] ;  /* 0x0000002c02939981 */ /* 0x0000e8000c1e1100 */
[----:B------:R-:W3:Y:S01]  /*310a0*/  LDL R33, [R1+0x165c] ;  /* 0x00165c0001217983 */ /* 0x000ee20000100800 */
[----:B0-----:R-:W-:-:S02]  /*310b0*/  @!P1 IMAD.MOV.U32 R2, RZ, RZ, R28 ;  /* 0x000000ffff029224 */ /* 0x001fc400078e001c */
[----:B------:R-:W-:Y:S01]  /*310c0*/  @!P1 IMAD.MOV.U32 R3, RZ, RZ, R29 ;  /* 0x000000ffff039224 */ /* 0x000fe200078e001d */
[----:B------:R-:W3:Y:S04]  /*310d0*/  LDL R28, [R1+0x16dc] ;  /* 0x0016dc00011c7983 */ /* 0x000ee80000100800 */
[----:B------:R0:W3:Y:S04]  /*310e0*/  @!P1 LDG.E.U8 R146, desc[UR44][R2.64] ;  /* 0x0000002c02929981 */ /* 0x0000e8000c1e1100 */
[----:B------:R-:W3:Y:S01]  /*310f0*/  LDL R29, [R1+0x16d8] ;  /* 0x0016d800011d7983 */ /* 0x000ee20000100800 */
[----:B0-----:R-:W-:-:S02]  /*31100*/  @!P1 IMAD.MOV.U32 R2, RZ, RZ, R30 ;  /* 0x000000ffff029224 */ /* 0x001fc400078e001e */
[----:B------:R-:W-:Y:S01]  /*31110*/  @!P1 IMAD.MOV.U32 R3, RZ, RZ, R31 ;  /* 0x000000ffff039224 */ /* 0x000fe200078e001f */
[----:B------:R-:W-:Y:S01]  /*31120*/  PRMT R143, RZ, 0x7610, R143 ;  /* 0x00007610ff8f7816 */ /* 0x000fe2000000008f */
[----:B------:R-:W3:Y:S04]  /*31130*/  LDL R31, [R1+0x15d8] ;  /* 0x0015d800011f7983 */ /* 0x000ee80000100800 */
[----:B------:R4:W3:Y:S04]  /*31140*/  @!P1 LDG.E.U8 R145, desc[UR44][R2.64] ;  /* 0x0000002c02919981 */ /* 0x0008e8000c1e1100 */
[----:B------:R-:W3:Y:S01]  /*31150*/  LDL R30, [R1+0x15dc] ;  /* 0x0015dc00011e7983 */ /* 0x000ee20000100800 */
[----:B----4-:R-:W-:-:S03]  /*31160*/  @!P1 IMAD.MOV.U32 R2, RZ, RZ, R24 ;  /* 0x000000ffff029224 */ /* 0x010fc600078e0018 */
[----:B------:R-:W4:Y:S01]  /*31170*/  LDL R24, [R1+0x169c] ;  /* 0x00169c0001187983 */ /* 0x000f220000100800 */
[----:B------:R-:W-:-:S03]  /*31180*/  @!P1 IMAD.MOV.U32 R3, RZ, RZ, R27 ;  /* 0x000000ffff039224 */ /* 0x000fc600078e001b */
[----:B------:R-:W4:Y:S04]  /*31190*/  LDL R27, [R1+0x1698] ;  /* 0x00169800011b7983 */ /* 0x000f280000100800 */
[----:B------:R2:W4:Y:S01]  /*311a0*/  @!P1 LDG.E.U8 R144, desc[UR44][R2.64] ;  /* 0x0000002c02909981 */ /* 0x000522000c1e1100 */
[----:B------:R-:W-:Y:S01]  /*311b0*/  PRMT R142, RZ, 0x7610, R142 ;  /* 0x00007610ff8e7816 */ /* 0x000fe2000000008e */
[----:B--2---:R-:W-:Y:S02]  /*311c0*/  @!P1 IMAD.MOV.U32 R3, RZ, RZ, R26 ;  /* 0x000000ffff039224 */ /* 0x004fe400078e001a */
        /* <DEDUP_REMOVED lines=11> */
[----:B------:R-:W-:Y:S01]  /*31280*/  PRMT R141, RZ, 0x7610, R141 ;  /* 0x00007610ff8d7816 */ /* 0x000fe2000000008d */
[----:B------:R-:W-:Y:S01]  /*31290*/  @!P1 IMAD.MOV.U32 R3, RZ, RZ, R27 ;  /* 0x000000ffff039224 */ /* 0x000fe200078e001b */
[----:B------:R-:W-:Y:S01]  /*312a0*/  PRMT R140, RZ, 0x7610, R140 ;  /* 0x00007610ff8c7816 */ /* 0x000fe2000000008c */
[----:B------:R-:W4:Y:S04]  /*312b0*/  LDL R27, [R1+0x1558] ;  /* 0x00155800011b7983 */ /* 0x000f280000100800 */
[----:B------:R0:W4:Y:S02]  /*312c0*/  @!P1 LDG.E.U8 R141, desc[UR44][R2.64] ;  /* 0x0000002c028d9981 */ /* 0x000124000c1e1100 */
[----:B0-----:R-:W-:-:S02]  /*312d0*/  @!P1 IMAD.MOV.U32 R2, RZ, RZ, R33 ;  /* 0x000000ffff029224 */ /* 0x001fc400078e0021 */
[----:B------:R-:W-:Y:S01]  /*312e0*/  @!P1 IMAD.MOV.U32 R3, RZ, RZ, R134 ;  /* 0x000000ffff039224 */ /* 0x000fe200078e0086 */
[----:B------:R-:W-:Y:S01]  /*312f0*/  PRMT R138, RZ, 0x7610, R138 ;  /* 0x00007610ff8a7816 */ /* 0x000fe2000000008a */
[----:B------:R-:W4:Y:S04]  /*31300*/  LDL R134, [R1+0x1498] ;  /* 0x0014980001867983 */ /* 0x000f280000100800 */
[----:B------:R2:W4:Y:S01]  /*31310*/  @!P1 LDG.E.U8 R140, desc[UR44][R2.64] ;  /* 0x0000002c028c9981 */ /* 0x000522000c1e1100 */
        /* <DEDUP_REMOVED lines=9> */
[----:B------:R-:W-:Y:S01]  /*313b0*/  @!P1 IMAD.MOV.U32 R3, RZ, RZ, R31 ;  /* 0x000000ffff039224 */ /* 0x000fe200078e001f */
[----:B------:R-:W3:Y:S04]  /*313c0*/  LDL R30, [R1+0x1418] ;  /* 0x00141800011e7983 */ /* 0x000ee80000100800 */
[----:B------:R0:W3:Y:S04]  /*313d0*/  @!P1 LDG.E.U8 R136, desc[UR44][R2.64] ;  /* 0x0000002c02889981 */ /* 0x0000e8000c1e1100 */
[----:B------:R-:W3:Y:S01]  /*313e0*/  LDL R31, [R1+0x1458] ;  /* 0x00145800011f7983 */ /* 0x000ee20000100800 */
[----:B0-----:R-:W-:Y:S01]  /*313f0*/  @!P1 IMAD.MOV.U32 R2, RZ, RZ, R28 ;  /* 0x000000ffff029224 */ /* 0x001fe200078e001c */
[----:B------:R-:W-:-:S02]  /*31400*/  PRMT R133, RZ, 0x7610, R133 ;  /* 0x00007610ff857816 */ /* 0x000fc40000000085 */
[----:B------:R-:W3:Y:S01]  /*31410*/  LDL R28, [R1+0x13d8] ;  /* 0x0013d800011c7983 */ /* 0x000ee20000100800 */
[----:B------:R-:W-:-:S03]  /*31420*/  @!P1 IMAD.MOV.U32 R3, RZ, RZ, R29 ;  /* 0x000000ffff039224 */ /* 0x000fc600078e001d */
[----:B------:R-:W3:Y:S04]  /*31430*/  LDL R29, [R1+0x141c] ;  /* 0x00141c00011d7983 */ /* 0x000ee80000100800 */
[----:B------:R4:W3:Y:S02]  /*31440*/  @!P1 LDG.E.U8 R135, desc[UR44][R2.64] ;  /* 0x0000002c02879981 */ /* 0x0008e4000c1e1100 */
[----:B----4-:R-:W-:Y:S02]  /*31450*/  @!P1 IMAD.MOV.U32 R2, RZ, RZ, R24 ;  /* 0x000000ffff029224 */ /* 0x010fe400078e0018 */
[----:B------:R-:W4:Y:S01]  /*31460*/  LDL R24, [R1+0x145c] ;  /* 0x00145c0001187983 */ /* 0x000f220000100800 */
[----:B------:R-:W-:-:S03]  /*31470*/  @!P1 IMAD.MOV.U32 R3, RZ, RZ, R27 ;  /* 0x000000ffff039224 */ /* 0x000fc600078e001b */
[----:B------:R-:W4:Y:S04]  /*31480*/  LDL R27, [R1+0x13dc] ;  /* 0x0013dc00011b7983 */ /* 0x000f280000100800 */
[----:B------:R2:W4:Y:S01]  /*31490*/  @!P1 LDG.E.U8 R133, desc[UR44][R2.64] ;  /* 0x0000002c02859981 */ /* 0x000522000c1e1100 */
[----:B------:R-:W-:Y:S02]  /*314a0*/  PRMT R131, RZ, 0x7610, R131 ;  /* 0x00007610ff837816 */ /* 0x000fe40000000083 */
[----:B------:R-:W-:Y:S02]  /*314b0*/  PRMT R130, RZ, 0x7610, R130 ;  /* 0x00007610ff827816 */ /* 0x000fe40000000082 */
[----:B------:R-:W-:Y:S01]  /*314c0*/  PRMT R129, RZ, 0x7610, R129 ;  /* 0x00007610ff817816 */ /* 0x000fe20000000081 */
[----:B--2---:R-:W-:-:S02]  /*314d0*/  @!P1 IMAD.MOV.U32 R3, RZ, RZ, R26 ;  /* 0x000000ffff039224 */ /* 0x004fc400078e001a */
[----:B------:R-:W2:Y:S01]  /*314e0*/  LDL R26, [R1+0x1398] ;  /* 0x00139800011a7983 */ /* 0x000ea20000100800 */
[----:B---3--:R-:W-:-:S03]  /*314f0*/  @!P1 IMAD.MOV.U32 R2, RZ, RZ, R25 ;  /* 0x000000ffff029224 */ /* 0x008fc600078e0019 */
[----:B------:R-:W3:Y:S04]  /*31500*/  LDL R25, [R1+0x139c] ;  /* 0x00139c0001197983 */ /* 0x000ee80000100800 */
[----:B------:R0:W2:Y:S02]  /*31510*/  @!P1 LDG.E.U8 R131, desc[UR44][R2.64] ;  /* 0x0000002c02839981 */ /* 0x0000a4000c1e1100 */
[----:B0-----:R-:W-:Y:S02]  /*31520*/  @!P1 IMAD.MOV.U32 R2, RZ, RZ, R139 ;  /* 0x000000ffff029224 */ /* 0x001fe400078e008b */
[----:B------:R-:W-:-:S05]  /*31530*/  @!P1 IMAD.MOV.U32 R3, RZ, RZ, R150 ;  /* 0x000000ffff039224 */ /* 0x000fca00078e0096 */
[----:B------:R0:W2:Y:S02]  /*31540*/  @!P1 LDG.E.U8 R130, desc[UR44][R2.64] ;  /* 0x0000002c02829981 */ /* 0x0000a4000c1e1100 */
[----:B0-----:R-:W-:Y:S02]  /*31550*/  @!P1 IMAD.MOV.U32 R2, RZ, RZ, R33 ;  /* 0x000000ffff029224 */ /* 0x001fe400078e0021 */
[----:B------:R-:W-:Y:S01]  /*31560*/  @!P1 IMAD.MOV.U32 R3, RZ, RZ, R134 ;  /* 0x000000ffff039224 */ /* 0x000fe200078e0086 */
[----:B------:R-:W-:Y:S01]  /*31570*/  PRMT R128, RZ, 0x7610, R128 ;  /* 0x00007610ff807816 */ /* 0x000fe20000000080 */
[----:B------:R-:W2:Y:S04]  /*31580*/  LDL R134, [R1+0x1298] ;  /* 0x0012980001867983 */ /* 0x000ea80000100800 */
[----:B------:R4:W2:Y:S01]  /*31590*/  @!P1 LDG.E.U8 R129, desc[UR44][R2.64] ;  /* 0x0000002c02819981 */ /* 0x0008a2000c1e1100 */
[----:B------:R-:W-:-:S02]  /*315a0*/  PRMT R127, RZ, 0x7610, R127 ;  /* 0x00007610ff7f7816 */ /* 0x000fc4000000007f */
[----:B------:R-:W-:Y:S01]  /*315b0*/  PRMT R126, RZ, 0x7610, R126 ;  /* 0x00007610ff7e7816 */ /* 0x000fe2000000007e */
[----:B------:R-:W2:Y:S01]  /*315c0*/  LDL R33, [R1+0x129c] ;  /* 0x00129c0001217983 */ /* 0x000ea20000100800 */
[----:B----4-:R-:W-:-:S03]  /*315d0*/  @!P1 IMAD.MOV.U32 R2, RZ, RZ, R24 ;  /* 0x000000ffff029224 */ /* 0x010fc600078e0018 */
[----:B------:R-:W4:Y:S01]  /*315e0*/  LDL R24, [R1+0x135c] ;  /* 0x00135c0001187983 */ /* 0x000f220000100800 */
[----:B------:R-:W-:Y:S01]  /*315f0*/  @!P1 IMAD.MOV.U32 R3, RZ, RZ, R31 ;  /* 0x000000ffff039224 */ /* 0x000fe200078e001f */
[----:B------:R-:W-:Y:S02]  /*31600*/  PRMT R125, RZ, 0x7610, R125 ;  /* 0x00007610ff7d7816 */ /* 0x000fe4000000007d */
[----:B------:R-:W4:Y:S04]  /*31610*/  LDL R31, [R1+0x1218] ;  /* 0x00121800011f7983 */ /* 0x000f280000100800 */
[----:B------:R0:W4:Y:S02]  /*31620*/  @!P1 LDG.E.U8 R128, desc[UR44][R2.64] ;  /* 0x0000002c02809981 */ /* 0x000124000c1e1100 */
[----:B0-----:R-:W-:-:S02]  /*31630*/  @!P1 IMAD.MOV.U32 R2, RZ, RZ, R29 ;  /* 0x000000ffff029224 */ /* 0x001fc400078e001d */
[----:B------:R-:W-:Y:S01]  /*31640*/  @!P1 IMAD.MOV.U32 R3, RZ, RZ, R30 ;  /* 0x000000ffff039224 */ /* 0x000fe200078e001e */
[----:B------:R-:W4:Y:S04]  /*31650*/  LDL R29, [R1+0x1258] ;  /* 0x00125800011d7983 */ /* 0x000f280000100800 */
[----:B------:R0:W4:Y:S04]  /*31660*/  @!P1 LDG.E.U8 R127, desc[UR44][R2.64] ;  /* 0x0000002c027f9981 */ /* 0x000128000c1e1100 */
[----:B------:R-:W4:Y:S01]  /*31670*/  LDL R30, [R1+0x121c] ;  /* 0x00121c00011e7983 */ /* 0x000f220000100800 */
[----:B0-----:R-:W-:-:S02]  /*31680*/  @!P1 IMAD.MOV.U32 R2, RZ, RZ, R27 ;  /* 0x000000ffff029224 */ /* 0x001fc400078e001b */
[----:B------:R-:W-:Y:S01]  /*31690*/  @!P1 IMAD.MOV.U32 R3, RZ, RZ, R28 ;  /* 0x000000ffff039224 */ /* 0x000fe200078e001c */
[----:B------:R-:W4:Y:S04]  /*316a0*/  LDL R27, [R1+0x12d8] ;  /* 0x0012d800011b7983 */ /* 0x000f280000100800 */
[----:B------:R3:W4:Y:S04]  /*316b0*/  @!P1 LDG.E.U8 R126, desc[UR44][R2.64] ;  /* 0x0000002c027e9981 */ /* 0x000728000c1e1100 */
[----:B------:R-:W4:Y:S01]  /*316c0*/  LDL R28, [R1+0x125c] ;  /* 0x00125c00011c7983 */ /* 0x000f220000100800 */
[----:B---3--:R-:W-:-:S03]  /*316d0*/  @!P1 IMAD.MOV.U32 R2, RZ, RZ, R25 ;  /* 0x000000ffff029224 */ /* 0x008fc600078e0019 */
[----:B------:R-:W3:Y:S01]  /*316e0*/  LDL R25, [R1+0x12dc] ;  /* 0x0012dc0001197983 */ /* 0x000ee20000100800 */
[----:B--2---:R-:W-:-:S03]  /*316f0*/  @!P1 IMAD.MOV.U32 R3, RZ, RZ, R26 ;  /* 0x000000ffff039224 */ /* 0x004fc600078e001a */
[----:B------:R-:W2:Y:S04]  /*31700*/  LDL R26, [R1+0x11d8] ;  /* 0x0011d800011a7983 */ /* 0x000ea80000100800 */
[----:B------:R4:W2:Y:S02]  /*31710*/  @!P1 LDG.E.U8 R125, desc[UR44][R2.64] ;  /* 0x0000002c027d9981 */ /* 0x0008a4000c1e1100 */
[----:B----4-:R-:W-:Y:S02]  /*31720*/  @!P1 IMAD.MOV.U32 R2, RZ, RZ, R24 ;  /* 0x000000ffff029224 */ /* 0x010fe400078e0018 */
[----:B------:R-:W4:Y:S01]  /*31730*/  LDL R24, [R1+0x11dc] ;  /* 0x0011dc0001187983 */ /* 0x000f220000100800 */
[----:B------:R-:W-:Y:S01]  /*31740*/  PRMT R247, RZ, 0x7610, R247 ;  /* 0x00007610fff77816 */ /* 0x000fe200000000f7 */
[----:B------:R-:W-:Y:S01]  /*31750*/  @!P1 IMAD.MOV.U32 R3, RZ, RZ, R132 ;  /* 0x000000ffff039224 */ /* 0x000fe200078e0084 */
[----:B------:R-:W-:-:S04]  /*31760*/  PRMT R246, RZ, 0x7610, R246 ;  /* 0x00007610fff67816 */ /* 0x000fc800000000f6 */
[----:B------:R0:W4:Y:S01]  /*31770*/  @!P1 LDG.E.U8 R247, desc[UR44][R2.64] ;  /* 0x0000002c02f79981 */ /* 0x000122000c1e1100 */
[----:B------:R-:W-:Y:S01]  /*31780*/  PRMT R245, RZ, 0x7610, R245 ;  /* 0x00007610fff57816 */ /* 0x000fe200000000f5 */
[----:B0-----:R-:W-:Y:S02]  /*31790*/  @!P1 IMAD.MOV.U32 R2, RZ, RZ, R137 ;  /* 0x000000ffff029224 */ /* 0x001fe400078e0089 */
[----:B------:R-:W-:-:S05]  /*317a0*/  @!P1 IMAD.MOV.U32 R3, RZ, RZ, R148 ;  /* 0x000000ffff039224 */ /* 0x000fca00078e0094 */
[----:B------:R0:W4:Y:S01]  /*317b0*/  @!P1 LDG.E.U8 R246, desc[UR44][R2.64] ;  /* 0x0000002c02f69981 */ /* 0x000122000c1e1100 */
[----:B------:R-:W-:Y:S01]  /*317c0*/  PRMT R244, RZ, 0x7610, R244 ;  /* 0x00007610fff47816 */ /* 0x000fe200000000f4 */
[----:B0-----:R-:W-:Y:S02]  /*317d0*/  @!P1 IMAD.MOV.U32 R3, RZ, RZ, R27 ;  /* 0x000000ffff039224 */ /* 0x001fe400078e001b */
[----:B------:R-:W4:Y:S01]  /*317e0*/  LDL R27, [R1+0x1198] ;  /* 0x00119800011b7983 */ /* 0x000f220000100800 */
[----:B------:R-:W-:Y:S02]  /*317f0*/  PRMT R243, RZ, 0x7610, R243 ;  /* 0x00007610fff37816 */ /* 0x000fe400000000f3 */
[----:B------:R-:W-:Y:S01]  /*31800*/  PRMT R242, RZ, 0x7610, R242 ;  /* 0x00007610fff27816 */ /* 0x000fe200000000f2 */
[----:B---3--:R-:W-:Y:S02]  /*31810*/  @!P1 IMAD.MOV.U32 R2, RZ, RZ, R25 ;  /* 0x000000ffff029224 */ /* 0x008fe400078e0019 */
[----:B------:R-:W3:Y:S04]  /*31820*/  LDL R25, [R1+0x119c] ;  /* 0x00119c0001197983 */ /* 0x000ee80000100800 */
[----:B------:R0:W3:Y:S02]  /*31830*/  @!P1 LDG.E.U8 R245, desc[UR44][R2.64] ;  /* 0x0000002c02f59981 */ /* 0x0000e4000c1e1100 */
[----:B0-----:R-:W-:-:S02]  /*31840*/  @!P1 IMAD.MOV.U32 R2, RZ, RZ, R33 ;  /* 0x000000ffff029224 */ /* 0x001fc400078e0021 */
        /* <DEDUP_REMOVED lines=16> */
[----:B--2---:R-:W-:-:S02]  /*31950*/  @!P1 IMAD.MOV.U32 R3, RZ, RZ, R26 ;  /* 0x000000ffff039224 */ /* 0x004fc400078e001a */
[----:B----4-:R-:W-:Y:S01]  /*31960*/  @!P1 IMAD.MOV.U32 R2, RZ, RZ, R24 ;  /* 0x000000ffff029224 */ /* 0x010fe200078e0018 */
[----:B------:R-:W2:Y:S04]  /*31970*/  LDL R26, [R1+0x1118] ;  /* 0x00111800011a7983 */ /* 0x000ea80000100800 */
[----:B------:R-:W4:Y:S04]  /*31980*/  LDL R24, [R1+0x111c] ;  /* 0x00111c0001187983 */ /* 0x000f280000100800 */
[----:B------:R0:W4:Y:S01]  /*31990*/  @!P1 LDG.E.U8 R241, desc[UR44][R2.64] ;  /* 0x0000002c02f19981 */ /* 0x000122000c1e1100 */
[----:B------:R-:W-:Y:S01]  /*319a0*/  PRMT R239, RZ, 0x7610, R239 ;  /* 0x00007610ffef7816 */ /* 0x000fe200000000ef */
[----:B0-----:R-:W-:-:S02]  /*319b0*/  @!P1 IMAD.MOV.U32 R3, RZ, RZ, R27 ;  /* 0x000000ffff039224 */ /* 0x001fc400078e001b */
[----:B------:R-:W4:Y:S01]  /*319c0*/  LDL R27, [R1+0x1098] ;  /* 0x00109800011b7983 */ /* 0x000f220000100800 */
        /* <DEDUP_REMOVED lines=8> */
[----:B--2---:R-:W-:Y:S02]  /*31a50*/  @!P1 IMAD.MOV.U32 R3, RZ, RZ, R26 ;  /* 0x000000ffff039224 */ /* 0x004fe400078e001a */
[----:B------:R-:W2:Y:S01]  /*31a60*/  LDL R26, [R1+0xfd8] ;  /* 0x000fd800011a7983 */ /* 0x000ea20000100800 */
[----:B----4-:R-:W-:-:S03]  /*31a70*/  @!P1 IMAD.MOV.U32 R2, RZ, RZ, R24 ;  /* 0x000000ffff029224 */ /* 0x010fc600078e0018 */
[----:B------:R-:W4:Y:S01]  /*31a80*/  LDL R24, [R1+0xfdc] ;  /* 0x000fdc0001187983 */ /* 0x000f220000100800 */
[----:B------:R-:W-:Y:S02]  /*31a90*/  PRMT R238, RZ, 0x7610, R238 ;  /* 0x00007610ffee7816 */ /* 0x000fe400000000ee */
[----:B------:R-:W-:-:S04]  /*31aa0*/  PRMT R237, RZ, 0x7610, R237 ;  /* 0x00007610ffed7816 */ /* 0x000fc800000000ed */
[----:B------:R0:W4:Y:S01]  /*31ab0*/  @!P1 LDG.E.U8 R238, desc[UR44][R2.64] ;  /* 0x0000002c02ee9981 */ /* 0x000122000c1e1100 */
[----:B------:R-:W-:Y:S01]  /*31ac0*/  PRMT R235, RZ, 0x7610, R235 ;  /* 0x00007610ffeb7816 */ /* 0x000fe200000000eb */
[----:B0-----:R-:W-:Y:S02]  /*31ad0*/  @!P1 IMAD.MOV.U32 R2, RZ, RZ, R33 ;  /* 0x000000ffff029224 */ /* 0x001fe400078e0021 */
[----:B------:R-:W-:Y:S01]  /*31ae0*/  @!P1 IMAD.MOV.U32 R3, RZ, RZ, R134 ;  /* 0x000000ffff039224 */ /* 0x000fe200078e0086 */
[----:B------:R-:W-:Y:S01]  /*31af0*/  PRMT R234, RZ, 0x7610, R234 ;  /* 0x00007610ffea7816 */ /* 0x000fe200000000ea */
[----:B------:R-:W4:Y:S04]  /*31b00*/  LDL R134, [R1+0xf18] ;  /* 0x000f180001867983 */ /* 0x000f280000100800 */
[----:B------:R0:W4:Y:S01]  /*31b10*/  @!P1 LDG.E.U8 R237, desc[UR44][R2.64] ;  /* 0x0000002c02ed9981 */ /* 0x000122000c1e1100 */
[----:B------:R-:W-:-:S03]  /*31b20*/  PRMT R233, RZ, 0x7610, R233 ;  /* 0x00007610ffe97816 */ /* 0x000fc600000000e9 */
[----:B------:R-:W4:Y:S01]  /*31b30*/  LDL R33, [R1+0xf1c] ;  /* 0x000f1c0001217983 */ /* 0x000f220000100800 */
[----:B0-----:R-:W-:-:S03]  /*31b40*/  @!P1 IMAD.MOV.U32 R3, RZ, RZ, R27 ;  /* 0x000000ffff039224 */ /* 0x001fc600078e001b */
[----:B------:R-:W4:Y:S01]  /*31b50*/  LDL R27, [R1+0xf98] ;  /* 0x000f9800011b7983 */ /* 0x000f220000100800 */
        /* <DEDUP_REMOVED lines=9> */
[----:B0-----:R-:W-:-:S03]  /*31bf0*/  @!P1 IMAD.MOV.U32 R2, RZ, RZ, R28 ;  /* 0x000000ffff029224 */ /* 0x001fc600078e001c */
[----:B------:R-:W3:Y:S01]  /*31c00*/  LDL R28, [R1+0xf5c] ;  /* 0x000f5c00011c7983 */ /* 0x000ee20000100800 */
[----:B------:R-:W-:-:S03]  /*31c10*/  @!P1 IMAD.MOV.U32 R3, RZ, RZ, R29 ;  /* 0x000000ffff039224 */ /* 0x000fc600078e001d */
[----:B------:R-:W3:Y:S04]  /*31c20*/  LDL R29, [R1+0xf58] ;  /* 0x000f5800011d7983 */ /* 0x000ee80000100800 */
[----:B------:R2:W3:Y:S02]  /*31c30*/  @!P1 LDG.E.U8 R233, desc[UR44][R2.64] ;  /* 0x0000002c02e99981 */ /* 0x0004e4000c1e1100 */
[----:B--2---:R-:W-:Y:S02]  /*31c40*/  @!P1 IMAD.MOV.U32 R3, RZ, RZ, R26 ;  /* 0x000000ffff039224 */ /* 0x004fe400078e001a */
[----:B------:R-:W2:Y:S01]  /*31c50*/  LDL R26, [R1+0xed8] ;  /* 0x000ed800011a7983 */ /* 0x000ea20000100800 */
[----:B----4-:R-:W-:-:S03]  /*31c60*/  @!P1 IMAD.MOV.U32 R2, RZ, RZ, R24 ;  /* 0x000000ffff029224 */ /* 0x010fc600078e0018 */
[----:B------:R-:W4:Y:S04]  /*31c70*/  LDL R24, [R1+0xedc] ;  /* 0x000edc0001187983 */ /* 0x000f280000100800 */
[----:B------:R0:W4:Y:S01]  /*31c80*/  @!P1 LDG.E.U8 R232, desc[UR44][R2.64] ;  /* 0x0000002c02e89981 */ /* 0x000122000c1e1100 */
[----:B------:R-:W-:Y:S02]  /*31c90*/  PRMT R231, RZ, 0x7610, R231 ;  /* 0x00007610ffe77816 */ /* 0x000fe400000000e7 */
[----:B------:R-:W-:Y:S02]  /*31ca0*/  PRMT R230, RZ, 0x7610, R230 ;  /* 0x00007610ffe67816 */ /* 0x000fe400000000e6 */
        /* <DEDUP_REMOVED lines=11> */
[----:B0-----:R-:W-:Y:S02]  /*31d60*/  @!P1 IMAD.MOV.U32 R2, RZ, RZ, R33 ;  /* 0x000000ffff029224 */ /* 0x001fe400078e0021 */
[----:B------:R-:W-:Y:S01]  /*31d70*/  @!P1 IMAD.MOV.U32 R3, RZ, RZ, R134 ;  /* 0x000000ffff039224 */ /* 0x000fe200078e0086 */
[----:B------:R-:W-:Y:S01]  /*31d80*/  PRMT R228, RZ, 0x7610, R228 ;  /* 0x00007610ffe47816 */ /* 0x000fe200000000e4 */
[----:B------:R-:W3:Y:S04]  /*31d90*/  LDL R134, [R1+0xd58] ;  /* 0x000d580001867983 */ /* 0x000ee80000100800 */
[----:B------:R2:W3:Y:S01]  /*31da0*/  @!P1 LDG.E.U8 R229, desc[UR44][R2.64] ;  /* 0x0000002c02e59981 */ /* 0x0004e2000c1e1100 */
[----:B------:R-:W-:-:S02]  /*31db0*/  PRMT R227, RZ, 0x7610, R227 ;  /* 0x00007610ffe37816 */ /* 0x000fc400000000e3 */
[----:B------:R-:W-:Y:S01]  /*31dc0*/  PRMT R226, RZ, 0x7610, R226 ;  /* 0x00007610ffe27816 */ /* 0x000fe200000000e2 */
[----:B------:R-:W3:Y:S01]  /*31dd0*/  LDL R33, [R1+0xd5c] ;  /* 0x000d5c0001217983 */ /* 0x000ee20000100800 */
[----:B--2---:R-:W-:-:S03]  /*31de0*/  @!P1 IMAD.MOV.U32 R3, RZ, RZ, R26 ;  /* 0x000000ffff039224 */ /* 0x004fc600078e001a */
[----:B------:R-:W2:Y:S01]  /*31df0*/  LDL R26, [R1+0xdd8] ;  /* 0x000dd800011a7983 */ /* 0x000ea20000100800 */
[----:B----4-:R-:W-:-:S03]  /*31e00*/  @!P1 IMAD.MOV.U32 R2, RZ, RZ, R24 ;  /* 0x000000ffff029224 */ /* 0x010fc600078e0018 */
[----:B------:R-:W4:Y:S04]  /*31e10*/  LDL R24, [R1+0xddc] ;  /* 0x000ddc0001187983 */ /* 0x000f280000100800 */
[----:B------:R0:W4:Y:S02]  /*31e20*/  @!P1 LDG.E.U8 R228, desc[UR44][R2.64] ;  /* 0x0000002c02e49981 */ /* 0x000124000c1e1100 */
[----:B0-----:R-:W-:Y:S02]  /*31e30*/  @!P1 IMAD.MOV.U32 R2, RZ, RZ, R30 ;  /* 0x000000ffff029224 */ /* 0x001fe400078e001e */
[----:B------:R-:W-:Y:S01]  /*31e40*/  @!P1 IMAD.MOV.U32 R3, RZ, RZ, R31 ;  /* 0x000000ffff039224 */ /* 0x000fe200078e001f */
        /* <DEDUP_REMOVED lines=21> */
[----:B------:R-:W-:Y:S02]  /*31fa0*/  PRMT R222, RZ, 0x7610, R222 ;  /* 0x00007610ffde7816 */ /* 0x000fe400000000de */
[----:B------:R-:W-:Y:S02]  /*31fb0*/  PRMT R221, RZ, 0x7610, R221 ;  /* 0x00007610ffdd7816 */ /* 0x000fe400000000dd */
[----:B------:R-:W-:Y:S01]  /*31fc0*/  PRMT R220, RZ, 0x7610, R220 ;  /* 0x00007610ffdc7816 */ /* 0x000fe200000000dc */
[----:B0-----:R-:W-:Y:S02]  /*31fd0*/  @!P1 IMAD.MOV.U32 R3, RZ, RZ, R27 ;  /* 0x000000ffff039224 */ /* 0x001fe400078e001b */
        /* <DEDUP_REMOVED lines=8> */
[----:B------:R0:W3:Y:S01]  /*32060*/  @!P1 LDG.E.U8 R222, desc[UR44][R2.64] ;  /* 0x0000002c02de9981 */ /* 0x0000e2000c1e1100 */
[----:B------:R-:W-:-:S03]  /*32070*/  PRMT R218, RZ, 0x7610, R218 ;  /* 0x00007610ffda7816 */ /* 0x000fc600000000da */
[----:B------:R-:W3:Y:S01]  /*32080*/  LDL R33, [R1+0x93c] ;  /* 0x00093c0001217983 */ /* 0x000ee20000100800 */
[----:B0-----:R-:W-:Y:S02]  /*32090*/  @!P1 IMAD.MOV.U32 R3, RZ, RZ, R30 ;  /* 0x000000ffff039224 */ /* 0x001fe400078e001e */
[----:B------:R-:W-:Y:S01]  /*320a0*/  @!P1 IMAD.MOV.U32 R2, RZ, RZ, R28 ;  /* 0x000000ffff029224 */ /* 0x000fe200078e001c */
[----:B------:R-:W3:Y:S04]  /*320b0*/  LDL R30, [R1+0x9f8] ;  /* 0x0009f800011e7983 */ /* 0x000ee80000100800 */
[----:B------:R0:W3:Y:S04]  /*320c0*/  @!P1 LDG.E.U8 R221, desc[UR44][R2.64] ;  /* 0x0000002c02dd9981 */ /* 0x0000e8000c1e1100 */
[----:B------:R-:W3:Y:S01]  /*320d0*/  LDL R28, [R1+0x9fc] ;  /* 0x0009fc00011c7983 */ /* 0x000ee20000100800 */
[----:B0-----:R-:W-:-:S02]  /*320e0*/  @!P1 IMAD.MOV.U32 R2, RZ, RZ, R29 ;  /* 0x000000ffff029224 */ /* 0x001fc400078e001d */
[----:B------:R-:W-:Y:S01]  /*320f0*/  @!P1 IMAD.MOV.U32 R3, RZ, RZ, R31 ;  /* 0x000000ffff039224 */ /* 0x000fe200078e001f */
[----:B------:R-:W3:Y:S04]  /*32100*/  LDL R29, [R1+0x978] ;  /* 0x00097800011d7983 */ /* 0x000ee80000100800 */
[----:B------:R2:W3:Y:S02]  /*32110*/  @!P1 LDG.E.U8 R220, desc[UR44][R2.64] ;  /* 0x0000002c02dc9981 */ /* 0x0004e4000c1e1100 */
[----:B--2---:R-:W-:Y:S02]  /*32120*/  @!P1 IMAD.MOV.U32 R3, RZ, RZ, R26 ;  /* 0x000000ffff039224 */ /* 0x004fe400078e001a */
[----:B------:R-:W2:Y:S01]  /*32130*/  LDL R26, [R1+0x9b8] ;  /* 0x0009b800011a7983 */ /* 0x000ea20000100800 */
[----:B----4-:R-:W-:-:S03]  /*32140*/  @!P1 IMAD.MOV.U32 R2, RZ, RZ, R24 ;  /* 0x000000ffff029224 */ /* 0x010fc600078e0018 */
[----:B------:R-:W4:Y:S04]  /*32150*/  LDL R24, [R1+0x9bc] ;  /* 0x0009bc0001187983 */ /* 0x000f280000100800 */
[----:B------:R0:W4:Y:S01]  /*32160*/  @!P1 LDG.E.U8 R219, desc[UR44][R2.64] ;  /* 0x0000002c02db9981 */ /* 0x000122000c1e1100 */
[----:B------:R-:W-:Y:S01]  /*32170*/  PRMT R217, RZ, 0x7610, R217 ;  /* 0x00007610ffd97816 */ /* 0x000fe200000000d9 */
[----:B0-----:R-:W-:Y:S02]  /*32180*/  @!P1 IMAD.MOV.U32 R3, RZ, RZ, R27 ;  /* 0x000000ffff039224 */ /* 0x001fe400078e001b */
[----:B---3--:R-:W-:Y:S02]  /*32190*/  @!P1 IMAD.MOV.U32 R2, RZ, RZ, R25 ;  /* 0x000000ffff029224 */ /* 0x008fe400078e0019 */
[----:B------:R-:W3:Y:S04]  /*321a0*/  LDL R25, [R1+0x97c] ;  /* 0x00097c0001197983 */ /* 0x000ee80000100800 */
[----:B------:R0:W3:Y:S04]  /*321b0*/  @!P1 LDG.E.U8 R218, desc[UR44][R2.64] ;  /* 0x0000002c02da9981 */ /* 0x0000e8000c1e1100 */
[----:B------:R-:W3:Y:S04]  /*321c0*/  LDL.LU R27, [R1+0x8bc] ;  /* 0x0008bc00011b7983 */ /* 0x000ee80000300800 */
[----:B------:R-:W3:Y:S01]  /*321d0*/  LDL R31, [R1+0x8f8] ;  /* 0x0008f800011f7983 */ /* 0x000ee20000100800 */
[----:B------:R-:W-:-:S02]  /*321e0*/  PRMT R216, RZ, 0x7610, R216 ;  /* 0x00007610ffd87816 */ /* 0x000fc400000000d8 */
[----:B------:R-:W-:Y:S01]  /*321f0*/  PRMT R215, RZ, 0x7610, R215 ;  /* 0x00007610ffd77816 */ /* 0x000fe200000000d7 */
[----:B------:R-:W3:Y:S01]  /*32200*/  LDL R150, [R1+0x7f8] ;  /* 0x0007f80001967983 */ /* 0x000ee20000100800 */
[----:B------:R-:W-:Y:S02]  /*32210*/  PRMT R214, RZ, 0x7610, R214 ;  /* 0x00007610ffd67816 */ /* 0x000fe400000000d6 */
[----:B------:R-:W-:Y:S01]  /*32220*/  PRMT R213, RZ, 0x7610, R213 ;  /* 0x00007610ffd57816 */ /* 0x000fe200000000d5 */
        /* <DEDUP_REMOVED lines=10> */
[----:B------:R0:W4:Y:S02]  /*322d0*/  @!P1 LDG.E.U8 R216, desc[UR44][R2.64] ;  /* 0x0000002c02d89981 */ /* 0x000124000c1e1100 */
[----:B0-----:R-:W-:Y:S02]  /*322e0*/  @!P1 IMAD.MOV.U32 R3, RZ, RZ, R29 ;  /* 0x000000ffff039224 */ /* 0x001fe400078e001d */
[----:B------:R-:W4:Y:S01]  /*322f0*/  LDL R29, [R1+0x838] ;  /* 0x00083800011d7983 */ /* 0x000f220000100800 */
[----:B------:R-:W-:Y:S01]  /*32300*/  PRMT R212, RZ, 0x7610, R212 ;  /* 0x00007610ffd47816 */ /* 0x000fe200000000d4 */
[----:B---3--:R-:W-:-:S02]  /*32310*/  @!P1 IMAD.MOV.U32 R2, RZ, RZ, R25 ;  /* 0x000000ffff029224 */ /* 0x008fc400078e0019 */
        /* <DEDUP_REMOVED lines=12> */
[----:B------:R0:W3:Y:S01]  /*323e0*/  @!P1 LDG.E.U8 R213, desc[UR44][R2.64] ;  /* 0x0000002c02d59981 */ /* 0x0000e2000c1e1100 */
[----:B------:R-:W-:-:S03]  /*323f0*/  PRMT R209, RZ, 0x7610, R209 ;  /* 0x00007610ffd17816 */ /* 0x000fc600000000d1 */
[----:B------:R-:W3:Y:S01]  /*32400*/  LDL R30, [R1+0x6fc] ;  /* 0x0006fc00011e7983 */ /* 0x000ee20000100800 */
[----:B0-----:R-:W-:Y:S02]  /*32410*/  @!P1 IMAD.MOV.U32 R2, RZ, RZ, R27 ;  /* 0x000000ffff029224 */ /* 0x001fe400078e001b */
[----:B------:R-:W-:Y:S02]  /*32420*/  @!P1 IMAD.MOV.U32 R3, RZ, RZ, R28 ;  /* 0x000000ffff039224 */ /* 0x000fe400078e001c */
[----:B------:R-:W3:Y:S04]  /*32430*/  LDL R28, [R1+0x7fc] ;  /* 0x0007fc00011c7983 */ /* 0x000ee80000100800 */
[----:B------:R2:W3:Y:S02]  /*32440*/  @!P1 LDG.E.U8 R212, desc[UR44][R2.64] ;  /* 0x0000002c02d49981 */ /* 0x0004e4000c1e1100 */
[----:B--2---:R-:W-:-:S02]  /*32450*/  @!P1 IMAD.MOV.U32 R3, RZ, RZ, R26 ;  /* 0x000000ffff039224 */ /* 0x004fc400078e001a */
[----:B------:R-:W2:Y:S01]  /*32460*/  LDL R26, [R1+0x7b8] ;  /* 0x0007b800011a7983 */ /* 0x000ea20000100800 */
[----:B----4-:R-:W-:-:S03]  /*32470*/  @!P1 IMAD.MOV.U32 R2, RZ, RZ, R24 ;  /* 0x000000ffff029224 */ /* 0x010fc600078e0018 */
[----:B------:R-:W4:Y:S04]  /*32480*/  LDL R24, [R1+0x7bc] ;  /* 0x0007bc0001187983 */ /* 0x000f280000100800 */
[----:B------:R0:W4:Y:S02]  /*32490*/  @!P1 LDG.E.U8 R211, desc[UR44][R2.64] ;  /* 0x0000002c02d39981 */ /* 0x000124000c1e1100 */
[----:B0-----:R-:W-:Y:S02]  /*324a0*/  @!P1 IMAD.MOV.U32 R3, RZ, RZ, R29 ;  /* 0x000000ffff039224 */ /* 0x001fe400078e001d */
[----:B------:R-:W4:Y:S01]  /*324b0*/  LDL R29, [R1+0x73c] ;  /* 0x00073c00011d7983 */ /* 0x000f220000100800 */
[----:B---3--:R-:W-:-:S03]  /*324c0*/  @!P1 IMAD.MOV.U32 R2, RZ, RZ, R25 ;  /* 0x000000ffff029224 */ /* 0x008fc600078e0019 */
[----:B------:R-:W3:Y:S04]  /*324d0*/  LDL.LU R25, [R1+0x6b8] ;  /* 0x0006b80001197983 */ /* 0x000ee80000300800 */
[----:B------:R0:W3:Y:S02]  /*324e0*/  @!P1 LDG.E.U8 R210, desc[UR44][R2.64] ;  /* 0x0000002c02d29981 */ /* 0x0000e4000c1e1100 */
[----:B0-----:R-:W-:Y:S02]  /*324f0*/  @!P1 IMAD.MOV.U32 R3, RZ, RZ, R150 ;  /* 0x000000ffff039224 */ /* 0x001fe400078e0096 */
[----:B------:R-:W-:Y:S02]  /*32500*/  @!P1 IMAD.MOV.U32 R2, RZ, RZ, R28 ;  /* 0x000000ffff029224 */ /* 0x000fe400078e001c */
[----:B------:R-:W3:Y:S04]  /*32510*/  LDL R28, [R1+0x6bc] ;  /* 0x0006bc00011c7983 */ /* 0x000ee80000100800 */
[----:B------:R2:W3:Y:S02]  /*32520*/  @!P1 LDG.E.U8 R209, desc[UR44][R2.64] ;  /* 0x0000002c02d19981 */ /* 0x0004e4000c1e1100 */
[----:B--2---:R-:W-:-:S02]  /*32530*/  @!P1 IMAD.MOV.U32 R3, RZ, RZ, R26 ;  /* 0x000000ffff039224 */ /* 0x004fc400078e001a */
[----:B------:R-:W2:Y:S01]  /*32540*/  LDL.LU R26, [R1+0x678] ;  /* 0x00067800011a7983 */ /* 0x000ea20000300800 */
[----:B----4-:R-:W-:-:S03]  /*32550*/  @!P1 IMAD.MOV.U32 R2, RZ, RZ, R24 ;  /* 0x000000ffff029224 */ /* 0x010fc600078e0018 */
[----:B------:R-:W4:Y:S01]  /*32560*/  LDL.LU R24, [R1+0x67c] ;  /* 0x00067c0001187983 */ /* 0x000f220000300800 */
[----:B------:R-:W-:Y:S02]  /*32570*/  PRMT R208, RZ, 0x7610, R208 ;  /* 0x00007610ffd07816 */ /* 0x000fe400000000d0 */
        /* <DEDUP_REMOVED lines=14> */
[----:B0-----:R-:W-:Y:S02]  /*32660*/  @!P1 IMAD.MOV.U32 R2, RZ, RZ, R30 ;  /* 0x000000ffff029224 */ /* 0x001fe400078e001e */
[----:B------:R-:W-:Y:S01]  /*32670*/  @!P1 IMAD.MOV.U32 R3, RZ, RZ, R31 ;  /* 0x000000ffff039224 */ /* 0x000fe200078e001f */
[----:B------:R-:W4:Y:S04]  /*32680*/  LDL R30, [R1+0x1754] ;  /* 0x00175400011e7983 */ /* 0x000f280000100800 */
[----:B------:R3:W4:Y:S04]  /*32690*/  @!P1 LDG.E.U8 R205, desc[UR44][R2.64] ;  /* 0x0000002c02cd9981 */ /* 0x000728000c1e1100 */
[----:B------:R-:W4:Y:S01]  /*326a0*/  LDL R31, [R1+0x1750] ;  /* 0x00175000011f7983 */ /* 0x000f220000100800 */
[----:B---3--:R-:W-:-:S02]  /*326b0*/  @!P1 IMAD.MOV.U32 R3, RZ, RZ, R25 ;  /* 0x000000ffff039224 */ /* 0x008fc400078e0019 */
[----:B------:R-:W-:Y:S02]  /*326c0*/  @!P1 IMAD.MOV.U32 R2, RZ, RZ, R28 ;  /* 0x000000ffff029224 */ /* 0x000fe400078e001c */
[----:B------:R-:W3:Y:S04]  /*326d0*/  LDL R28, [R1+0x17d4] ;  /* 0x0017d400011c7983 */ /* 0x000ee80000100800 */
[----:B------:R2:W3:Y:S04]  /*326e0*/  @!P1 LDG.E.U8 R204, desc[UR44][R2.64] ;  /* 0x0000002c02cc9981 */ /* 0x0004e8000c1e1100 */
[----:B------:R-:W3:Y:S04]  /*326f0*/  LDL.LU R134, [R1+0x1350] ;  /* 0x0013500001867983 */ /* 0x000ee80000300800 */
[----:B------:R-:W3:Y:S04]  /*32700*/  LDL.LU R139, [R1+0x1314] ;  /* 0x00131400018b7983 */ /* 0x000ee80000300800 */
[----:B------:R-:W3:Y:S01]  /*32710*/  LDL.LU R150, [R1+0x1310] ;  /* 0x0013100001967983 */ /* 0x000ee20000300800 */
[----:B--2---:R-:W-:-:S02]  /*32720*/  @!P1 IMAD.MOV.U32 R3, RZ, RZ, R26 ;  /* 0x000000ffff039224 */ /* 0x004fc400078e001a */
[----:B----4-:R-:W-:-:S05]  /*32730*/  @!P1 IMAD.MOV.U32 R2, RZ, RZ, R24 ;  /* 0x000000ffff029224 */ /* 0x010fca00078e0018 */
[----:B------:R0:W2:Y:S04]  /*32740*/  @!P1 LDG.E.U8 R203, desc[UR44][R2.64] ;  /* 0x0000002c02cb9981 */ /* 0x0000a8000c1e1100 */
[----:B------:R-:W4:Y:S01]  /*32750*/  LDL R3, [R1+0xa38] ;  /* 0x000a380001037983 */ /* 0x000f220000100800 */
[----:B------:R-:W-:Y:S01]  /*32760*/  PRMT R202, RZ, 0x7610, R202 ;  /* 0x00007610ffca7816 */ /* 0x000fe200000000ca */
[----:B0-----:R-:W-:Y:S01]  /*32770*/  @!P1 IMAD.MOV.U32 R2, RZ, RZ, R29 ;  /* 0x000000ffff029224 */ /* 0x001fe200078e001d */
[----:B------:R-:W-:Y:S01]  /*32780*/  PRMT R201, RZ, 0x7610, R201 ;  /* 0x00007610ffc97816 */ /* 0x000fe200000000c9 */
[----:B------:R-:W2:Y:S04]  /*32790*/  LDL R29, [R1+0x1714] ;  /* 0x00171400011d7983 */ /* 0x000ea80000100800 */
[----:B----4-:R0:W4:Y:S04]  /*327a0*/  @!P1 LDG.E.U8 R202, desc[UR44][R2.64] ;  /* 0x0000002c02ca9981 */ /* 0x010128000c1e1100 */
[----:B------:R-:W0:Y:S04]  /*327b0*/  LDL R2, [R1+0x1810] ;  /* 0x0018100001027983 */ /* 0x000e280000100800 */
[----:B------:R-:W0:Y:S01]  /*327c0*/  LDL R3, [R1+0x1814] ;  /* 0x0018140001037983 */ /* 0x000e220000100800 */
[----:B------:R-:W-:-:S02]  /*327d0*/  PRMT R200, RZ, 0x7610, R200 ;  /* 0x00007610ffc87816 */ /* 0x000fc400000000c8 */
[----:B0-----:R-:W-:-:S04]  /*327e0*/  @!P1 LOP3.LUT R3, R3, R2, RZ, 0x3c, !PT ;  /* 0x0000000203039212 */ /* 0x001fc800078e3cff */
[----:B------:R-:W-:-:S04]  /*327f0*/  @!P1 LOP3.LUT R2, R3, R2, RZ, 0x3c, !PT ;  /* 0x0000000203029212 */ /* 0x000fc800078e3cff */
[----:B------:R-:W-:-:S05]  /*32800*/  @!P1 LOP3.LUT R3, R3, R2, RZ, 0x3c, !PT ;  /* 0x0000000203039212 */ /* 0x000fca00078e3cff */
[----:B------:R3:W4:Y:S02]  /*32810*/  @!P1 LDG.E.U8 R201, desc[UR44][R2.64] ;  /* 0x0000002c02c99981 */ /* 0x000724000c1e1100 */
[----:B---3--:R-:W-:Y:S02]  /*32820*/  @!P1 IMAD.MOV.U32 R2, RZ, RZ, R28 ;  /* 0x000000ffff029224 */ /* 0x008fe400078e001c */
[----:B------:R-:W-:Y:S01]  /*32830*/  @!P1 IMAD.MOV.U32 R3, RZ, RZ, R33 ;  /* 0x000000ffff039224 */ /* 0x000fe200078e0021 */
[----:B------:R-:W-:Y:S01]  /*32840*/  PRMT R199, RZ, 0x7610, R199 ;  /* 0x00007610ffc77816 */ /* 0x000fe200000000c7 */
[----:B------:R-:W3:Y:S04]  /*32850*/  LDL R33, [R1+0x1690] ;  /* 0x0016900001217983 */ /* 0x000ee80000100800 */
[----:B------:R0:W4:Y:S01]  /*32860*/  @!P1 LDG.E.U8 R200, desc[UR44][R2.64] ;  /* 0x0000002c02c89981 */ /* 0x000122000c1e1100 */
[----:B------:R-:W-:-:S02]  /*32870*/  PRMT R198, RZ, 0x7610, R198 ;  /* 0x00007610ffc67816 */ /* 0x000fc400000000c6 */
[----:B------:R-:W-:Y:S01]  /*32880*/  PRMT R197, RZ, 0x7610, R197 ;  /* 0x00007610ffc57816 */ /* 0x000fe200000000c5 */
[----:B------:R-:W3:Y:S04]  /*32890*/  LDL R28, [R1+0x1694] ;  /* 0x00169400011c7983 */ /* 0x000ee80000100800 */
[----:B------:R-:W0:Y:S04]  /*328a0*/  LDL R2, [R1+0x1790] ;  /* 0x0017900001027983 */ /* 0x000e280000100800 */
[----:B------:R-:W0:Y:S02]  /*328b0*/  LDL R3, [R1+0x1794] ;  /* 0x0017940001037983 */ /* 0x000e240000100800 */
[----:B0-----:R-:W-:-:S04]  /*328c0*/  @!P1 LOP3.LUT R3, R3, R2, RZ, 0x3c, !PT ;  /* 0x0000000203039212 */ /* 0x001fc800078e3cff */
[----:B------:R-:W-:-:S04]  /*328d0*/  @!P1 LOP3.LUT R2, R3, R2, RZ, 0x3c, !PT ;  /* 0x0000000203029212 */ /* 0x000fc800078e3cff */
[----:B------:R-:W-:-:S05]  /*328e0*/  @!P1 LOP3.LUT R3, R3, R2, RZ, 0x3c, !PT ;  /* 0x0000000203039212 */ /* 0x000fca00078e3cff */
[----:B------:R0:W4:Y:S02]  /*328f0*/  @!P1 LDG.E.U8 R199, desc[UR44][R2.64] ;  /* 0x0000002c02c79981 */ /* 0x000124000c1e1100 */
[----:B0-----:R-:W-:Y:S02]  /*32900*/  @!P1 IMAD.MOV.U32 R2, RZ, RZ, R30 ;  /* 0x000000ffff029224 */ /* 0x001fe400078e001e */
[----:B------:R-:W-:Y:S01]  /*32910*/  @!P1 IMAD.MOV.U32 R3, RZ, RZ, R31 ;  /* 0x000000ffff039224 */ /* 0x000fe200078e001f */
[----:B------:R-:W-:Y:S01]  /*32920*/  PRMT R196, RZ, 0x7610, R196 ;  /* 0x00007610ffc47816 */ /* 0x000fe200000000c4 */
[----:B------:R-:W4:Y:S04]  /*32930*/  LDL R31, [R1+0x1610] ;  /* 0x00161000011f7983 */ /* 0x000f280000100800 */
[----:B------:R2:W4:Y:S01]  /*32940*/  @!P1 LDG.E.U8 R198, desc[UR44][R2.64] ;  /* 0x0000002c02c69981 */ /* 0x000522000c1e1100 */
[----:B------:R-:W-:-:S03]  /*32950*/  PRMT R195, RZ, 0x7610, R195 ;  /* 0x00007610ffc37816 */ /* 0x000fc600000000c3 */
[----:B------:R-:W4:Y:S04]  /*32960*/  LDL R30, [R1+0x1614] ;  /* 0x00161400011e7983 */ /* 0x000f280000100800 */
[----:B------:R-:W3:Y:S01]  /*32970*/  LDL R3, [R1+0x1710] ;  /* 0x0017100001037983 */ /* 0x000ee20000100800 */
[----:B--2---:R-:W-:Y:S01]  /*32980*/  @!P1 IMAD.MOV.U32 R2, RZ, RZ, R29 ;  /* 0x000000ffff029224 */ /* 0x004fe200078e001d */
[----:B------:R-:W-:Y:S02]  /*32990*/  PRMT R194, RZ, 0x7610, R194 ;  /* 0x00007610ffc27816 */ /* 0x000fe400000000c2 */
[----:B------:R-:W-:Y:S01]  /*329a0*/  PRMT R193, RZ, 0x7610, R193 ;  /* 0x00007610ffc17816 */ /* 0x000fe200000000c1 */
[----:B------:R-:W2:Y:S04]  /*329b0*/  LDL R29, [R1+0x15d4] ;  /* 0x0015d400011d7983 */ /* 0x000ea80000100800 */
[----:B---3--:R0:W3:Y:S04]  /*329c0*/  @!P1 LDG.E.U8 R197, desc[UR44][R2.64] ;  /* 0x0000002c02c59981 */ /* 0x0080e8000c1e1100 */
[----:B------:R-:W0:Y:S04]  /*329d0*/  LDL R2, [R1+0x16d0] ;  /* 0x0016d00001027983 */ /* 0x000e280000100800 */
[----:B------:R-:W0:Y:S02]  /*329e0*/  LDL R3, [R1+0x16d4] ;  /* 0x0016d40001037983 */ /* 0x000e240000100800 */
[----:B0-----:R-:W-:-:S04]  /*329f0*/  @!P1 LOP3.LUT R3, R3, R2, RZ, 0x3c, !PT ;  /* 0x0000000203039212 */ /* 0x001fc800078e3cff */
[----:B------:R-:W-:-:S04]  /*32a00*/  @!P1 LOP3.LUT R2, R3, R2, RZ, 0x3c, !PT ;  /* 0x0000000203029212 */ /* 0x000fc800078e3cff */
[----:B------:R-:W-:-:S05]  /*32a10*/  @!P1 LOP3.LUT R3, R3, R2, RZ, 0x3c, !PT ;  /* 0x0000000203039212 */ /* 0x000fca00078e3cff */
[----:B------:R0:W3:Y:S02]  /*32a20*/  @!P1 LDG.E.U8 R196, desc[UR44][R2.64] ;  /* 0x0000002c02c49981 */ /* 0x0000e4000c1e1100 */
[----:B0-----:R-:W-:Y:S02]  /*32a30*/  @!P1 IMAD.MOV.U32 R2, RZ, RZ, R28 ;  /* 0x000000ffff029224 */ /* 0x001fe400078e001c */
[----:B------:R-:W-:Y:S01]  /*32a40*/  @!P1 IMAD.MOV.U32 R3, RZ, RZ, R33 ;  /* 0x000000ffff039224 */ /* 0x000fe200078e0021 */
[----:B------:R-:W-:Y:S01]  /*32a50*/  PRMT R192, RZ, 0x7610, R192 ;  /* 0x00007610ffc07816 */ /* 0x000fe200000000c0 */
[----:B------:R-:W3:Y:S04]  /*32a60*/  LDL R33, [R1+0x1550] ;  /* 0x0015500001217983 */ /* 0x000ee80000100800 */
[----:B------:R0:W3:Y:S04]  /*32a70*/  @!P1 LDG.E.U8 R195, desc[UR44][R2.64] ;  /* 0x0000002c02c39981 */ /* 0x0000e8000c1e1100 */
[----:B------:R-:W3:Y:S04]  /*32a80*/  LDL R28, [R1+0x1554] ;  /* 0x00155400011c7983 */ /* 0x000ee80000100800 */
[----:B------:R-:W0:Y:S04]  /*32a90*/  LDL R2, [R1+0x1650] ;  /* 0x0016500001027983 */ /* 0x000e280000100800 */
[----:B------:R-:W0:Y:S02]  /*32aa0*/  LDL R3, [R1+0x1654] ;  /* 0x0016540001037983 */ /* 0x000e240000100800 */
[----:B0-----:R-:W-:-:S04]  /*32ab0*/  @!P1 LOP3.LUT R3, R3, R2, RZ, 0x3c, !PT ;  /* 0x0000000203039212 */ /* 0x001fc800078e3cff */
[----:B------:R-:W-:-:S04]  /*32ac0*/  @!P1 LOP3.LUT R2, R3, R2, RZ, 0x3c, !PT ;  /* 0x0000000203029212 */ /* 0x000fc800078e3cff */
[----:B------:R-:W-:-:S05]  /*32ad0*/  @!P1 LOP3.LUT R3, R3, R2, RZ, 0x3c, !PT ;  /* 0x0000000203039212 */ /* 0x000fca00078e3cff */
[----:B------:R4:W3:Y:S02]  /*32ae0*/  @!P1 LDG.E.U8 R194, desc[UR44][R2.64] ;  /* 0x0000002c02c29981 */ /* 0x0008e4000c1e1100 */
[----:B----4-:R-:W-:Y:S02]  /*32af0*/  @!P1 IMAD.MOV.U32 R2, RZ, RZ, R30 ;  /* 0x000000ffff029224 */ /* 0x010fe400078e001e */
        /* <DEDUP_REMOVED lines=38> */
[----:B--2---:R-:W-:-:S03]  /*32d60*/  @!P1 IMAD.MOV.U32 R2, RZ, RZ, R29 ;  /* 0x000000ffff029224 */ /* 0x004fc600078e001d */
        /* <DEDUP_REMOVED lines=10> */
[----:B------:R-:W3:Y:S04]  /*32e10*/  LDL R28, [R1+0x12d4] ;  /* 0x0012d400011c7983 */ /* 0x000ee80000100800 */
[----:B------:R0:W3:Y:S04]  /*32e20*/  @!P1 LDG.E.U8 R185, desc[UR44][R2.64] ;  /* 0x0000002c02b99981 */ /* 0x0000e8000c1e1100 */
[----:B------:R-:W3:Y:S04]  /*32e30*/  LDL R33, [R1+0x12d0] ;  /* 0x0012d00001217983 */ /* 0x000ee80000100800 */
[----:B------:R-:W0:Y:S04]  /*32e40*/  LDL R2, [R1+0x13d0] ;  /* 0x0013d00001027983 */ /* 0x000e280000100800 */
[----:B------:R-:W0:Y:S01]  /*32e50*/  LDL R3, [R1+0x13d4] ;  /* 0x0013d40001037983 */ /* 0x000e220000100800 */
[----:B------:R-:W-:-:S02]  /*32e60*/  PRMT R184, RZ, 0x7610, R184 ;  /* 0x00007610ffb87816 */ /* 0x000fc400000000b8 */
[----:B------:R-:W-:Y:S02]  /*32e70*/  PRMT R183, RZ, 0x7610, R183 ;  /* 0x00007610ffb77816 */ /* 0x000fe400000000b7 */
[----:B------:R-:W-:Y:S02]  /*32e80*/  PRMT R182, RZ, 0x7610, R182 ;  /* 0x00007610ffb67816 */ /* 0x000fe400000000b6 */
[----:B------:R-:W-:Y:S02]  /*32e90*/  PRMT R181, RZ, 0x7610, R181 ;  /* 0x00007610ffb57816 */ /* 0x000fe400000000b5 */
[----:B------:R-:W-:Y:S02]  /*32ea0*/  PRMT R180, RZ, 0x7610, R180 ;  /* 0x00007610ffb47816 */ /* 0x000fe400000000b4 */
[----:B0-----:R-:W-:-:S04]  /*32eb0*/  @!P1 LOP3.LUT R3, R3, R2, RZ, 0x3c, !PT ;  /* 0x0000000203039212 */ /* 0x001fc800078e3cff */
[----:B------:R-:W-:-:S04]  /*32ec0*/  @!P1 LOP3.LUT R2, R3, R2, RZ, 0x3c, !PT ;  /* 0x0000000203029212 */ /* 0x000fc800078e3cff */
[----:B------:R-:W-:-:S05]  /*32ed0*/  @!P1 LOP3.LUT R3, R3, R2, RZ, 0x3c, !PT ;  /* 0x0000000203039212 */ /* 0x000fca00078e3cff */
[----:B------:R4:W3:Y:S02]  /*32ee0*/  @!P1 LDG.E.U8 R184, desc[UR44][R2.64] ;  /* 0x0000002c02b89981 */ /* 0x0008e4000c1e1100 */
[----:B----4-:R-:W-:Y:S02]  /*32ef0*/  @!P1 IMAD.MOV.U32 R2, RZ, RZ, R30 ;  /* 0x000000ffff029224 */ /* 0x010fe400078e001e */
[----:B------:R-:W-:Y:S01]  /*32f00*/  @!P1 IMAD.MOV.U32 R3, RZ, RZ, R31 ;  /* 0x000000ffff039224 */ /* 0x000fe200078e001f */
[----:B------:R-:W4:Y:S04]  /*32f10*/  LDL R30, [R1+0x1254] ;  /* 0x00125400011e7983 */ /* 0x000f280000100800 */
[----:B------:R2:W4:Y:S04]  /*32f20*/  @!P1 LDG.E.U8 R183, desc[UR44][R2.64] ;  /* 0x0000002c02b79981 */ /* 0x000528000c1e1100 */
[----:B------:R-:W4:Y:S01]  /*32f30*/  LDL R31, [R1+0x1250] ;  /* 0x00125000011f7983 */ /* 0x000f220000100800 */
[----:B--2---:R-:W-:-:S02]  /*32f40*/  @!P1 IMAD.MOV.U32 R2, RZ, RZ, R29 ;  /* 0x000000ffff029224 */ /* 0x004fc400078e001d */
[----:B------:R-:W-:Y:S01]  /*32f50*/  @!P1 IMAD.MOV.U32 R3, RZ, RZ, R134 ;  /* 0x000000ffff039224 */ /* 0x000fe200078e0086 */
[----:B------:R-:W-:Y:S01]  /*32f60*/  PRMT R179, RZ, 0x7610, R179 ;  /* 0x00007610ffb37816 */ /* 0x000fe200000000b3 */
[----:B------:R-:W2:Y:S04]  /*32f70*/  LDL R29, [R1+0x11d4] ;  /* 0x0011d400011d7983 */ /* 0x000ea80000100800 */
[----:B------:R0:W2:Y:S02]  /*32f80*/  @!P1 LDG.E.U8 R182, desc[UR44][R2.64] ;  /* 0x0000002c02b69981 */ /* 0x0000a4000c1e1100 */
[----:B0-----:R-:W-:Y:S02]  /*32f90*/  @!P1 IMAD.MOV.U32 R2, RZ, RZ, R139 ;  /* 0x000000ffff029224 */ /* 0x001fe400078e008b */
[----:B------:R-:W-:-:S05]  /*32fa0*/  @!P1 IMAD.MOV.U32 R3, RZ, RZ, R150 ;  /* 0x000000ffff039224 */ /* 0x000fca00078e0096 */
[----:B------:R3:W2:Y:S02]  /*32fb0*/  @!P1 LDG.E.U8 R181, desc[UR44][R2.64] ;  /* 0x0000002c02b59981 */ /* 0x0006a4000c1e1100 */
[----:B---3--:R-:W-:Y:S02]  /*32fc0*/  @!P1 IMAD.MOV.U32 R2, RZ, RZ, R28 ;  /* 0x000000ffff029224 */ /* 0x008fe400078e001c */
[----:B------:R-:W-:Y:S01]  /*32fd0*/  @!P1 IMAD.MOV.U32 R3, RZ, RZ, R33 ;  /* 0x000000ffff039224 */ /* 0x000fe200078e0021 */
[----:B------:R-:W-:Y:S01]  /*32fe0*/  PRMT R178, RZ, 0x7610, R178 ;  /* 0x00007610ffb27816 */ /* 0x000fe200000000b2 */
[----:B------:R-:W3:Y:S04]  /*32ff0*/  LDL R33, [R1+0x1190] ;  /* 0x0011900001217983 */ /* 0x000ee80000100800 */
[----:B------:R0:W3:Y:S01]  /*33000*/  @!P1 LDG.E.U8 R180, desc[UR44][R2.64] ;  /* 0x0000002c02b49981 */ /* 0x0000e2000c1e1100 */
[----:B------:R-:W-:-:S03]  /*33010*/  PRMT R177, RZ, 0x7610, R177 ;  /* 0x00007610ffb17816 */ /* 0x000fc600000000b1 */
        /* <DEDUP_REMOVED lines=14> */
[----:B------:R-:W0:Y:S04]  /*33100*/  LDL R2, [R1+0x1210] ;  /* 0x0012100001027983 */ /* 0x000e280000100800 */
[----:B------:R-:W0:Y:S02]  /*33110*/  LDL R3, [R1+0x1214] ;  /* 0x0012140001037983 */ /* 0x000e240000100800 */
[----:B0-----:R-:W-:-:S04]  /*33120*/  @!P1 LOP3.LUT R3, R3, R2, RZ, 0x3c, !PT ;  /* 0x0000000203039212 */ /* 0x001fc800078e3cff */
[----:B------:R-:W-:-:S04]  /*33130*/  @!P1 LOP3.LUT R2, R3, R2, RZ, 0x3c, !PT ;  /* 0x0000000203029212 */ /* 0x000fc800078e3cff */
[----:B------:R-:W-:-:S05]  /*33140*/  @!P1 LOP3.LUT R3, R3, R2, RZ, 0x3c, !PT ;  /* 0x0000000203039212 */ /* 0x000fca00078e3cff */
[----:B------:R2:W4:Y:S04]  /*33150*/  @!P1 LDG.E.U8 R177, desc[UR44][R2.64] ;  /* 0x0000002c02b19981 */ /* 0x000528000c1e1100 */
[----:B------:R-:W3:Y:S01]  /*33160*/  LDL R3, [R1+0x11d0] ;  /* 0x0011d00001037983 */ /* 0x000ee20000100800 */
[----:B--2---:R-:W-:Y:S01]  /*33170*/  @!P1 IMAD.MOV.U32 R2, RZ, RZ, R29 ;  /* 0x000000ffff029224 */ /* 0x004fe200078e001d */
[----:B------:R-:W-:Y:S02]  /*33180*/  PRMT R174, RZ, 0x7610, R174 ;  /* 0x00007610ffae7816 */ /* 0x000fe400000000ae */
[----:B------:R-:W-:Y:S01]  /*33190*/  PRMT R173, RZ, 0x7610, R173 ;  /* 0x00007610ffad7816 */ /* 0x000fe200000000ad */
[----:B------:R-:W2:Y:S04]  /*331a0*/  LDL R29, [R1+0x1094] ;  /* 0x00109400011d7983 */ /* 0x000ea80000100800 */
[----:B---3--:R0:W3:Y:S02]  /*331b0*/  @!P1 LDG.E.U8 R176, desc[UR44][R2.64] ;  /* 0x0000002c02b09981 */ /* 0x0080e4000c1e1100 */
[----:B0-----:R-:W-:-:S02]  /*331c0*/  @!P1 IMAD.MOV.U32 R2, RZ, RZ, R28 ;  /* 0x000000ffff029224 */ /* 0x001fc400078e001c */
        /* <DEDUP_REMOVED lines=180> */
[----:B--2---:R-:W-:-:S03]  /*33d10*/  @!P1 IMAD.MOV.U32 R2, RZ, RZ, R29 ;  /* 0x000000ffff029224 */ /* 0x004fc600078e001d */
[----:B------:R-:W2:Y:S04]  /*33d20*/  LDL.LU R29, [R1+0x6b0] ;  /* 0x0006b000011d7983 */ /* 0x000ea80000300800 */
[----:B---3--:R0:W3:Y:S02]  /*33d30*/  @!P1 LDG.E.U8 R18, desc[UR44][R2.64] ;  /* 0x0000002c02129981 */ /* 0x0080e4000c1e1100 */
[----:B0-----:R-:W-:Y:S02]  /*33d40*/  @!P1 IMAD.MOV.U32 R2, RZ, RZ, R28 ;  /* 0x000000ffff029224 */ /* 0x001fe400078e001c */
[----:B------:R-:W-:Y:S02]  /*33d50*/  @!P1 IMAD.MOV.U32 R3, RZ, RZ, R33 ;  /* 0x000000ffff039224 */ /* 0x000fe400078e0021 */
[----:B------:R-:W3:Y:S04]  /*33d60*/  LDL.LU R33, [R1+0x670] ;  /* 0x0006700001217983 */ /* 0x000ee80000300800 */
[----:B------:R-:W3:Y:S04]  /*33d70*/  LDL.LU R28, [R1+0x674] ;  /* 0x00067400011c7983 */ /* 0x000ee80000300800 */
[----:B------:R0:W3:Y:S04]  /*33d80*/  @!P1 LDG.E.U8 R17, desc[UR44][R2.64] ;  /* 0x0000002c02119981 */ /* 0x0000e8000c1e1100 */
[----:B------:R-:W0:Y:S04]  /*33d90*/  LDL R2, [R1+0x7b0] ;  /* 0x0007b00001027983 */ /* 0x000e280000100800 */
[----:B------:R-:W0:Y:S01]  /*33da0*/  LDL R3, [R1+0x7b4] ;  /* 0x0007b40001037983 */ /* 0x000e220000100800 */
[----:B------:R-:W-:-:S02]  /*33db0*/  PRMT R16, RZ, 0x7610, R16 ;  /* 0x00007610ff107816 */ /* 0x000fc40000000010 */
[----:B------:R-:W-:Y:S02]  /*33dc0*/  PRMT R15, RZ, 0x7610, R15 ;  /* 0x00007610ff0f7816 */ /* 0x000fe4000000000f */
        /* <DEDUP_REMOVED lines=9> */
[----:B------:R-:W-:-:S02]  /*33e60*/  PRMT R13, RZ, 0x7610, R13 ;  /* 0x00007610ff0d7816 */ /* 0x000fc4000000000d */
[----:B------:R-:W-:Y:S01]  /*33e70*/  PRMT R12, RZ, 0x7610, R12 ;  /* 0x00007610ff0c7816 */ /* 0x000fe2000000000c */
[----:B------:R-:W4:Y:S04]  /*33e80*/  LDL R30, [R1+0x180c] ;  /* 0x00180c00011e7983 */ /* 0x000f280000100800 */
[----:B------:R-:W0:Y:S04]  /*33e90*/  LDL R2, [R1+0x730] ;  /* 0x0007300001027983 */ /* 0x000e280000100800 */
[----:B------:R-:W0:Y:S02]  /*33ea0*/  LDL R3, [R1+0x734] ;  /* 0x0007340001037983 */ /* 0x000e240000100800 */
[----:B0-----:R-:W-:-:S04]  /*33eb0*/  @!P1 LOP3.LUT R3, R3, R2, RZ, 0x3c, !PT ;  /* 0x0000000203039212 */ /* 0x001fc800078e3cff */
[----:B------:R-:W-:-:S04]  /*33ec0*/  @!P1 LOP3.LUT R2, R3, R2, RZ, 0x3c, !PT ;  /* 0x0000000203029212 */ /* 0x000fc800078e3cff */
[----:B------:R-:W-:-:S05]  /*33ed0*/  @!P1 LOP3.LUT R3, R3, R2, RZ, 0x3c, !PT ;  /* 0x0000000203039212 */ /* 0x000fca00078e3cff */
[----:B------:R0:W4:Y:S04]  /*33ee0*/  @!P1 LDG.E.U8 R14, desc[UR44][R2.64] ;  /* 0x0000002c020e9981 */ /* 0x000128000c1e1100 */
[----:B------:R-:W0:Y:S04]  /*33ef0*/  LDL R2, [R1+0x6f0] ;  /* 0x0006f00001027983 */ /* 0x000e280000100800 */
[----:B------:R-:W0:Y:S02]  /*33f00*/  LDL R3, [R1+0x6f4] ;  /* 0x0006f40001037983 */ /* 0x000e240000100800 */
[----:B0-----:R-:W-:-:S04]  /*33f10*/  @!P1 LOP3.LUT R3, R3, R2, RZ, 0x3c, !PT ;  /* 0x0000000203039212 */ /* 0x001fc800078e3cff */
[----:B------:R-:W-:-:S04]  /*33f20*/  @!P1 LOP3.LUT R2, R3, R2, RZ, 0x3c, !PT ;  /* 0x0000000203029212 */ /* 0x000fc800078e3cff */
[----:B------:R-:W-:-:S05]  /*33f30*/  @!P1 LOP3.LUT R3, R3, R2, RZ, 0x3c, !PT ;  /* 0x0000000203039212 */ /* 0x000fca00078e3cff */
[----:B------:R0:W4:Y:S04]  /*33f40*/  @!P1 LDG.E.U8 R13, desc[UR44][R2.64] ;  /* 0x0000002c020d9981 */ /* 0x000128000c1e1100 */
[----:B------:R-:W0:Y:S01]  /*33f50*/  LDL R3, [R1+0x6b4] ;  /* 0x0006b40001037983 */ /* 0x000e220000100800 */
[----:B------:R-:W-:Y:S01]  /*33f60*/  PRMT R11, RZ, 0x7610, R11 ;  /* 0x00007610ff0b7816 */ /* 0x000fe2000000000b */
[----:B0-----:R-:W-:Y:S02]  /*33f70*/  @!P1 IMAD.MOV.U32 R2, RZ, RZ, R3 ;  /* 0x000000ffff029224 */ /* 0x001fe400078e0003 */
[----:B--2---:R-:W-:-:S05]  /*33f80*/  @!P1 IMAD.MOV.U32 R3, RZ, RZ, R29 ;  /* 0x000000ffff039224 */ /* 0x004fca00078e001d */
[----:B------:R3:W2:Y:S02]  /*33f90*/  @!P1 LDG.E.U8 R12, desc[UR44][R2.64] ;  /* 0x0000002c020c9981 */ /* 0x0006a4000c1e1100 */
[----:B---3--:R-:W-:Y:S02]  /*33fa0*/  @!P1 IMAD.MOV.U32 R2, RZ, RZ, R28 ;  /* 0x000000ffff029224 */ /* 0x008fe400078e001c */
[----:B------:R-:W-:-:S05]  /*33fb0*/  @!P1 IMAD.MOV.U32 R3, RZ, RZ, R33 ;  /* 0x000000ffff039224 */ /* 0x000fca00078e0021 */
[----:B------:R0:W3:Y:S04]  /*33fc0*/  @!P1 LDG.E.U8 R11, desc[UR44][R2.64] ;  /* 0x0000002c020b9981 */ /* 0x0000e8000c1e1100 */
[----:B------:R-:W0:Y:S04]  /*33fd0*/  LDL R2, [R1+0xc38] ;  /* 0x000c380001027983 */ /* 0x000e280000100800 */
[----:B------:R-:W0:Y:S01]  /*33fe0*/  LDL R3, [R1+0x1834] ;  /* 0x0018340001037983 */ /* 0x000e220000100800 */
[----:B------:R-:W-:Y:S02]  /*33ff0*/  PRMT R10, RZ, 0x7610, R10 ;  /* 0x00007610ff0a7816 */ /* 0x000fe4000000000a */
[----:B------:R-:W-:-:S02]  /*34000*/  PRMT R9, RZ, 0x7610, R9 ;  /* 0x00007610ff097816 */ /* 0x000fc40000000009 */
[----:B0-----:R-:W-:-:S04]  /*34010*/  @!P1 LOP3.LUT R3, R3, R2, RZ, 0x3c, !PT ;  /* 0x0000000203039212 */ /* 0x001fc800078e3cff */
[----:B------:R-:W-:-:S04]  /*34020*/  @!P1 LOP3.LUT R2, R3, R2, RZ, 0x3c, !PT ;  /* 0x0000000203029212 */ /* 0x000fc800078e3cff */
[----:B------:R-:W-:-:S05]  /*34030*/  @!P1 LOP3.LUT R3, R3, R2, RZ, 0x3c, !PT ;  /* 0x0000000203039212 */ /* 0x000fca00078e3cff */
[----:B------:R4:W3:Y:S02]  /*34040*/  @!P1 LDG.E.U8 R10, desc[UR44][R2.64] ;  /* 0x0000002c020a9981 */ /* 0x0008e4000c1e1100 */
[----:B----4-:R-:W-:Y:S02]  /*34050*/  @!P1 IMAD.MOV.U32 R2, RZ, RZ, R30 ;  /* 0x000000ffff029224 */ /* 0x010fe400078e001e */
[----:B------:R-:W-:Y:S01]  /*34060*/  @!P1 IMAD.MOV.U32 R3, RZ, RZ, R31 ;  /* 0x000000ffff039224 */ /* 0x000fe200078e001f */
[----:B------:R-:W4:Y:S04]  /*34070*/  LDL.LU R30, [R1+0x640] ;  /* 0x00064000011e7983 */ /* 0x000f280000300800 */
[----:B------:R-:W2:Y:S04]  /*34080*/  LDL.LU R31, [R1+0x644] ;  /* 0x00064400011f7983 */ /* 0x000ea80000300800 */
[----:B------:R0:W3:Y:S04]  /*34090*/  @!P1 LDG.E.U8 R9, desc[UR44][R2.64] ;  /* 0x0000002c02099981 */ /* 0x0000e8000c1e1100 */
[----:B------:R-:W0:Y:S04]  /*340a0*/  LDL R2, [R1+0x17c8] ;  /* 0x0017c80001027983 */ /* 0x000e280000100800 */
[----:B------:R-:W0:Y:S01]  /*340b0*/  LDL R3, [R1+0x17cc] ;  /* 0x0017cc0001037983 */ /* 0x000e220000100800 */
[----:B------:R-:W-:-:S02]  /*340c0*/  PRMT R8, RZ, 0x7610, R8 ;  /* 0x00007610ff087816 */ /* 0x000fc40000000008 */
[----:B0-----:R-:W-:-:S04]  /*340d0*/  @!P1 LOP3.LUT R3, R3, R2, RZ, 0x3c, !PT ;  /* 0x0000000203039212 */ /* 0x001fc800078e3cff */
[----:B------:R-:W-:-:S04]  /*340e0*/  @!P1 LOP3.LUT R2, R3, R2, RZ, 0x3c, !PT ;  /* 0x0000000203029212 */ /* 0x000fc800078e3cff */
[----:B------:R-:W-:-:S05]  /*340f0*/  @!P1 LOP3.LUT R3, R3, R2, RZ, 0x3c, !PT ;  /* 0x0000000203039212 */ /* 0x000fca00078e3cff */
[----:B------:R0:W3:Y:S04]  /*34100*/  @!P1 LDG.E.U8 R8, desc[UR44][R2.64] ;  /* 0x0000002c02089981 */ /* 0x0000e8000c1e1100 */
[----:B------:R-:W0:Y:S04]  /*34110*/  LDL R2, [R1+0x1788] ;  /* 0x0017880001027983 */ /* 0x000e280000100800 */
[----:B------:R-:W0:Y:S01]  /*34120*/  LDL R3, [R1+0x178c] ;  /* 0x00178c0001037983 */ /* 0x000e220000100800 */
[----:B------:R-:W-:Y:S02]  /*34130*/  PRMT R7, RZ, 0x7610, R7 ;  /* 0x00007610ff077816 */ /* 0x000fe40000000007 */
        /* <DEDUP_REMOVED lines=26> */
[----:B--2---:R-:W-:Y:S02]  /*342e0*/  @!P1 IMAD.MOV.U32 R2, RZ, RZ, R31 ;  /* 0x000000ffff029224 */ /* 0x004fe400078e001f */
[----:B----4-:R-:W-:-:S05]  /*342f0*/  @!P1 IMAD.MOV.U32 R3, RZ, RZ, R30 ;  /* 0x000000ffff039224 */ /* 0x010fca00078e001e */
[----:B------:R-:W2:Y:S04]  /*34300*/  @!P1 LDG.E.U8 R236, desc[UR44][R2.64] ;  /* 0x0000002c02ec9981 */ /* 0x000ea8000c1e1100 */
[----:B--2---:R0:W-:Y:S04]  /*34310*/  STL [R1+0x63c], R236 ;  /* 0x00063cec01007387 */ /* 0x0041e80000100800 */
[----:B0-----:R-:W2:Y:S04]  /*34320*/  LDL.LU R236, [R1+0x1fb4] ;  /* 0x001fb40001ec7983 */ /* 0x001ea80000300800 */
[----:B------:R-:W4:Y:S04]  /*34330*/  LDL R3, [R1+0x204] ;  /* 0x0002040001037983 */ /* 0x000f280000100800 */
[----:B--2---:R0:W-:Y:S04]  /*34340*/  STS.U8 [R236+UR7+0x10000], R66 ;  /* 0x01000042ec007988 */ /* 0x0041e80008000007 */
[----:B------:R1:W-:Y:S04]  /*34350*/  STS.U8 [R236+UR7+0x10002], R69 ;  /* 0x01000245ec007988 */ /* 0x0003e80008000007 */
[----:B0-----:R-:W2:Y:S04]  /*34360*/  LDL.LU R66, [R1+0x1fb0] ;  /* 0x001fb00001427983 */ /* 0x001ea80000300800 */
[----:B-1----:R-:W2:Y:S04]  /*34370*/  LDL.LU R69, [R1+0x1fac] ;  /* 0x001fac0001457983 */ /* 0x002ea80000300800 */
[----:B------:R-:W3:Y:S04]  /*34380*/  LDL R2, [R1+0x200] ;  /* 0x0002000001027983 */ /* 0x000ee80000100800 */
[----:B------:R0:W-:Y:S04]  /*34390*/  STS.U8 [R236+UR7+0x10004], R68 ;  /* 0x01000444ec007988 */ /* 0x0001e80008000007 */
[----:B------:R1:W-:Y:S04]  /*343a0*/  STS.U8 [R236+UR7+0x10006], R71 ;  /* 0x01000647ec007988 */ /* 0x0003e80008000007 */
[----:B------:R4:W-:Y:S04]  /*343b0*/  STS.U8 [R236+UR7+0x10008], R70 ;  /* 0x01000846ec007988 */ /* 0x0009e80008000007 */
[----:B0-----:R-:W2:Y:S04]  /*343c0*/  LDL.LU R68, [R1+0x1fa8] ;  /* 0x001fa80001447983 */ /* 0x001ea80000300800 */
[----:B-1----:R-:W2:Y:S04]  /*343d0*/  LDL.LU R71, [R1+0x1fa4] ;  /* 0x001fa40001477983 */ /* 0x002ea80000300800 */
[----:B----4-:R-:W4:Y:S04]  /*343e0*/  LDL.LU R70, [R1+0x1fa0] ;  /* 0x001fa00001467983 */ /* 0x010f280000300800 */
[----:B------:R0:W-:Y:S04]  /*343f0*/  STS.U8 [R236+UR7+0x1000a], R73 ;  /* 0x01000a49ec007988 */ /* 0x0001e80008000007 */
[----:B------:R1:W-:Y:S04]  /*34400*/  STS.U8 [R236+UR7+0x1000c], R72 ;  /* 0x01000c48ec007988 */ /* 0x0003e80008000007 */
[----:B------:R1:W-:Y:S04]  /*34410*/  STS.U8 [R236+UR7+0x1000e], R75 ;  /* 0x01000e4bec007988 */ /* 0x0003e80008000007 */
[----:B0-----:R-:W2:Y:S04]  /*34420*/  LDL.LU R73, [R1+0x1f9c] ;  /* 0x001f9c0001497983 */ /* 0x001ea80000300800 */
[----:B-1----:R-:W4:Y:S04]  /*34430*/  LDL.LU R72, [R1+0x1f98] ;  /* 0x001f980001487983 */ /* 0x002f280000300800 */
[----:B------:R-:W2:Y:S04]  /*34440*/  LDL.LU R75, [R1+0x1f94] ;  /* 0x001f9400014b7983 */ /* 0x000ea80000300800 */
[----:B------:R-:W-:Y:S04]  /*34450*/  STL [R1+0x1928], R236 ;  /* 0x001928ec01007387 */ /* 0x000fe80000100800 */
[----:B------:R0:W-:Y:S04]  /*34460*/  STS.U8 [R3+UR7+0x10000], R74 ;  /* 0x0100004a03007988 */ /* 0x0001e80008000007 */
[----:B------:R1:W-:Y:S04]  /*34470*/  STS.U8 [R3+UR7+0x10002], R77 ;  /* 0x0100024d03007988 */ /* 0x0003e80008000007 */
[----:B------:R1:W-:Y:S04]  /*34480*/  STS.U8 [R3+UR7+0x10004], R76 ;  /* 0x0100044c03007988 */ /* 0x0003e80008000007 */
[----:B0-----:R-:W4:Y:S04]  /*34490*/  LDL.LU R74, [R1+0x1f90] ;  /* 0x001f9000014a7983 */ /* 0x001f280000300800 */
[----:B-1----:R-:W2:Y:S04]  /*344a0*/  LDL.LU R77, [R1+0x1f8c] ;  /* 0x001f8c00014d7983 */ /* 0x002ea80000300800 */
[----:B------:R-:W4:Y:S04]  /*344b0*/  LDL.LU R76, [R1+0x1f88] ;  /* 0x001f8800014c7983 */ /* 0x000f280000300800 */
[----:B------:R0:W-:Y:S04]  /*344c0*/  STS.U8 [R3+UR7+0x10006], R79 ;  /* 0x0100064f03007988 */ /* 0x0001e80008000007 */
[----:B------:R1:W-:Y:S04]  /*344d0*/  STS.U8 [R3+UR7+0x10008], R78 ;  /* 0x0100084e03007988 */ /* 0x0003e80008000007 */
[----:B------:R1:W-:Y:S04]  /*344e0*/  STS.U8 [R3+UR7+0x1000a], R81 ;  /* 0x01000a5103007988 */ /* 0x0003e80008000007 */
[----:B0-----:R-:W2:Y:S04]  /*344f0*/  LDL.LU R79, [R1+0x1f84] ;  /* 0x001f8400014f7983 */ /* 0x001ea80000300800 */
[----:B-1----:R-:W4:Y:S04]  /*34500*/  LDL.LU R78, [R1+0x1f80] ;  /* 0x001f8000014e7983 */ /* 0x002f280000300800 */
[----:B------:R-:W2:Y:S04]  /*34510*/  LDL.LU R81, [R1+0x1f7c] ;  /* 0x001f7c0001517983 */ /* 0x000ea80000300800 */
[----:B------:R0:W-:Y:S04]  /*34520*/  STS.U8 [R3+UR7+0x1000c], R80 ;  /* 0x01000c5003007988 */ /* 0x0001e80008000007 */
[----:B------:R1:W-:Y:S04]  /*34530*/  STS.U8 [R3+UR7+0x1000e], R83 ;  /* 0x01000e5303007988 */ /* 0x0003e80008000007 */
[----:B0-----:R-:W4:Y:S04]  /*34540*/  LDL.LU R80, [R1+0x1f78] ;  /* 0x001f780001507983 */ /* 0x001f280000300800 */
[----:B-1----:R-:W2:Y:S04]  /*34550*/  LDL.LU R83, [R1+0x1f74] ;  /* 0x001f740001537983 */ /* 0x002ea80000300800 */
[----:B---3--:R0:W-:Y:S04]  /*34560*/  STS.U8 [R2+UR7+0x10000], R82 ;  /* 0x0100005202007988 */ /* 0x0081e80008000007 */
[----:B------:R1:W-:Y:S04]  /*34570*/  STS.U8 [R2+UR7+0x10002], R85 ;  /* 0x0100025502007988 */ /* 0x0003e80008000007 */
[----:B------:R3:W-:Y:S04]  /*34580*/  STS.U8 [R2+UR7+0x10004], R252 ;  /* 0x010004fc02007988 */ /* 0x0007e80008000007 */
[----:B0-----:R-:W4:Y:S04]  /*34590*/  LDL.LU R82, [R1+0x1f70] ;  /* 0x001f700001527983 */ /* 0x001f280000300800 */
[----:B-1----:R-:W2:Y:S04]  /*345a0*/  LDL.LU R85, [R1+0x1f6c] ;  /* 0x001f6c0001557983 */ /* 0x002ea80000300800 */
[----:B---3--:R-:W3:Y:S04]  /*345b0*/  LDL.LU R252, [R1+0x1f68] ;  /* 0x001f680001fc7983 */ /* 0x008ee80000300800 */
        /* <DEDUP_REMOVED lines=8> */
[----:B0-----:R-:W2:Y:S04]  /*34640*/  LDL.LU R89, [R1+0x1f58] ;  /* 0x001f580001597983 */ /* 0x001ea80000300800 */
[----:B-1----:R-:W4:Y:S04]  /*34650*/  LDL.LU R88, [R1+0x1f54] ;  /* 0x001f540001587983 */ /* 0x002f280000300800 */
[----:B---3--:R0:W-:Y:S04]  /*34660*/  STS.U8 [R252+UR7+0x10000], R91 ;  /* 0x0100005bfc007988 */ /* 0x0081e80008000007 */
[----:B------:R1:W-:Y:S04]  /*34670*/  STS.U8 [R252+UR7+0x10002], R90 ;  /* 0x0100025afc007988 */ /* 0x0003e80008000007 */
[----:B------:R3:W-:Y:S04]  /*34680*/  STS.U8 [R252+UR7+0x10004], R251 ;  /* 0x010004fbfc007988 */ /* 0x0007e80008000007 */
[----:B0-----:R-:W2:Y:S04]  /*34690*/  LDL.LU R91, [R1+0x1f50] ;  /* 0x001f5000015b7983 */ /* 0x001ea80000300800 */
[----:B-1----:R-:W4:Y:S04]  /*346a0*/  LDL.LU R90, [R1+0x1f4c] ;  /* 0x001f4c00015a7983 */ /* 0x002f280000300800 */
[----:B---3--:R-:W3:Y:S04]  /*346b0*/  LDL.LU R251, [R1+0x1f48] ;  /* 0x001f480001fb7983 */ /* 0x008ee80000300800 */
        /* <DEDUP_REMOVED lines=10> */
[----:B------:R-:W-:Y:S04]  /*34760*/  STL [R1+0x192c], R252 ;  /* 0x00192cfc01007387 */ /* 0x000fe80000100800 */
        /* <DEDUP_REMOVED lines=16> */
[----:B------:R-:W-:Y:S04]  /*34870*/  STL [R1+0x1930], R251 ;  /* 0x001930fb01007387 */ /* 0x000fe80000100800 */
        /* <DEDUP_REMOVED lines=26> */
[----:B------:R1:W-:Y:S04]  /*34a20*/  STS.U8 [R249+UR7+0x1000c], R117 ;  /* 0x01000c75f9007988 */ /* 0x0003e80008000007 */
[----:B------:R1:W-:Y:S04]  /*34a30*/  STS.U8 [R249+UR7+0x1000e], R116 ;  /* 0x01000e74f9007988 */ /* 0x0003e80008000007 */
[----:B0-----:R-:W4:Y:S04]  /*34a40*/  LDL.LU R112, [R1+0x1ee4] ;  /* 0x001ee40001707983 */ /* 0x001f280000300800 */
[----:B-1----:R-:W2:Y:S04]  /*34a50*/  LDL.LU R115, [R1+0x1ee0] ;  /* 0x001ee00001737983 */ /* 0x002ea80000300800 */
[----:B------:R-:W4:Y:S04]  /*34a60*/  LDL.LU R114, [R1+0x1edc] ;  /* 0x001edc0001727983 */ /* 0x000f280000300800 */
[----:B------:R-:W2:Y:S04]  /*34a70*/  LDL.LU R117, [R1+0x1ed8] ;  /* 0x001ed80001757983 */ /* 0x000ea80000300800 */
[----:B------:R-:W4:Y:S04]  /*34a80*/  LDL.LU R116, [R1+0x1ed4] ;  /* 0x001ed40001747983 */ /* 0x000f280000300800 */
[----:B------:R-:W-:Y:S04]  /*34a90*/  STL [R1+0x1938], R249 ;  /* 0x001938f901007387 */ /* 0x000fe80000100800 */
[----:B---3--:R0:W-:Y:S04]  /*34aa0*/  STS.U8 [R248+UR7+0x1000a], R0 ;  /* 0x01000a00f8007988 */ /* 0x0081e80008000007 */
[----:B------:R1:W-:Y:S01]  /*34ab0*/  STS.U8 [R248+UR7+0x10000], R119 ;  /* 0x01000077f8007988 */ /* 0x0003e20008000007 */
[----:B0-----:R-:W-:-:S03]  /*34ac0*/  LOP3.LUT R0, R122, 0x7f, RZ, 0xc0, !PT ;  /* 0x0000007f7a007812 */ /* 0x001fc600078ec0ff */
[----:B------:R0:W-:Y:S04]  /*34ad0*/  STS.U8 [R248+UR7+0x10002], R118 ;  /* 0x01000276f8007988 */ /* 0x0001e80008000007 */
[----:B------:R3:W-:Y:S04]  /*34ae0*/  STS.U8 [R248+UR7+0x10004], R121 ;  /* 0x01000479f8007988 */ /* 0x0007e80008000007 */
[----:B------:R2:W-:Y:S04]  /*34af0*/  STS.U8 [R248+UR7+0x10006], R120 ;  /* 0x01000678f8007988 */ /* 0x0005e80008000007 */
[----:B------:R4:W-:Y:S04]  /*34b00*/  STS.U8 [R248+UR7+0x10008], R123 ;  /* 0x0100087bf8007988 */ /* 0x0009e80008000007 */
[----:B------:R4:W-:Y:S04]  /*34b10*/  STS.U8 [R248+UR7+0x1000c], R124 ;  /* 0x01000c7cf8007988 */ /* 0x0009e80008000007 */
[----:B------:R-:W-:Y:S04]  /*34b20*/  STS.U8 [R248+UR7+0x1000e], R151 ;  /* 0x01000e97f8007988 */ /* 0x000fe80008000007 */
[----:B------:R-:W-:Y:S04]  /*34b30*/  STS.U8 [R0+UR7], R149 ;  /* 0x0000009500007988 */ /* 0x000fe80008000007 */
[----:B------:R-:W-:Y:S04]  /*34b40*/  STS.U8 [R0+UR7+0x400], R147 ;  /* 0x0004009300007988 */ /* 0x000fe80008000007 */
        /* <DEDUP_REMOVED lines=49> */
[----:B------:R-:W-:Y:S01]  /*34e60*/  STS.U8 [R0+UR7+0xcc00], R215 ;  /* 0x00cc00d700007988 */ /* 0x000fe20008000007 */
[----:B------:R-:W-:-:S03]  /*34e70*/  LOP3.LUT R122, R122, 0x7f, RZ, 0xc0, !PT ;  /* 0x0000007f7a7a7812 */ /* 0x000fc600078ec0ff */
        /* <DEDUP_REMOVED lines=66> */
[----:B-1----:R-:W4:Y:S04]  /*352a0*/  LDL.LU R119, [R1+0x1ed0] ;  /* 0x001ed00001777983 */ /* 0x002f280000300800 */
[----:B------:R-:W-:Y:S04]  /*352b0*/  STS.U8 [R2+UR7+0xd480], R21 ;  /* 0x00d4801502007988 */ /* 0x000fe80008000007 */
[----:B0-----:R-:W4:Y:S04]  /*352c0*/  LDL.LU R118, [R1+0x1ecc] ;  /* 0x001ecc0001767983 */ /* 0x001f280000300800 */
[----:B------:R-:W-:Y:S04]  /*352d0*/  STS.U8 [R2+UR7+0xd880], R20 ;  /* 0x00d8801402007988 */ /* 0x000fe80008000007 */
[----:B---3--:R-:W3:Y:S04]  /*352e0*/  LDL.LU R121, [R1+0x1ec8] ;  /* 0x001ec80001797983 */ /* 0x008ee80000300800 */
[----:B------:R-:W-:Y:S04]  /*352f0*/  STS.U8 [R2+UR7+0xdc80], R19 ;  /* 0x00dc801302007988 */ /* 0x000fe80008000007 */
[----:B--2---:R-:W2:Y:S04]  /*35300*/  LDL.LU R120, [R1+0x1ec4] ;  /* 0x001ec40001787983 */ /* 0x004ea80000300800 */
[----:B------:R-:W-:Y:S04]  /*35310*/  STS.U8 [R2+UR7+0xe080], R18 ;  /* 0x00e0801202007988 */ /* 0x000fe80008000007 */
[----:B----4-:R-:W4:Y:S04]  /*35320*/  LDL.LU R123, [R1+0x1ec0] ;  /* 0x001ec000017b7983 */ /* 0x010f280000300800 */
[----:B------:R-:W-:Y:S04]  /*35330*/  STS.U8 [R2+UR7+0xe480], R17 ;  /* 0x00e4801102007988 */ /* 0x000fe80008000007 */
[----:B------:R-:W3:Y:S04]  /*35340*/  LDL.LU R124, [R1+0x1ebc] ;  /* 0x001ebc00017c7983 */ /* 0x000ee80000300800 */
[----:B------:R-:W-:Y:S04]  /*35350*/  STS.U8 [R2+UR7+0xe880], R16 ;  /* 0x00e8801002007988 */ /* 0x000fe80008000007 */
[----:B------:R-:W-:Y:S04]  /*35360*/  STS.U8 [R2+UR7+0xec80], R15 ;  /* 0x00ec800f02007988 */ /* 0x000fe80008000007 */
[----:B------:R-:W-:Y:S04]  /*35370*/  STS.U8 [R2+UR7+0xf080], R14 ;  /* 0x00f0800e02007988 */ /* 0x000fe80008000007 */
[----:B------:R-:W-:Y:S04]  /*35380*/  STS.U8 [R2+UR7+0xf480], R13 ;  /* 0x00f4800d02007988 */ /* 0x000fe80008000007 */
[----:B------:R-:W-:Y:S04]  /*35390*/  STL [R1+0x193c], R248 ;  /* 0x00193cf801007387 */ /* 0x000fe80000100800 */
[----:B------:R-:W-:Y:S04]  /*353a0*/  STS.U8 [R2+UR7+0xf880], R12 ;  /* 0x00f8800c02007988 */ /* 0x000fe80008000007 */
[----:B------:R-:W-:Y:S04]  /*353b0*/  STL [R1+0x1ca0], R247 ;  /* 0x001ca0f701007387 */ /* 0x000fe80000100800 */
[----:B------:R0:W-:Y:S04]  /*353c0*/  STS.U8 [R2+UR7+0xfc80], R11 ;  /* 0x00fc800b02007988 */ /* 0x0001e80008000007 */
[----:B------:R-:W2:Y:S04]  /*353d0*/  LDL R3, [R1+0xc34] ;  /* 0x000c340001037983 */ /* 0x000ea80000100800 */
[----:B0-----:R-:W2:Y:S04]  /*353e0*/  LDL R2, [R1+0x1830] ;  /* 0x0018300001027983 */ /* 0x001ea80000100800 */
        /* <DEDUP_REMOVED lines=13> */
[----:B------:R-:W-:-:S03]  /*354c0*/  LOP3.LUT R122, R0, 0x20, RZ, 0x3c, !PT ;  /* 0x00000020007a7812 */ /* 0x000fc600078e3cff */
        /* <DEDUP_REMOVED lines=9> */
[----:B---3--:R-:W-:-:S03]  /*35560*/  PRMT R124, RZ, 0x7610, R124 ;  /* 0x00007610ff7c7816 */ /* 0x008fc6000000007c */
[----:B------:R-:W-:Y:S04]  /*35570*/  STS.U8 [R122+UR7+0x100], R10 ;  /* 0x0001000a7a007988 */ /* 0x000fe80008000007 */
[----:B------:R-:W3:Y:S04]  /*35580*/  LDL.LU R249, [R1+0x6e8] ;  /* 0x0006e80001f97983 */ /* 0x000ee80000300800 */
[----:B--2---:R-:W2:Y:S04]  /*35590*/  @!P1 LDG.E.U8 R124, desc[UR44][R2.64] ;  /* 0x0000002c027c9981 */ /* 0x004ea8000c1e1100 */
[----:B------:R-:W-:Y:S04]  /*355a0*/  STS.U8 [R122+UR7+0x500], R9 ;  /* 0x000500097a007988 */ /* 0x000fe80008000007 */
[----:B------:R-:W3:Y:S04]  /*355b0*/  LDL.LU R250, [R1+0x6e0] ;  /* 0x0006e00001fa7983 */ /* 0x000ee80000300800 */
        /* <DEDUP_REMOVED lines=8> */
[----:B------:R0:W-:Y:S04]  /*35640*/  STS.U8 [R122+UR7+0x1900], R4 ;  /* 0x001900047a007988 */ /* 0x0001e80008000007 */
[----:B0-----:R-:W4:Y:S04]  /*35650*/  LDL.LU R122, [R1+0x1eb8] ;  /* 0x001eb800017a7983 */ /* 0x001f280000300800 */
[----:B--2---:R0:W-:Y:S04]  /*35660*/  STL [R1+0x638], R124 ;  /* 0x0006387c01007387 */ /* 0x0041e80000100800 */
[----:B0-----:R-:W2:Y:S04]  /*35670*/  LDL.LU R124, [R1+0x1eb4] ;  /* 0x001eb400017c7983 */ /* 0x001ea80000300800 */
[----:B------:R-:W3:Y:S04]  /*35680*/  LDL R2, [R1+0xc30] ;  /* 0x000c300001027983 */ /* 0x000ee80000100800 */
[----:B------:R-:W3:Y:S01]  /*35690*/  LDL R3, [R1+0x182c] ;  /* 0x00182c0001037983 */ /* 0x000ee20000100800 */
[----:B----4-:R-:W-:-:S02]  /*356a0*/  PRMT R122, RZ, 0x7610, R122 ;  /* 0x00007610ff7a7816 */ /* 0x010fc4000000007a */
[----:B---3--:R-:W-:-:S04]  /*356b0*/  @!P1 LOP3.LUT R3, R3, R2, RZ, 0x3c, !PT ;  /* 0x0000000203039212 */ /* 0x008fc800078e3cff */
[----:B------:R-:W-:-:S04]  /*356c0*/  @!P1 LOP3.LUT R2, R3, R2, RZ, 0x3c, !PT ;  /* 0x0000000203029212 */ /* 0x000fc800078e3cff */
[----:B------:R-:W-:-:S05]  /*356d0*/  @!P1 LOP3.LUT R3, R3, R2, RZ, 0x3c, !PT ;  /* 0x0000000203039212 */ /* 0x000fca00078e3cff */
[----:B------:R-:W3:Y:S04]  /*356e0*/  @!P1 LDG.E.U8 R122, desc[UR44][R2.64] ;  /* 0x0000002c027a9981 */ /* 0x000ee8000c1e1100 */
[----:B---3--:R0:W-:Y:S04]  /*356f0*/  STL [R1+0x634], R122 ;  /* 0x0006347a01007387 */ /* 0x0081e80000100800 */
[----:B0-----:R-:W3:Y:S04]  /*35700*/  LDL.LU R122, [R1+0x1eb0] ;  /* 0x001eb000017a7983 */ /* 0x001ee80000300800 */
[----:B------:R-:W4:Y:S04]  /*35710*/  LDL R2, [R1+0xc2c] ;  /* 0x000c2c0001027983 */ /* 0x000f280000100800 */
[----:B------:R-:W4:Y:S01]  /*35720*/  LDL R3, [R1+0x1828] ;  /* 0x0018280001037983 */ /* 0x000f220000100800 */
[----:B--2---:R-:W-:-:S02]  /*35730*/  PRMT R124, RZ, 0x7610, R124 ;  /* 0x00007610ff7c7816 */ /* 0x004fc4000000007c */
[----:B----4-:R-:W-:-:S04]  /*35740*/  @!P1 LOP3.LUT R3, R3, R2, RZ, 0x3c, !PT ;  /* 0x0000000203039212 */ /* 0x010fc800078e3cff */
[----:B------:R-:W-:-:S04]  /*35750*/  @!P1 LOP3.LUT R2, R3, R2, RZ, 0x3c, !PT ;  /* 0x0000000203029212 */ /* 0x000fc800078e3cff */
[----:B------:R-:W-:-:S05]  /*35760*/  @!P1 LOP3.LUT R3, R3, R2, RZ, 0x3c, !PT ;  /* 0x0000000203039212 */ /* 0x000fca00078e3cff */
[----:B------:R-:W2:Y:S04]  /*35770*/  @!P1 LDG.E.U8 R124, desc[UR44][R2.64] ;  /* 0x0000002c027c9981 */ /* 0x000ea8000c1e1100 */
[----:B--2---:R0:W-:Y:S04]  /*35780*/  STL [R1+0x630], R124 ;  /* 0x0006307c01007387 */ /* 0x0041e80000100800 */
[----:B0-----:R-:W2:Y:S04]  /*35790*/  LDL.LU R124, [R1+0x1eac] ;  /* 0x001eac00017c7983 */ /* 0x001ea80000300800 */
[----:B------:R-:W4:Y:S04]  /*357a0*/  LDL R2, [R1+0xc28] ;  /* 0x000c280001027983 */ /* 0x000f280000100800 */
[----:B------:R-:W4:Y:S01]  /*357b0*/  LDL R3, [R1+0x1824] ;  /* 0x0018240001037983 */ /* 0x000f220000100800 */
[----:B---3--:R-:W-:-:S02]  /*357c0*/  PRMT R122, RZ, 0x7610, R122 ;  /* 0x00007610ff7a7816 */ /* 0x008fc4000000007a */
[----:B----4-:R-:W-:-:S04]  /*357d0*/  @!P1 LOP3.LUT R3, R3, R2, RZ, 0x3c, !PT ;  /* 0x0000000203039212 */ /* 0x010fc800078e3cff */
        /* <DEDUP_REMOVED lines=277> */
[----:B------:R-:W-:-:S02]  /*36930*/  PRMT R123, RZ, 0x7610, R123 ;  /* 0x00007610ff7b7816 */ /* 0x000fc4000000007b */
[----:B----4-:R-:W-:-:S04]  /*36940*/  @!P1 LOP3.LUT R3, R3, R2, RZ, 0x3c, !PT ;  /* 0x0000000203039212 */ /* 0x010fc800078e3cff */
[----:B------:R-:W-:-:S04]  /*36950*/  @!P1 LOP3.LUT R2, R3, R2, RZ, 0x3c, !PT ;  /* 0x0000000203029212 */ /* 0x000fc800078e3cff */
[----:B------:R-:W-:-:S05]  /*36960*/  @!P1 LOP3.LUT R3, R3, R2, RZ, 0x3c, !PT ;  /* 0x0000000203039212 */ /* 0x000fca00078e3cff */
[----:B------:R-:W4:Y:S04]  /*36970*/  @!P1 LDG.E.U8 R123, desc[UR44][R2.64] ;  /* 0x0000002c027b9981 */ /* 0x000f28000c1e1100 */
[----:B----4-:R0:W-:Y:S04]  /*36980*/  STL [R1+0x5ac], R123 ;  /* 0x0005ac7b01007387 */ /* 0x0101e80000100800 */
        /* <DEDUP_REMOVED lines=9> */
[----:B0-----:R-:W4:Y:S04]  /*36a20*/  LDL.LU R120, [R1+0x1e28] ;  /* 0x001e280001787983 */ /* 0x001f280000300800 */
[----:B------:R-:W2:Y:S04]  /*36a30*/  LDL R2, [R1+0x1680] ;  /* 0x0016800001027983 */ /* 0x000ea80000100800 */
[----:B------:R-:W2:Y:S01]  /*36a40*/  LDL R3, [R1+0x1684] ;  /* 0x0016840001037983 */ /* 0x000ea20000100800 */
[----:B------:R-:W-:-:S02]  /*36a50*/  PRMT R121, RZ, 0x7610, R121 ;  /* 0x00007610ff797816 */ /* 0x000fc40000000079 */
[----:B--2---:R-:W-:-:S04]  /*36a60*/  @!P1 LOP3.LUT R3, R3, R2, RZ, 0x3c, !PT ;  /* 0x0000000203039212 */ /* 0x004fc800078e3cff */
[----:B------:R-:W-:-:S04]  /*36a70*/  @!P1 LOP3.LUT R2, R3, R2, RZ, 0x3c, !PT ;  /* 0x0000000203029212 */ /* 0x000fc800078e3cff */
[----:B------:R-:W-:-:S05]  /*36a80*/  @!P1 LOP3.LUT R3, R3, R2, RZ, 0x3c, !PT ;  /* 0x0000000203039212 */ /* 0x000fca00078e3cff */
[----:B------:R-:W2:Y:S04]  /*36a90*/  @!P1 LDG.E.U8 R121, desc[UR44][R2.64] ;  /* 0x0000002c02799981 */ /* 0x000ea8000c1e1100 */
[----:B--2---:R0:W-:Y:S04]  /*36aa0*/  STL [R1+0x5a4], R121 ;  /* 0x0005a47901007387 */ /* 0x0041e80000100800 */
        /* <DEDUP_REMOVED lines=9> */
[----:B0-----:R-:W2:Y:S04]  /*36b40*/  LDL.LU R118, [R1+0x1e20] ;  /* 0x001e200001767983 */ /* 0x001ea80000300800 */
[----:B------:R-:W3:Y:S04]  /*36b50*/  LDL R2, [R1+0x1670] ;  /* 0x0016700001027983 */ /* 0x000ee80000100800 */
[----:B------:R-:W3:Y:S01]  /*36b60*/  LDL R3, [R1+0x1674] ;  /* 0x0016740001037983 */ /* 0x000ee20000100800 */
[----:B------:R-:W-:-:S02]  /*36b70*/  PRMT R119, RZ, 0x7610, R119 ;  /* 0x00007610ff777816 */ /* 0x000fc40000000077 */
[----:B---3--:R-:W-:-:S04]  /*36b80*/  @!P1 LOP3.LUT R3, R3, R2, RZ, 0x3c, !PT ;  /* 0x0000000203039212 */ /* 0x008fc800078e3cff */
[----:B------:R-:W-:-:S04]  /*36b90*/  @!P1 LOP3.LUT R2, R3, R2, RZ, 0x3c, !PT ;  /* 0x0000000203029212 */ /* 0x000fc800078e3cff */
[----:B------:R-:W-:-:S05]  /*36ba0*/  @!P1 LOP3.LUT R3, R3, R2, RZ, 0x3c, !PT ;  /* 0x0000000203039212 */ /* 0x000fca00078e3cff */
[----:B------:R-:W3:Y:S04]  /*36bb0*/  @!P1 LDG.E.U8 R119, desc[UR44][R2.64] ;  /* 0x0000002c02779981 */ /* 0x000ee8000c1e1100 */
[----:B---3--:R0:W-:Y:S04]  /*36bc0*/  STL [R1+0x59c], R119 ;  /* 0x00059c7701007387 */ /* 0x0081e80000100800 */
        /* <DEDUP_REMOVED lines=640> */
[----:B------:R-:W3:Y:S01]  /*393d0*/  LDL R3, [R1+0x1374] ;  /* 0x0013740001037983 */ /* 0x000ee20000100800 */
[----:B------:R-:W-:Y:S01]  /*393e0*/  PRMT R47, RZ, 0x7610, R47 ;  /* 0x00007610ff2f7816 */ /* 0x000fe2000000002f */
[----:B---3--:R-:W-:-:S02]  /*393f0*/  @!P1 IMAD.MOV.U32 R2, RZ, RZ, R3 ;  /* 0x000000ffff029224 */ /* 0x008fc400078e0003 */
[----:B------:R-:W-:-:S05]  /*39400*/  @!P1 IMAD.MOV.U32 R3, RZ, RZ, R126 ;  /* 0x000000ffff039224 */ /* 0x000fca00078e007e */
[----:B------:R-:W3:Y:S04]  /*39410*/  @!P1 LDG.E.U8 R47, desc[UR44][R2.64] ;  /* 0x0000002c022f9981 */ /* 0x000ee8000c1e1100 */
[----:B---3--:R0:W-:Y:S04]  /*39420*/  STL [R1+0x47c], R47 ;  /* 0x00047c2f01007387 */ /* 0x0081e80000100800 */
[----:B0-----:R-:W2:Y:S04]  /*39430*/  LDL.LU R47, [R1+0x1cfc] ;  /* 0x001cfc00012f7983 */ /* 0x001ea80000300800 */
[----:B------:R-:W3:Y:S01]  /*39440*/  LDL R3, [R1+0x136c] ;  /* 0x00136c0001037983 */ /* 0x000ee20000100800 */
[----:B------:R-:W-:Y:S01]  /*39450*/  PRMT R44, RZ, 0x7610, R44 ;  /* 0x00007610ff2c7816 */ /* 0x000fe2000000002c */
[----:B---3--:R-:W-:-:S02]  /*39460*/  @!P1 IMAD.MOV.U32 R2, RZ, RZ, R3 ;  /* 0x000000ffff029224 */ /* 0x008fc400078e0003 */
[----:B------:R-:W-:-:S05]  /*39470*/  @!P1 IMAD.MOV.U32 R3, RZ, RZ, R128 ;  /* 0x000000ffff039224 */ /* 0x000fca00078e0080 */
[----:B------:R-:W3:Y:S04]  /*39480*/  @!P1 LDG.E.U8 R44, desc[UR44][R2.64] ;  /* 0x0000002c022c9981 */ /* 0x000ee8000c1e1100 */
[----:B---3--:R0:W-:Y:S04]  /*39490*/  STL [R1+0x478], R44 ;  /* 0x0004782c01007387 */ /* 0x0081e80000100800 */
[----:B0-----:R-:W3:Y:S04]  /*394a0*/  LDL.LU R44, [R1+0x1cf8] ;  /* 0x001cf800012c7983 */ /* 0x001ee80000300800 */
[----:B------:R-:W4:Y:S01]  /*394b0*/  LDL R3, [R1+0x1364] ;  /* 0x0013640001037983 */ /* 0x000f220000100800 */
[----:B------:R-:W-:-:S02]  /*394c0*/  PRMT R45, RZ, 0x7610, R45 ;  /* 0x00007610ff2d7816 */ /* 0x000fc4000000002d */
[----:B------:R-:W-:Y:S02]  /*394d0*/  PRMT R42, RZ, 0x7610, R42 ;  /* 0x00007610ff2a7816 */ /* 0x000fe4000000002a */
[----:B------:R-:W-:Y:S02]  /*394e0*/  PRMT R43, RZ, 0x7610, R43 ;  /* 0x00007610ff2b7816 */ /* 0x000fe4000000002b */
[----:B------:R-:W-:Y:S02]  /*394f0*/  PRMT R40, RZ, 0x7610, R40 ;  /* 0x00007610ff287816 */ /* 0x000fe40000000028 */
[----:B------:R-:W-:Y:S02]  /*39500*/  PRMT R41, RZ, 0x7610, R41 ;  /* 0x00007610ff297816 */ /* 0x000fe40000000029 */
[----:B------:R-:W-:Y:S02]  /*39510*/  PRMT R38, RZ, 0x7610, R38 ;  /* 0x00007610ff267816 */ /* 0x000fe40000000026 */
[----:B------:R-:W-:Y:S01]  /*39520*/  PRMT R39, RZ, 0x7610, R39 ;  /* 0x00007610ff277816 */ /* 0x000fe20000000027 */
[----:B----4-:R-:W-:-:S02]  /*39530*/  @!P1 IMAD.MOV.U32 R2, RZ, RZ, R3 ;  /* 0x000000ffff029224 */ /* 0x010fc400078e0003 */
[----:B------:R-:W-:-:S05]  /*39540*/  @!P1 IMAD.MOV.U32 R3, RZ, RZ, R130 ;  /* 0x000000ffff039224 */ /* 0x000fca00078e0082 */
[----:B------:R0:W4:Y:S02]  /*39550*/  @!P1 LDG.E.U8 R45, desc[UR44][R2.64] ;  /* 0x0000002c022d9981 */ /* 0x000124000c1e1100 */
[----:B0-----:R-:W-:Y:S02]  /*39560*/  @!P1 IMAD.MOV.U32 R2, RZ, RZ, R125 ;  /* 0x000000ffff029224 */ /* 0x001fe400078e007d */
[----:B------:R-:W-:-:S05]  /*39570*/  @!P1 IMAD.MOV.U32 R3, RZ, RZ, R136 ;  /* 0x000000ffff039224 */ /* 0x000fca00078e0088 */
[----:B------:R0:W2:Y:S02]  /*39580*/  @!P1 LDG.E.U8 R42, desc[UR44][R2.64] ;  /* 0x0000002c022a9981 */ /* 0x0000a4000c1e1100 */
[----:B0-----:R-:W-:Y:S02]  /*39590*/  @!P1 IMAD.MOV.U32 R2, RZ, RZ, R127 ;  /* 0x000000ffff029224 */ /* 0x001fe400078e007f */
[----:B------:R-:W-:-:S05]  /*395a0*/  @!P1 IMAD.MOV.U32 R3, RZ, RZ, R138 ;  /* 0x000000ffff039224 */ /* 0x000fca00078e008a */
[----:B------:R0:W3:Y:S02]  /*395b0*/  @!P1 LDG.E.U8 R43, desc[UR44][R2.64] ;  /* 0x0000002c022b9981 */ /* 0x0000e4000c1e1100 */
        /* <DEDUP_REMOVED lines=11> */
[----:B------:R-:W3:Y:S04]  /*39670*/  @!P1 LDG.E.U8 R39, desc[UR44][R2.64] ;  /* 0x0000002c02279981 */ /* 0x000ee8000c1e1100 */
[----:B----4-:R0:W-:Y:S04]  /*39680*/  STL [R1+0x474], R45 ;  /* 0x0004742d01007387 */ /* 0x0101e80000100800 */
[----:B0-----:R-:W4:Y:S04]  /*39690*/  LDL.LU R45, [R1+0x1cf4] ;  /* 0x001cf400012d7983 */ /* 0x001f280000300800 */
[----:B--2---:R0:W-:Y:S04]  /*396a0*/  STL [R1+0x470], R42 ;  /* 0x0004702a01007387 */ /* 0x0041e80000100800 */
[----:B0-----:R-:W2:Y:S04]  /*396b0*/  LDL.LU R42, [R1+0x1cf0] ;  /* 0x001cf000012a7983 */ /* 0x001ea80000300800 */
[----:B---3--:R0:W-:Y:S04]  /*396c0*/  STL [R1+0x46c], R43 ;  /* 0x00046c2b01007387 */ /* 0x0081e80000100800 */
[----:B0-----:R-:W2:Y:S04]  /*396d0*/  LDL.LU R43, [R1+0x1cec] ;  /* 0x001cec00012b7983 */ /* 0x001ea80000300800 */
[----:B------:R0:W-:Y:S04]  /*396e0*/  STL [R1+0x468], R40 ;  /* 0x0004682801007387 */ /* 0x0001e80000100800 */
[----:B0-----:R-:W3:Y:S04]  /*396f0*/  LDL.LU R40, [R1+0x1ce8] ;  /* 0x001ce80001287983 */ /* 0x001ee80000300800 */
[----:B------:R0:W-:Y:S04]  /*39700*/  STL [R1+0x464], R41 ;  /* 0x0004642901007387 */ /* 0x0001e80000100800 */
[----:B0-----:R-:W3:Y:S04]  /*39710*/  LDL.LU R41, [R1+0x1ce4] ;  /* 0x001ce40001297983 */ /* 0x001ee80000300800 */
[----:B------:R0:W-:Y:S04]  /*39720*/  STL [R1+0x460], R38 ;  /* 0x0004602601007387 */ /* 0x0001e80000100800 */
[----:B0-----:R-:W3:Y:S04]  /*39730*/  LDL.LU R38, [R1+0x1ce0] ;  /* 0x001ce00001267983 */ /* 0x001ee80000300800 */
[----:B------:R0:W-:Y:S04]  /*39740*/  STL [R1+0x45c], R39 ;  /* 0x00045c2701007387 */ /* 0x0001e80000100800 */
[----:B0-----:R-:W3:Y:S04]  /*39750*/  LDL.LU R39, [R1+0x1cdc] ;  /* 0x001cdc0001277983 */ /* 0x001ee80000300800 */
[----:B------:R-:W4:Y:S01]  /*39760*/  LDL R3, [R1+0x1308] ;  /* 0x0013080001037983 */ /* 0x000f220000100800 */
[----:B------:R-:W-:Y:S01]  /*39770*/  PRMT R36, RZ, 0x7610, R36 ;  /* 0x00007610ff247816 */ /* 0x000fe20000000024 */
[----:B------:R-:W-:-:S05]  /*39780*/  @!P1 IMAD.MOV.U32 R2, RZ, RZ, R141 ;  /* 0x000000ffff029224 */ /* 0x000fca00078e008d */
[----:B----4-:R-:W4:Y:S01]  /*39790*/  @!P1 LDG.E.U8 R36, desc[UR44][R2.64] ;  /* 0x0000002c02249981 */ /* 0x010f22000c1e1100 */
[----:B------:R-:W-:-:S03]  /*397a0*/  PRMT R37, RZ, 0x7610, R37 ;  /* 0x00007610ff257816 */ /* 0x000fc60000000025 */
[----:B----4-:R0:W-:Y:S04]  /*397b0*/  STL [R1+0x458], R36 ;  /* 0x0004582401007387 */ /* 0x0101e80000100800 */
[----:B0-----:R-:W4:Y:S04]  /*397c0*/  LDL.LU R36, [R1+0x1cd8] ;  /* 0x001cd80001247983 */ /* 0x001f280000300800 */
[----:B------:R-:W2:Y:S01]  /*397d0*/  LDL R3, [R1+0x1300] ;  /* 0x0013000001037983 */ /* 0x000ea20000100800 */
[----:B------:R-:W-:-:S05]  /*397e0*/  @!P1 IMAD.MOV.U32 R2, RZ, RZ, R143 ;  /* 0x000000ffff029224 */ /* 0x000fca00078e008f */
[----:B--2---:R-:W2:Y:S01]  /*397f0*/  @!P1 LDG.E.U8 R37, desc[UR44][R2.64] ;  /* 0x0000002c02259981 */ /* 0x004ea2000c1e1100 */
[----:B------:R-:W-:-:S03]  /*39800*/  PRMT R34, RZ, 0x7610, R34 ;  /* 0x00007610ff227816 */ /* 0x000fc60000000022 */
[----:B--2---:R0:W-:Y:S04]  /*39810*/  STL [R1+0x454], R37 ;  /* 0x0004542501007387 */ /* 0x0041e80000100800 */
[----:B0-----:R-:W4:Y:S04]  /*39820*/  LDL.LU R37, [R1+0x1cd4] ;  /* 0x001cd40001257983 */ /* 0x001f280000300800 */
[----:B------:R-:W2:Y:S01]  /*39830*/  LDL R3, [R1+0x12f8] ;  /* 0x0012f80001037983 */ /* 0x000ea20000100800 */
[----:B------:R-:W-:-:S05]  /*39840*/  @!P1 IMAD.MOV.U32 R2, RZ, RZ, R145 ;  /* 0x000000ffff029224 */ /* 0x000fca00078e0091 */
[----:B--2---:R-:W2:Y:S01]  /*39850*/  @!P1 LDG.E.U8 R34, desc[UR44][R2.64] ;  /* 0x0000002c02229981 */ /* 0x004ea2000c1e1100 */
[----:B------:R-:W-:-:S03]  /*39860*/  PRMT R35, RZ, 0x7610, R35 ;  /* 0x00007610ff237816 */ /* 0x000fc60000000023 */
[----:B--2---:R0:W-:Y:S04]  /*39870*/  STL [R1+0x450], R34 ;  /* 0x0004502201007387 */ /* 0x0041e80000100800 */
[----:B0-----:R-:W2:Y:S04]  /*39880*/  LDL.LU R34, [R1+0x1cd0] ;  /* 0x001cd00001227983 */ /* 0x001ea80000300800 */
[----:B------:R-:W3:Y:S01]  /*39890*/  LDL R3, [R1+0x12f0] ;  /* 0x0012f00001037983 */ /* 0x000ee20000100800 */
[----:B------:R-:W-:-:S05]  /*398a0*/  @!P1 IMAD.MOV.U32 R2, RZ, RZ, R147 ;  /* 0x000000ffff029224 */ /* 0x000fca00078e0093 */
[----:B---3--:R-:W3:Y:S01]  /*398b0*/  @!P1 LDG.E.U8 R35, desc[UR44][R2.64] ;  /* 0x0000002c02239981 */ /* 0x008ee2000c1e1100 */
[----:B------:R-:W-:-:S03]  /*398c0*/  PRMT R32, RZ, 0x7610, R32 ;  /* 0x00007610ff207816 */ /* 0x000fc60000000020 */
[----:B---3--:R0:W-:Y:S04]  /*398d0*/  STL [R1+0x44c], R35 ;  /* 0x00044c2301007387 */ /* 0x0081e80000100800 */
[----:B0-----:R-:W2:Y:S04]  /*398e0*/  LDL.LU R35, [R1+0x1ccc] ;  /* 0x001ccc0001237983 */ /* 0x001ea80000300800 */
[----:B------:R-:W3:Y:S01]  /*398f0*/  LDL R3, [R1+0x12e8] ;  /* 0x0012e80001037983 */ /* 0x000ee20000100800 */
[----:B------:R-:W-:-:S05]  /*39900*/  PRMT R2, RZ, 0x7610, R2 ;  /* 0x00007610ff027816 */ /* 0x000fca0000000002 */
[----:B------:R0:W-:Y:S02]  /*39910*/  STL.S16 [R1+0x444], R2 ;  /* 0x0004440201007387 */ /* 0x0001e40000100600 */
[----:B0-----:R-:W-:-:S05]  /*39920*/  @!P1 IMAD.MOV.U32 R2, RZ, RZ, R149 ;  /* 0x000000ffff029224 */ /* 0x001fca00078e0095 */
[----:B---3--:R0:W3:Y:S02]  /*39930*/  @!P1 LDG.E.U8 R32, desc[UR44][R2.64] ;  /* 0x0000002c02209981 */ /* 0x0080e4000c1e1100 */
[----:B0-----:R-:W-:Y:S02]  /*39940*/  @!P1 IMAD.MOV.U32 R2, RZ, RZ, R151 ;  /* 0x000000ffff029224 */ /* 0x001fe400078e0097 */
[----:B---3--:R0:W-:Y:S04]  /*39950*/  STL [R1+0x448], R32 ;  /* 0x0004482001007387 */ /* 0x0081e80000100800 */
[----:B0-----:R-:W3:Y:S04]  /*39960*/  LDL.LU R32, [R1+0x1cc8] ;  /* 0x001cc80001207983 */ /* 0x001ee80000300800 */
[----:B------:R-:W4:Y:S04]  /*39970*/  LDL R3, [R1+0x12e0] ;  /* 0x0012e00001037983 */ /* 0x000f280000100800 */
[----:B------:R0:W-:Y:S04]  /*39980*/  STL.64 [R1+0x1bd0], R150 ;  /* 0x001bd09601007387 */ /* 0x0001e80000100a00 */
[----:B------:R-:W-:Y:S04]  /*39990*/  STL.64 [R1+0x1bc8], R148 ;  /* 0x001bc89401007387 */ /* 0x000fe80000100a00 */
[----:B------:R-:W-:Y:S04]  /*399a0*/  STL.64 [R1+0x1bc0], R146 ;  /* 0x001bc09201007387 */ /* 0x000fe80000100a00 */
[----:B------:R1:W-:Y:S01]  /*399b0*/  STL.64 [R1+0x1bb8], R144 ;  /* 0x001bb89001007387 */ /* 0x0003e20000100a00 */
[----:B0-----:R-:W-:-:S02]  /*399c0*/  IMAD.MOV.U32 R151, RZ, RZ, R30 ;  /* 0x000000ffff977224 */ /* 0x001fc400078e001e */
[----:B-1----:R-:W-:Y:S02]  /*399d0*/  IMAD.MOV.U32 R144, RZ, RZ, R33 ;  /* 0x000000ffff907224 */ /* 0x002fe400078e0021 */
[----:B------:R-:W-:Y:S01]  /*399e0*/  IMAD.MOV.U32 R145, RZ, RZ, R31 ;  /* 0x000000ffff917224 */ /* 0x000fe200078e001f */
[----:B------:R-:W3:Y:S04]  /*399f0*/  LDL.LU R33, [R1+0x1cc4] ;  /* 0x001cc40001217983 */ /* 0x000ee80000300800 */
[----:B------:R-:W3:Y:S04]  /*39a00*/  LDL.LU R30, [R1+0x1cc0] ;  /* 0x001cc000011e7983 */ /* 0x000ee80000300800 */
[----:B------:R-:W3:Y:S01]  /*39a10*/  LDL.LU R31, [R1+0x1cbc] ;  /* 0x001cbc00011f7983 */ /* 0x000ee20000300800 */
[----:B------:R-:W-:-:S02]  /*39a20*/  IMAD.MOV.U32 R146, RZ, RZ, R28 ;  /* 0x000000ffff927224 */ /* 0x000fc400078e001c */
[----:B------:R-:W-:Y:S01]  /*39a30*/  IMAD.MOV.U32 R148, RZ, RZ, R29 ;  /* 0x000000ffff947224 */ /* 0x000fe200078e001d */
[----:B------:R-:W3:Y:S04]  /*39a40*/  LDL.LU R28, [R1+0x1cb8] ;  /* 0x001cb800011c7983 */ /* 0x000ee80000300800 */
[----:B------:R-:W3:Y:S04]  /*39a50*/  LDL.LU R29, [R1+0x1cb4] ;  /* 0x001cb400011d7983 */ /* 0x000ee80000300800 */
[----:B------:R0:W-:Y:S01]  /*39a60*/  STL.64 [R1+0x1bb0], R142 ;  /* 0x001bb08e01007387 */ /* 0x0001e20000100a00 */
[----:B------:R-:W-:-:S02]  /*39a70*/  IMAD.MOV.U32 R150, RZ, RZ, R27 ;  /* 0x000000ffff967224 */ /* 0x000fc400078e001b */
[----:B------:R-:W-:Y:S02]  /*39a80*/  IMAD.MOV.U32 R147, RZ, RZ, R24 ;  /* 0x000000ffff937224 */ /* 0x000fe400078e0018 */
[----:B------:R-:W-:Y:S02]  /*39a90*/  IMAD.MOV.U32 R149, RZ, RZ, R25 ;  /* 0x000000ffff957224 */ /* 0x000fe400078e0019 */
[----:B0-----:R-:W-:Y:S02]  /*39aa0*/  IMAD.MOV.U32 R143, RZ, RZ, R26 ;  /* 0x000000ffff8f7224 */ /* 0x001fe400078e001a */
[----:B------:R-:W3:Y:S04]  /*39ab0*/  LDL.LU R26, [R1+0x1cb0] ;  /* 0x001cb000011a7983 */ /* 0x000ee80000300800 */
[----:B------:R-:W3:Y:S04]  /*39ac0*/  LDL.LU R27, [R1+0x1cac] ;  /* 0x001cac00011b7983 */ /* 0x000ee80000300800 */
[----:B------:R-:W3:Y:S04]  /*39ad0*/  LDL.LU R24, [R1+0x1ca8] ;  /* 0x001ca80001187983 */ /* 0x000ee80000300800 */
[----:B------:R-:W3:Y:S04]  /*39ae0*/  LDL.LU R25, [R1+0x1ca4] ;  /* 0x001ca40001197983 */ /* 0x000ee80000300800 */
[----:B------:R-:W4:Y:S04]  /*39af0*/  LDL.LU R142, [R1+0x444] ;  /* 0x00044400018e7983 */ /* 0x000f280000300800 */
[----:B------:R-:W-:Y:S04]  /*39b00*/  STL.64 [R1+0x1ba8], R140 ;  /* 0x001ba88c01007387 */ /* 0x000fe80000100a00 */
        /* <DEDUP_REMOVED lines=48> */
[----:B------:R0:W-:Y:S04]  /*39e10*/  STL.64 [R1+0x1a20], R42 ;  /* 0x001a202a01007387 */ /* 0x0001e80000100a00 */
[----:B0-----:R-:W3:Y:S04]  /*39e20*/  LDL R42, [R1+0x12c0] ;  /* 0x0012c000012a7983 */ /* 0x001ee80000100800 */
[----:B------:R-:W3:Y:S04]  /*39e30*/  LDL R43, [R1+0x12c4] ;  /* 0x0012c400012b7983 */ /* 0x000ee80000100800 */
[----:B------:R0:W-:Y:S04]  /*39e40*/  STL.64 [R1+0x1a18], R40 ;  /* 0x001a182801007387 */ /* 0x0001e80000100a00 */
[----:B0-----:R-:W2:Y:S04]  /*39e50*/  LDL R40, [R1+0x12c8] ;  /* 0x0012c80001287983 */ /* 0x001ea80000100800 */
[----:B------:R-:W3:Y:S01]  /*39e60*/  LDL R41, [R1+0x12cc] ;  /* 0x0012cc0001297983 */ /* 0x000ee20000100800 */
[----:B------:R-:W-:-:S03]  /*39e70*/  PRMT R247, RZ, 0x7610, R247 ;  /* 0x00007610fff77816 */ /* 0x000fc600000000f7 */
[----:B----4-:R2:W4:Y:S02]  /*39e80*/  @!P1 LDG.E.U8 R142, desc[UR44][R2.64] ;  /* 0x0000002c028e9981 */ /* 0x010524000c1e1100 */
[----:B--2---:R-:W-:Y:S02]  /*39e90*/  @!P1 IMAD.MOV.U32 R3, RZ, RZ, R40 ;  /* 0x000000ffff039224 */ /* 0x004fe400078e0028 */
[----:B---3--:R-:W-:-:S05]  /*39ea0*/  @!P1 IMAD.MOV.U32 R2, RZ, RZ, R41 ;  /* 0x000000ffff029224 */ /* 0x008fca00078e0029 */
[----:B------:R-:W2:Y:S04]  /*39eb0*/  @!P1 LDG.E.U8 R247, desc[UR44][R2.64] ;  /* 0x0000002c02f79981 */ /* 0x000ea8000c1e1100 */
        /* <DEDUP_REMOVED lines=8> */
[----:B----4-:R-:W-:Y:S04]  /*39f40*/  STL [R1+0x1bd8], R142 ;  /* 0x001bd88e01007387 */ /* 0x010fe80000100800 */
[----:B--2---:R0:W-:Y:S04]  /*39f50*/  STL [R1+0x440], R247 ;  /* 0x000440f701007387 */ /* 0x0041e80000100800 */
[----:B0-----:R-:W2:Y:S04]  /*39f60*/  LDL.LU R247, [R1+0x1ca0] ;  /* 0x001ca00001f77983 */ /* 0x001ea80000300800 */
[----:B------:R-:W3:Y:S04]  /*39f70*/  LDL R39, [R1+0x12b8] ;  /* 0x0012b80001277983 */ /* 0x000ee80000100800 */
[----:B------:R-:W4:Y:S04]  /*39f80*/  LDL R38, [R1+0x12bc] ;  /* 0x0012bc0001267983 */ /* 0x000f280000100800 */
[----:B------:R-:W2:Y:S04]  /*39f90*/  LDL R36, [R1+0x12b0] ;  /* 0x0012b00001247983 */ /* 0x000ea80000100800 */
[----:B------:R-:W2:Y:S04]  /*39fa0*/  LDL R35, [R1+0x12b4] ;  /* 0x0012b40001237983 */ /* 0x000ea80000100800 */
[----:B------:R-:W2:Y:S04]  /*39fb0*/  LDL R30, [R1+0x12ac] ;  /* 0x0012ac00011e7983 */ /* 0x000ea80000100800 */
[----:B------:R-:W2:Y:S01]  /*39fc0*/  LDL R32, [R1+0x12a8] ;  /* 0x0012a80001207983 */ /* 0x000ea20000100800 */
[----:B------:R-:W-:Y:S01]  /*39fd0*/  PRMT R44, RZ, 0x7610, R44 ;  /* 0x00007610ff2c7816 */ /* 0x000fe2000000002c */
[----:B------:R-:W-:-:S02]  /*39fe0*/  @!P1 IMAD.MOV.U32 R2, RZ, RZ, R43 ;  /* 0x000000ffff029224 */ /* 0x000fc400078e002b */
[----:B------:R-:W-:Y:S01]  /*39ff0*/  @!P1 IMAD.MOV.U32 R3, RZ, RZ, R42 ;  /* 0x000000ffff039224 */ /* 0x000fe200078e002a */
[----:B------:R-:W-:Y:S02]  /*3a000*/  PRMT R134, RZ, 0x7610, R134 ;  /* 0x00007610ff867816 */ /* 0x000fe40000000086 */
[----:B------:R-:W-:Y:S02]  /*3a010*/  PRMT R111, RZ, 0x7610, R111 ;  /* 0x00007610ff6f7816 */ /* 0x000fe4000000006f */
[----:B------:R-:W-:Y:S01]  /*3a020*/  PRMT R88, RZ, 0x7610, R88 ;  /* 0x00007610ff587816 */ /* 0x000fe20000000058 */
[----:B------:R-:W2:Y:S04]  /*3a030*/  LDL R24, [R1+0x12a4] ;  /* 0x0012a40001187983 */ /* 0x000ea80000100800 */
[----:B------:R3:W2:Y:S04]  /*3a040*/  @!P1 LDG.E.U8 R44, desc[UR44][R2.64] ;  /* 0x0000002c022c9981 */ /* 0x0006a8000c1e1100 */
[----:B------:R-:W2:Y:S01]  /*3a050*/  LDL R28, [R1+0x12a0] ;  /* 0x0012a000011c7983 */ /* 0x000ea20000100800 */
[----:B---3--:R-:W-:-:S02]  /*3a060*/  @!P1 IMAD.MOV.U32 R3, RZ, RZ, R39 ;  /* 0x000000ffff039224 */ /* 0x008fc400078e0027 */
[----:B----4-:R-:W-:-:S05]  /*3a070*/  @!P1 IMAD.MOV.U32 R2, RZ, RZ, R38 ;  /* 0x000000ffff029224 */ /* 0x010fca00078e0026 */
[----:B------:R2:W3:Y:S02]  /*3a080*/  @!P1 LDG.E.U8 R134, desc[UR44][R2.64] ;  /* 0x0000002c02869981 */ /* 0x0004e4000c1e1100 */
[----:B--2---:R-:W-:Y:S02]  /*3a090*/  @!P1 IMAD.MOV.U32 R2, RZ, RZ, R35 ;  /* 0x000000ffff029224 */ /* 0x004fe400078e0023 */
[----:B------:R-:W-:-:S05]  /*3a0a0*/  @!P1 IMAD.MOV.U32 R3, RZ, RZ, R36 ;  /* 0x000000ffff039224 */ /* 0x000fca00078e0024 */
[----:B------:R0:W2:Y:S02]  /*3a0b0*/  @!P1 LDG.E.U8 R111, desc[UR44][R2.64] ;  /* 0x0000002c026f9981 */ /* 0x0000a4000c1e1100 */
[----:B0-----:R-:W-:Y:S02]  /*3a0c0*/  @!P1 IMAD.MOV.U32 R2, RZ, RZ, R30 ;  /* 0x000000ffff029224 */ /* 0x001fe400078e001e */
[----:B------:R-:W-:-:S05]  /*3a0d0*/  @!P1 IMAD.MOV.U32 R3, RZ, RZ, R32 ;  /* 0x000000ffff039224 */ /* 0x000fca00078e0020 */
[----:B------:R-:W4:Y:S04]  /*3a0e0*/  @!P1 LDG.E.U8 R88, desc[UR44][R2.64] ;  /* 0x0000002c02589981 */ /* 0x000f28000c1e1100 */
[----:B---3--:R-:W-:Y:S04]  /*3a0f0*/  STL [R1+0x1bdc], R134 ;  /* 0x001bdc8601007387 */ /* 0x008fe80000100800 */
[----:B--2---:R-:W-:Y:S04]  /*3a100*/  STL [R1+0x1be0], R111 ;  /* 0x001be06f01007387 */ /* 0x004fe80000100800 */
[----:B----4-:R-:W-:Y:S04]  /*3a110*/  STL [R1+0x1be4], R88 ;  /* 0x001be45801007387 */ /* 0x010fe80000100800 */
[----:B------:R-:W2:Y:S04]  /*3a120*/  LDL R39, [R1+0x1288] ;  /* 0x0012880001277983 */ /* 0x000ea80000100800 */
[----:B------:R-:W3:Y:S04]  /*3a130*/  LDL R38, [R1+0x128c] ;  /* 0x00128c0001267983 */ /* 0x000ee80000100800 */
[----:B------:R-:W4:Y:S04]  /*3a140*/  LDL R36, [R1+0x1280] ;  /* 0x0012800001247983 */ /* 0x000f280000100800 */
[----:B------:R-:W4:Y:S04]  /*3a150*/  LDL R35, [R1+0x1284] ;  /* 0x0012840001237983 */ /* 0x000f280000100800 */
[----:B------:R-:W4:Y:S04]  /*3a160*/  LDL R32, [R1+0x1278] ;  /* 0x0012780001207983 */ /* 0x000f280000100800 */
[----:B------:R-:W-:Y:S04]  /*3a170*/  STL [R1+0x43c], R44 ;  /* 0x00043c2c01007387 */ /* 0x000fe80000100800 */
[----:B------:R-:W4:Y:S01]  /*3a180*/  LDL R30, [R1+0x127c] ;  /* 0x00127c00011e7983 */ /* 0x000f220000100800 */
[----:B------:R-:W-:Y:S01]  /*3a190*/  PRMT R66, RZ, 0x7610, R66 ;  /* 0x00007610ff427816 */ /* 0x000fe20000000042 */
[----:B------:R-:W-:-:S02]  /*3a1a0*/  @!P1 IMAD.MOV.U32 R2, RZ, RZ, R24 ;  /* 0x000000ffff029224 */ /* 0x000fc400078e0018 */
[----:B------:R-:W-:Y:S01]  /*3a1b0*/  @!P1 IMAD.MOV.U32 R3, RZ, RZ, R28 ;  /* 0x000000ffff039224 */ /* 0x000fe200078e001c */
[----:B------:R-:W-:Y:S02]  /*3a1c0*/  PRMT R37, RZ, 0x7610, R37 ;  /* 0x00007610ff257816 */ /* 0x000fe40000000025 */
[----:B------:R-:W-:Y:S02]  /*3a1d0*/  PRMT R34, RZ, 0x7610, R34 ;  /* 0x00007610ff227816 */ /* 0x000fe40000000022 */
[----:B------:R-:W-:Y:S01]  /*3a1e0*/  PRMT R133, RZ, 0x7610, R133 ;  /* 0x00007610ff857816 */ /* 0x000fe20000000085 */
[----:B------:R-:W4:Y:S04]  /*3a1f0*/  LDL R24, [R1+0x1274] ;  /* 0x0012740001187983 */ /* 0x000f280000100800 */
[----:B------:R2:W4:Y:S04]  /*3a200*/  @!P1 LDG.E.U8 R66, desc[UR44][R2.64] ;  /* 0x0000002c02429981 */ /* 0x000528000c1e1100 */
[----:B------:R-:W4:Y:S01]  /*3a210*/  LDL R28, [R1+0x1270] ;  /* 0x00127000011c7983 */ /* 0x000f220000100800 */
[----:B--2---:R-:W-:-:S02]  /*3a220*/  @!P1 IMAD.MOV.U32 R3, RZ, RZ, R39 ;  /* 0x000000ffff039224 */ /* 0x004fc400078e0027 */
[----:B---3--:R-:W-:-:S05]  /*3a230*/  @!P1 IMAD.MOV.U32 R2, RZ, RZ, R38 ;  /* 0x000000ffff029224 */ /* 0x008fca00078e0026 */
[----:B------:R4:W2:Y:S02]  /*3a240*/  @!P1 LDG.E.U8 R37, desc[UR44][R2.64] ;  /* 0x0000002c02259981 */ /* 0x0008a4000c1e1100 */
[----:B----4-:R-:W-:Y:S02]  /*3a250*/  @!P1 IMAD.MOV.U32 R2, RZ, RZ, R35 ;  /* 0x000000ffff029224 */ /* 0x010fe400078e0023 */
[----:B------:R-:W-:-:S05]  /*3a260*/  @!P1 IMAD.MOV.U32 R3, RZ, RZ, R36 ;  /* 0x000000ffff039224 */ /* 0x000fca00078e0024 */
[----:B------:R0:W3:Y:S02]  /*3a270*/  @!P1 LDG.E.U8 R34, desc[UR44][R2.64] ;  /* 0x0000002c02229981 */ /* 0x0000e4000c1e1100 */
[----:B0-----:R-:W-:Y:S02]  /*3a280*/  @!P1 IMAD.MOV.U32 R2, RZ, RZ, R30 ;  /* 0x000000ffff029224 */ /* 0x001fe400078e001e */
[----:B------:R-:W-:-:S05]  /*3a290*/  @!P1 IMAD.MOV.U32 R3, RZ, RZ, R32 ;  /* 0x000000ffff039224 */ /* 0x000fca00078e0020 */
[----:B------:R-:W4:Y:S04]  /*3a2a0*/  @!P1 LDG.E.U8 R133, desc[UR44][R2.64] ;  /* 0x0000002c02859981 */ /* 0x000f28000c1e1100 */
[----:B------:R-:W-:Y:S01]  /*3a2b0*/  STL [R1+0x1be8], R66 ;  /* 0x001be84201007387 */ /* 0x000fe20000100800 */
[----:B------:R-:W-:-:S03]  /*3a2c0*/  PRMT R110, RZ, 0x7610, R110 ;  /* 0x00007610ff6e7816 */ /* 0x000fc6000000006e */
[----:B----4-:R-:W-:Y:S04]  /*3a2d0*/  STL [R1+0x1bec], R133 ;  /* 0x001bec8501007387 */ /* 0x010fe80000100800 */
[----:B--2---:R0:W-:Y:S04]  /*3a2e0*/  STL [R1+0x428], R37 ;  /* 0x0004282501007387 */ /* 0x0041e80000100800 */
[----:B------:R-:W2:Y:S04]  /*3a2f0*/  LDL R36, [R1+0x126c] ;  /* 0x00126c0001247983 */ /* 0x000ea80000100800 */
[----:B0-----:R-:W4:Y:S04]  /*3a300*/  LDL R37, [R1+0x1268] ;  /* 0x0012680001257983 */ /* 0x001f280000100800 */
[----:B---3--:R0:W-:Y:S04]  /*3a310*/  STL [R1+0x424], R34 ;  /* 0x0004242201007387 */ /* 0x0081e80000100800 */
[----:B------:R-:W3:Y:S04]  /*3a320*/  LDL R35, [R1+0x1260] ;  /* 0x0012600001237983 */ /* 0x000ee80000100800 */
[----:B------:R-:W3:Y:S04]  /*3a330*/  LDL R30, [R1+0x124c] ;  /* 0x00124c00011e7983 */ /* 0x000ee80000100800 */
[----:B------:R-:W3:Y:S04]  /*3a340*/  LDL R32, [R1+0x1248] ;  /* 0x0012480001207983 */ /* 0x000ee80000100800 */
[----:B0-----:R-:W3:Y:S01]  /*3a350*/  LDL R34, [R1+0x1264] ;  /* 0x0012640001227983 */ /* 0x001ee20000100800 */
[----:B------:R-:W-:-:S02]  /*3a360*/  @!P1 IMAD.MOV.U32 R2, RZ, RZ, R24 ;  /* 0x000000ffff029224 */ /* 0x000fc400078e0018 */
[----:B------:R-:W-:Y:S01]  /*3a370*/  @!P1 IMAD.MOV.U32 R3, RZ, RZ, R28 ;  /* 0x000000ffff039224 */ /* 0x000fe200078e001c */
[----:B------:R-:W-:Y:S02]  /*3a380*/  PRMT R87, RZ, 0x7610, R87 ;  /* 0x00007610ff577816 */ /* 0x000fe40000000057 */
[----:B------:R-:W-:Y:S02]  /*3a390*/  PRMT R65, RZ, 0x7610, R65 ;  /* 0x00007610ff417816 */ /* 0x000fe40000000041 */
[----:B------:R-:W-:Y:S01]  /*3a3a0*/  PRMT R29, RZ, 0x7610, R29 ;  /* 0x00007610ff1d7816 */ /* 0x000fe2000000001d */
[----:B------:R-:W3:Y:S04]  /*3a3b0*/  LDL R24, [R1+0x1244] ;  /* 0x0012440001187983 */ /* 0x000ee80000100800 */
[----:B------:R2:W3:Y:S04]  /*3a3c0*/  @!P1 LDG.E.U8 R110, desc[UR44][R2.64] ;  /* 0x0000002c026e9981 */ /* 0x0004e8000c1e1100 */
[----:B------:R-:W3:Y:S01]  /*3a3d0*/  LDL R28, [R1+0x1240] ;  /* 0x00124000011c7983 */ /* 0x000ee20000100800 */
[----:B--2---:R-:W-:-:S02]  /*3a3e0*/  @!P1 IMAD.MOV.U32 R2, RZ, RZ, R36 ;  /* 0x000000ffff029224 */ /* 0x004fc400078e0024 */
[----:B----4-:R-:W-:-:S05]  /*3a3f0*/  @!P1 IMAD.MOV.U32 R3, RZ, RZ, R37 ;  /* 0x000000ffff039224 */ /* 0x010fca00078e0025 */
[----:B------:R3:W2:Y:S02]  /*3a400*/  @!P1 LDG.E.U8 R87, desc[UR44][R2.64] ;  /* 0x0000002c02579981 */ /* 0x0006a4000c1e1100 */
[----:B---3--:R-:W-:Y:S02]  /*3a410*/  @!P1 IMAD.MOV.U32 R2, RZ, RZ, R34 ;  /* 0x000000ffff029224 */ /* 0x008fe400078e0022 */
[----:B------:R-:W-:-:S05]  /*3a420*/  @!P1 IMAD.MOV.U32 R3, RZ, RZ, R35 ;  /* 0x000000ffff039224 */ /* 0x000fca00078e0023 */
[----:B------:R0:W3:Y:S02]  /*3a430*/  @!P1 LDG.E.U8 R65, desc[UR44][R2.64] ;  /* 0x0000002c02419981 */ /* 0x0000e4000c1e1100 */
[----:B0-----:R-:W-:Y:S02]  /*3a440*/  @!P1 IMAD.MOV.U32 R2, RZ, RZ, R30 ;  /* 0x000000ffff029224 */ /* 0x001fe400078e001e */
[----:B------:R-:W-:-:S05]  /*3a450*/  @!P1 IMAD.MOV.U32 R3, RZ, RZ, R32 ;  /* 0x000000ffff039224 */ /* 0x000fca00078e0020 */
[----:B------:R0:W4:Y:S04]  /*3a460*/  @!P1 LDG.E.U8 R29, desc[UR44][R2.64] ;  /* 0x0000002c021d9981 */ /* 0x000128000c1e1100 */
[----:B------:R-:W-:Y:S01]  /*3a470*/  STL [R1+0x1bf0], R110 ;  /* 0x001bf06e01007387 */ /* 0x000fe20000100800 */
[----:B------:R-:W-:Y:S01]  /*3a480*/  PRMT R25, RZ, 0x7610, R25 ;  /* 0x00007610ff197816 */ /* 0x000fe20000000019 */
[----:B0-----:R-:W-:Y:S02]  /*3a490*/  @!P1 IMAD.MOV.U32 R2, RZ, RZ, R24 ;  /* 0x000000ffff029224 */ /* 0x001fe400078e0018 */
[----:B------:R-:W-:-:S05]  /*3a4a0*/  @!P1 IMAD.MOV.U32 R3, RZ, RZ, R28 ;  /* 0x000000ffff039224 */ /* 0x000fca00078e001c */
[----:B------:R-:W4:Y:S04]  /*3a4b0*/  @!P1 LDG.E.U8 R25, desc[UR44][R2.64] ;  /* 0x0000002c02199981 */ /* 0x000f28000c1e1100 */
[----:B--2---:R-:W-:Y:S04]  /*3a4c0*/  STL [R1+0x1bf4], R87 ;  /* 0x001bf45701007387 */ /* 0x004fe80000100800 */
[----:B---3--:R-:W-:Y:S04]  /*3a4d0*/  STL [R1+0x1bf8], R65 ;  /* 0x001bf84101007387 */ /* 0x008fe80000100800 */
[----:B------:R-:W2:Y:S04]  /*3a4e0*/  LDL R35, [R1+0x1238] ;  /* 0x0012380001237983 */ /* 0x000ea80000100800 */
[----:B------:R-:W3:Y:S04]  /*3a4f0*/  LDL R34, [R1+0x123c] ;  /* 0x00123c0001227983 */ /* 0x000ee80000100800 */
[----:B------:R-:W3:Y:S04]  /*3a500*/  LDL R30, [R1+0x1234] ;  /* 0x00123400011e7983 */ /* 0x000ee80000100800 */
[----:B------:R-:W3:Y:S04]  /*3a510*/  LDL R32, [R1+0x1230] ;  /* 0x0012300001207983 */ /* 0x000ee80000100800 */
[----:B------:R-:W3:Y:S04]  /*3a520*/  LDL R28, [R1+0x122c] ;  /* 0x00122c00011c7983 */ /* 0x000ee80000100800 */
[----:B------:R-:W3:Y:S04]  /*3a530*/  LDL R24, [R1+0x1224] ;  /* 0x0012240001187983 */ /* 0x000ee80000100800 */
[----:B----4-:R0:W-:Y:S04]  /*3a540*/  STL [R1+0x410], R29 ;  /* 0x0004101d01007387 */ /* 0x0101e80000100800 */
[----:B0-----:R-:W4:Y:S01]  /*3a550*/  LDL R29, [R1+0x1228] ;  /* 0x00122800011d7983 */ /* 0x001f220000100800 */
[----:B------:R-:W-:-:S02]  /*3a560*/  PRMT R132, RZ, 0x7610, R132 ;  /* 0x00007610ff847816 */ /* 0x000fc40000000084 */
[----:B------:R-:W-:Y:S02]  /*3a570*/  PRMT R109, RZ, 0x7610, R109 ;  /* 0x00007610ff6d7816 */ /* 0x000fe4000000006d */
[----:B------:R-:W-:Y:S01]  /*3a580*/  PRMT R86, RZ, 0x7610, R86 ;  /* 0x00007610ff567816 */ /* 0x000fe20000000056 */
[----:B------:R0:W-:Y:S04]  /*3a590*/  STL [R1+0x40c], R25 ;  /* 0x00040c1901007387 */ /* 0x0001e80000100800 */
[----:B0-----:R-:W4:Y:S01]  /*3a5a0*/  LDL R25, [R1+0x1220] ;  /* 0x0012200001197983 */ /* 0x001f220000100800 */
[----:B--2---:R-:W-:Y:S02]  /*3a5b0*/  @!P1 IMAD.MOV.U32 R3, RZ, RZ, R35 ;  /* 0x000000ffff039224 */ /* 0x004fe400078e0023 */
[----:B---3--:R-:W-:-:S05]  /*3a5c0*/  @!P1 IMAD.MOV.U32 R2, RZ, RZ, R34 ;  /* 0x000000ffff029224 */ /* 0x008fca00078e0022 */
[----:B------:R0:W2:Y:S02]  /*3a5d0*/  @!P1 LDG.E.U8 R132, desc[UR44][R2.64] ;  /* 0x0000002c02849981 */ /* 0x0000a4000c1e1100 */
[----:B0-----:R-:W-:Y:S02]  /*3a5e0*/  @!P1 IMAD.MOV.U32 R2, RZ, RZ, R30 ;  /* 0x000000ffff029224 */ /* 0x001fe400078e001e */
[----:B------:R-:W-:-:S05]  /*3a5f0*/  @!P1 IMAD.MOV.U32 R3, RZ, RZ, R32 ;  /* 0x000000ffff039224 */ /* 0x000fca00078e0020 */
[----:B------:R0:W3:Y:S02]  /*3a600*/  @!P1 LDG.E.U8 R109, desc[UR44][R2.64] ;  /* 0x0000002c026d9981 */ /* 0x0000e4000c1e1100 */
[----:B0-----:R-:W-:Y:S02]  /*3a610*/  @!P1 IMAD.MOV.U32 R2, RZ, RZ, R28 ;  /* 0x000000ffff029224 */ /* 0x001fe400078e001c */
[----:B----4-:R-:W-:-:S05]  /*3a620*/  @!P1 IMAD.MOV.U32 R3, RZ, RZ, R29 ;  /* 0x000000ffff039224 */ /* 0x010fca00078e001d */
[----:B------:R0:W4:Y:S01]  /*3a630*/  @!P1 LDG.E.U8 R86, desc[UR44][R2.64] ;  /* 0x0000002c02569981 */ /* 0x000122000c1e1100 */
[----:B------:R-:W-:Y:S01]  /*3a640*/  PRMT R64, RZ, 0x7610, R64 ;  /* 0x00007610ff407816 */ /* 0x000fe20000000040 */
[----:B0-----:R-:W-:Y:S02]  /*3a650*/  @!P1 IMAD.MOV.U32 R2, RZ, RZ, R24 ;  /* 0x000000ffff029224 */ /* 0x001fe400078e0018 */
[----:B------:R-:W-:-:S05]  /*3a660*/  @!P1 IMAD.MOV.U32 R3, RZ, RZ, R25 ;  /* 0x000000ffff039224 */ /* 0x000fca00078e0019 */
[----:B------:R-:W4:Y:S04]  /*3a670*/  @!P1 LDG.E.U8 R64, desc[UR44][R2.64] ;  /* 0x0000002c02409981 */ /* 0x000f28000c1e1100 */
[----:B--2---:R-:W-:Y:S04]  /*3a680*/  STL [R1+0x1bfc], R132 ;  /* 0x001bfc8401007387 */ /* 0x004fe80000100800 */
[----:B---3--:R-:W-:Y:S04]  /*3a690*/  STL [R1+0x1c00], R109 ;  /* 0x001c006d01007387 */ /* 0x008fe80000100800 */
[----:B----4-:R-:W-:Y:S04]  /*3a6a0*/  STL [R1+0x1c04], R86 ;  /* 0x001c045601007387 */ /* 0x010fe80000100800 */
[----:B------:R-:W2:Y:S04]  /*3a6b0*/  LDL R35, [R1+0x1208] ;  /* 0x0012080001237983 */ /* 0x000ea80000100800 */
[----:B------:R-:W3:Y:S04]  /*3a6c0*/  LDL R34, [R1+0x120c] ;  /* 0x00120c0001227983 */ /* 0x000ee80000100800 */
[----:B------:R-:W4:Y:S04]  /*3a6d0*/  LDL R32, [R1+0x1200] ;  /* 0x0012000001207983 */ /* 0x000f280000100800 */
[----:B------:R-:W4:Y:S04]  /*3a6e0*/  LDL R30, [R1+0x1204] ;  /* 0x00120400011e7983 */ /* 0x000f280000100800 */
[----:B------:R-:W4:Y:S04]  /*3a6f0*/  LDL R29, [R1+0x11f8] ;  /* 0x0011f800011d7983 */ /* 0x000f280000100800 */
[----:B------:R-:W4:Y:S01]  /*3a700*/  LDL R28, [R1+0x11fc] ;  /* 0x0011fc00011c7983 */ /* 0x000f220000100800 */
[----:B------:R-:W-:-:S03]  /*3a710*/  PRMT R33, RZ, 0x7610, R33 ;  /* 0x00007610ff217816 */ /* 0x000fc60000000021 */
[----:B------:R-:W4:Y:S04]  /*3a720*/  LDL R25, [R1+0x11f0] ;  /* 0x0011f00001197983 */ /* 0x000f280000100800 */
[----:B------:R-:W4:Y:S04]  /*3a730*/  LDL R24, [R1+0x11f4] ;  /* 0x0011f40001187983 */ /* 0x000f280000100800 */
[----:B------:R0:W-:Y:S01]  /*3a740*/  STL [R1+0x1c08], R64 ;  /* 0x001c084001007387 */ /* 0x0001e20000100800 */
[----:B------:R-:W-:Y:S02]  /*3a750*/  PRMT R131, RZ, 0x7610, R131 ;  /* 0x00007610ff837816 */ /* 0x000fe40000000083 */
[----:B0-----:R-:W-:Y:S01]  /*3a760*/  PRMT R64, RZ, 0x7610, R64 ;  /* 0x00007610ff407816 */ /* 0x001fe20000000040 */
        /* <DEDUP_REMOVED lines=9> */
[----:B---3--:R-:W-:Y:S04]  /*3a800*/  STL [R1+0x1c0c], R64 ;  /* 0x001c0c4001007387 */ /* 0x008fe80000100800 */
[----:B----4-:R-:W-:Y:S04]  /*3a810*/  STL [R1+0x1c10], R131 ;  /* 0x001c108301007387 */ /* 0x010fe80000100800 */
[----:B------:R-:W3:Y:S04]  /*3a820*/  LDL R34, [R1+0x11e8] ;  /* 0x0011e80001227983 */ /* 0x000ee80000100800 */
[----:B--2---:R0:W-:Y:S04]  /*3a830*/  STL [R1+0x3f8], R33 ;  /* 0x0003f82101007387 */ /* 0x0041e80000100800 */
[----:B------:R-:W2:Y:S04]  /*3a840*/  LDL R32, [R1+0x11e0] ;  /* 0x0011e00001207983 */ /* 0x000ea80000100800 */
[----:B------:R-:W4:Y:S04]  /*3a850*/  LDL R30, [R1+0x11e4] ;  /* 0x0011e400011e7983 */ /* 0x000f280000100800 */
[----:B------:R-:W2:Y:S04]  /*3a860*/  LDL R29, [R1+0x11c8] ;  /* 0x0011c800011d7983 */ /* 0x000ea80000100800 */
[----:B------:R-:W2:Y:S04]  /*3a870*/  LDL R28, [R1+0x11cc] ;  /* 0x0011cc00011c7983 */ /* 0x000ea80000100800 */
[----:B0-----:R-:W4:Y:S01]  /*3a880*/  LDL R33, [R1+0x11ec] ;  /* 0x0011ec0001217983 */ /* 0x001f220000100800 */
        /* <DEDUP_REMOVED lines=12> */
[----:B0-----:R-:W-:Y:S02]  /*3a950*/  @!P1 IMAD.MOV.U32 R2, RZ, RZ, R30 ;  /* 0x000000ffff029224 */ /* 0x001fe400078e001e */
[----:B--2---:R-:W-:-:S05]  /*3a960*/  @!P1 IMAD.MOV.U32 R3, RZ, RZ, R32 ;  /* 0x000000ffff039224 */ /* 0x004fca00078e0020 */
[----:B------:R0:W2:Y:S02]  /*3a970*/  @!P1 LDG.E.U8 R63, desc[UR44][R2.64] ;  /* 0x0000002c023f9981 */ /* 0x0000a4000c1e1100 */
[----:B0-----:R-:W-:Y:S02]  /*3a980*/  @!P1 IMAD.MOV.U32 R2, RZ, RZ, R28 ;  /* 0x000000ffff029224 */ /* 0x001fe400078e001c */
[----:B------:R-:W-:-:S05]  /*3a990*/  @!P1 IMAD.MOV.U32 R3, RZ, RZ, R29 ;  /* 0x000000ffff039224 */ /* 0x000fca00078e001d */
[----:B------:R-:W4:Y:S04]  /*3a9a0*/  @!P1 LDG.E.U8 R27, desc[UR44][R2.64] ;  /* 0x0000002c021b9981 */ /* 0x000f28000c1e1100 */
[----:B------:R-:W-:Y:S04]  /*3a9b0*/  STL [R1+0x1c14], R108 ;  /* 0x001c146c01007387 */ /* 0x000fe80000100800 */
[----:B---3--:R-:W-:Y:S04]  /*3a9c0*/  STL [R1+0x1c18], R85 ;  /* 0x001c185501007387 */ /* 0x008fe80000100800 */
[----:B--2---:R-:W-:Y:S04]  /*3a9d0*/  STL [R1+0x1c1c], R63 ;  /* 0x001c1c3f01007387 */ /* 0x004fe80000100800 */
[----:B------:R-:W2:Y:S04]  /*3a9e0*/  LDL R33, [R1+0x11b8] ;  /* 0x0011b80001217983 */ /* 0x000ea80000100800 */
[----:B------:R-:W3:Y:S04]  /*3a9f0*/  LDL R32, [R1+0x11bc] ;  /* 0x0011bc0001207983 */ /* 0x000ee80000100800 */
[----:B------:R-:W3:Y:S04]  /*3aa00*/  LDL R30, [R1+0x11b0] ;  /* 0x0011b000011e7983 */ /* 0x000ee80000100800 */
[----:B------:R-:W3:Y:S04]  /*3aa10*/  LDL R29, [R1+0x11b4] ;  /* 0x0011b400011d7983 */ /* 0x000ee80000100800 */
[----:B------:R-:W3:Y:S04]  /*3aa20*/  LDL R28, [R1+0x11a8] ;  /* 0x0011a800011c7983 */ /* 0x000ee80000100800 */
[----:B----4-:R0:W-:Y:S04]  /*3aa30*/  STL [R1+0x3e0], R27 ;  /* 0x0003e01b01007387 */ /* 0x0101e80000100800 */
[----:B0-----:R-:W4:Y:S01]  /*3aa40*/  LDL R27, [R1+0x11ac] ;  /* 0x0011ac00011b7983 */ /* 0x001f220000100800 */
        /* <DEDUP_REMOVED lines=12> */
[----:B0-----:R-:W-:Y:S02]  /*3ab10*/  @!P1 IMAD.MOV.U32 R2, RZ, RZ, R29 ;  /* 0x000000ffff029224 */ /* 0x001fe400078e001d */
[----:B------:R-:W-:-:S05]  /*3ab20*/  @!P1 IMAD.MOV.U32 R3, RZ, RZ, R30 ;  /* 0x000000ffff039224 */ /* 0x000fca00078e001e */
[----:B------:R4:W3:Y:S02]  /*3ab30*/  @!P1 LDG.E.U8 R107, desc[UR44][R2.64] ;  /* 0x0000002c026b9981 */ /* 0x0008e4000c1e1100 */
[----:B----4-:R-:W-:Y:S02]  /*3ab40*/  @!P1 IMAD.MOV.U32 R2, RZ, RZ, R27 ;  /* 0x000000ffff029224 */ /* 0x010fe400078e001b */
[----:B------:R-:W-:-:S05]  /*3ab50*/  @!P1 IMAD.MOV.U32 R3, RZ, RZ, R28 ;  /* 0x000000ffff039224 */ /* 0x000fca00078e001c */
[----:B------:R-:W4:Y:S04]  /*3ab60*/  @!P1 LDG.E.U8 R84, desc[UR44][R2.64] ;  /* 0x0000002c02549981 */ /* 0x000f28000c1e1100 */
[----:B------:R-:W-:Y:S04]  /*3ab70*/  STL [R1+0x1c20], R86 ;  /* 0x001c205601007387 */ /* 0x000fe80000100800 */
        /* <DEDUP_REMOVED lines=27> */
[----:B------:R-:W-:Y:S04]  /*3ad30*/  STL [R1+0x1c30], R62 ;  /* 0x001c303e01007387 */ /* 0x000fe80000100800 */
        /* <DEDUP_REMOVED lines=56> */
[----:B--2---:R0:W-:Y:S04]  /*3b0c0*/  STL [R1+0x1c4c], R128 ;  /* 0x001c4c8001007387 */ /* 0x0041e80000100800 */
[----:B---3--:R-:W-:Y:S04]  /*3b0d0*/  STL [R1+0x1c50], R105 ;  /* 0x001c506901007387 */ /* 0x008fe80000100800 */
[----:B------:R-:W2:Y:S04]  /*3b0e0*/  LDL R31, [R1+0x1108] ;  /* 0x00110800011f7983 */ /* 0x000ea80000100800 */
[----:B------:R-:W3:Y:S04]  /*3b0f0*/  LDL R30, [R1+0x110c] ;  /* 0x00110c00011e7983 */ /* 0x000ee80000100800 */
[----:B----4-:R-:W-:Y:S04]  /*3b100*/  STL [R1+0x1c54], R82 ;  /* 0x001c545201007387 */ /* 0x010fe80000100800 */
[----:B------:R-:W4:Y:S04]  /*3b110*/  LDL R29, [R1+0x1100] ;  /* 0x00110000011d7983 */ /* 0x000f280000100800 */
[----:B------:R-:W4:Y:S01]  /*3b120*/  LDL R28, [R1+0x1104] ;  /* 0x00110400011c7983 */ /* 0x000f220000100800 */
[----:B------:R-:W-:Y:S01]  /*3b130*/  PRMT R60, RZ, 0x7610, R60 ;  /* 0x00007610ff3c7816 */ /* 0x000fe2000000003c */
[----:B------:R-:W-:-:S02]  /*3b140*/  @!P1 IMAD.MOV.U32 R2, RZ, RZ, R24 ;  /* 0x000000ffff029224 */ /* 0x000fc400078e0018 */
[----:B------:R-:W-:Y:S01]  /*3b150*/  @!P1 IMAD.MOV.U32 R3, RZ, RZ, R25 ;  /* 0x000000ffff039224 */ /* 0x000fe200078e0019 */
[----:B0-----:R-:W-:Y:S02]  /*3b160*/  PRMT R128, RZ, 0x7610, R128 ;  /* 0x00007610ff807816 */ /* 0x001fe40000000080 */
[----:B------:R-:W-:Y:S01]  /*3b170*/  PRMT R65, RZ, 0x7610, R65 ;  /* 0x00007610ff417816 */ /* 0x000fe20000000041 */
[----:B------:R-:W4:Y:S04]  /*3b180*/  LDL R27, [R1+0x10f8] ;  /* 0x0010f800011b7983 */ /* 0x000f280000100800 */
[----:B------:R2:W4:Y:S04]  /*3b190*/  @!P1 LDG.E.U8 R60, desc[UR44][R2.64] ;  /* 0x0000002c023c9981 */ /* 0x000528000c1e1100 */
[----:B------:R-:W4:Y:S04]  /*3b1a0*/  LDL R25, [R1+0x10fc] ;  /* 0x0010fc0001197983 */ /* 0x000f280000100800 */
[----:B------:R-:W4:Y:S04]  /*3b1b0*/  LDL R26, [R1+0x10f0] ;  /* 0x0010f000011a7983 */ /* 0x000f280000100800 */
[----:B------:R-:W4:Y:S01]  /*3b1c0*/  LDL R24, [R1+0x10f4] ;  /* 0x0010f40001187983 */ /* 0x000f220000100800 */
[----:B--2---:R-:W-:-:S02]  /*3b1d0*/  @!P1 IMAD.MOV.U32 R3, RZ, RZ, R31 ;  /* 0x000000ffff039224 */ /* 0x004fc400078e001f */
[----:B---3--:R-:W-:-:S05]  /*3b1e0*/  @!P1 IMAD.MOV.U32 R2, RZ, RZ, R30 ;  /* 0x000000ffff029224 */ /* 0x008fca00078e001e */
[----:B------:R4:W2:Y:S02]  /*3b1f0*/  @!P1 LDG.E.U8 R128, desc[UR44][R2.64] ;  /* 0x0000002c02809981 */ /* 0x0008a4000c1e1100 */
[----:B----4-:R-:W-:Y:S02]  /*3b200*/  @!P1 IMAD.MOV.U32 R3, RZ, RZ, R29 ;  /* 0x000000ffff039224 */ /* 0x010fe400078e001d */
[----:B------:R-:W-:-:S05]  /*3b210*/  @!P1 IMAD.MOV.U32 R2, RZ, RZ, R28 ;  /* 0x000000ffff029224 */ /* 0x000fca00078e001c */
[----:B------:R0:W3:Y:S04]  /*3b220*/  @!P1 LDG.E.U8 R65, desc[UR44][R2.64] ;  /* 0x0000002c02419981 */ /* 0x0000e8000c1e1100 */
[----:B------:R-:W-:Y:S01]  /*3b230*/  STL [R1+0x1c58], R60 ;  /* 0x001c583c01007387 */ /* 0x000fe20000100800 */
[----:B------:R-:W-:Y:S01]  /*3b240*/  PRMT R127, RZ, 0x7610, R127 ;  /* 0x00007610ff7f7816 */ /* 0x000fe2000000007f */
[----:B0-----:R-:W-:Y:S02]  /*3b250*/  @!P1 IMAD.MOV.U32 R2, RZ, RZ, R25 ;  /* 0x000000ffff029224 */ /* 0x001fe400078e0019 */
[----:B------:R-:W-:-:S05]  /*3b260*/  @!P1 IMAD.MOV.U32 R3, RZ, RZ, R27 ;  /* 0x000000ffff039224 */ /* 0x000fca00078e001b */
[----:B------:R0:W4:Y:S04]  /*3b270*/  @!P1 LDG.E.U8 R127, desc[UR44][R2.64] ;  /* 0x0000002c027f9981 */ /* 0x000128000c1e1100 */
[----:B--2---:R-:W-:Y:S04]  /*3b280*/  STL [R1+0x1c5c], R128 ;  /* 0x001c5c8001007387 */ /* 0x004fe80000100800 */
[----:B------:R-:W2:Y:S04]  /*3b290*/  LDL R29, [R1+0x10ec] ;  /* 0x0010ec00011d7983 */ /* 0x000ea80000100800 */
[----:B---3--:R-:W-:Y:S04]  /*3b2a0*/  STL [R1+0x1c60], R65 ;  /* 0x001c604101007387 */ /* 0x008fe80000100800 */
[----:B------:R-:W3:Y:S01]  /*3b2b0*/  LDL R30, [R1+0x10e8] ;  /* 0x0010e800011e7983 */ /* 0x000ee20000100800 */
[----:B------:R-:W-:Y:S01]  /*3b2c0*/  PRMT R104, RZ, 0x7610, R104 ;  /* 0x00007610ff687816 */ /* 0x000fe20000000068 */
[----:B0-----:R-:W-:-:S02]  /*3b2d0*/  @!P1 IMAD.MOV.U32 R2, RZ, RZ, R24 ;  /* 0x000000ffff029224 */ /* 0x001fc400078e0018 */
[----:B------:R-:W-:Y:S01]  /*3b2e0*/  @!P1 IMAD.MOV.U32 R3, RZ, RZ, R26 ;  /* 0x000000ffff039224 */ /* 0x000fe200078e001a */
[----:B------:R-:W-:Y:S01]  /*3b2f0*/  PRMT R81, RZ, 0x7610, R81 ;  /* 0x00007610ff517816 */ /* 0x000fe20000000051 */
[----:B------:R-:W3:Y:S04]  /*3b300*/  LDL R27, [R1+0x10e0] ;  /* 0x0010e000011b7983 */ /* 0x000ee80000100800 */
[----:B------:R2:W3:Y:S04]  /*3b310*/  @!P1 LDG.E.U8 R104, desc[UR44][R2.64] ;  /* 0x0000002c02689981 */ /* 0x0004e8000c1e1100 */
[----:B------:R-:W3:Y:S04]  /*3b320*/  LDL R25, [R1+0x10e4] ;  /* 0x0010e40001197983 */ /* 0x000ee80000100800 */
[----:B----4-:R-:W-:Y:S04]  /*3b330*/  STL [R1+0x1c64], R127 ;  /* 0x001c647f01007387 */ /* 0x010fe80000100800 */
[----:B------:R-:W4:Y:S04]  /*3b340*/  LDL R31, [R1+0x10c8] ;  /* 0x0010c800011f7983 */ /* 0x000f280000100800 */
[----:B------:R-:W4:Y:S04]  /*3b350*/  LDL R28, [R1+0x10cc] ;  /* 0x0010cc00011c7983 */ /* 0x000f280000100800 */
[----:B------:R-:W4:Y:S04]  /*3b360*/  LDL R26, [R1+0x10c0] ;  /* 0x0010c000011a7983 */ /* 0x000f280000100800 */
[----:B------:R-:W4:Y:S01]  /*3b370*/  LDL R24, [R1+0x10c4] ;  /* 0x0010c40001187983 */ /* 0x000f220000100800 */
[----:B--2---:R-:W-:-:S02]  /*3b380*/  @!P1 IMAD.MOV.U32 R2, RZ, RZ, R29 ;  /* 0x000000ffff029224 */ /* 0x004fc400078e001d */
[----:B---3--:R-:W-:-:S05]  /*3b390*/  @!P1 IMAD.MOV.U32 R3, RZ, RZ, R30 ;  /* 0x000000ffff039224 */ /* 0x008fca00078e001e */
[----:B------:R0:W2:Y:S04]  /*3b3a0*/  @!P1 LDG.E.U8 R81, desc[UR44][R2.64] ;  /* 0x0000002c02519981 */ /* 0x0000a8000c1e1100 */
[----:B------:R-:W-:Y:S01]  /*3b3b0*/  STL [R1+0x1c68], R104 ;  /* 0x001c686801007387 */ /* 0x000fe20000100800 */
[----:B------:R-:W-:Y:S02]  /*3b3c0*/  PRMT R59, RZ, 0x7610, R59 ;  /* 0x00007610ff3b7816 */ /* 0x000fe4000000003b */
[----:B------:R-:W-:Y:S01]  /*3b3d0*/  PRMT R132, RZ, 0x7610, R132 ;  /* 0x00007610ff847816 */ /* 0x000fe20000000084 */
[----:B0-----:R-:W-:Y:S02]  /*3b3e0*/  @!P1 IMAD.MOV.U32 R2, RZ, RZ, R25 ;  /* 0x000000ffff029224 */ /* 0x001fe400078e0019 */
[----:B------:R-:W-:-:S05]  /*3b3f0*/  @!P1 IMAD.MOV.U32 R3, RZ, RZ, R27 ;  /* 0x000000ffff039224 */ /* 0x000fca00078e001b */
[----:B------:R4:W3:Y:S02]  /*3b400*/  @!P1 LDG.E.U8 R59, desc[UR44][R2.64] ;  /* 0x0000002c023b9981 */ /* 0x0008e4000c1e1100 */
[----:B----4-:R-:W-:Y:S02]  /*3b410*/  @!P1 IMAD.MOV.U32 R2, RZ, RZ, R28 ;  /* 0x000000ffff029224 */ /* 0x010fe400078e001c */
[----:B------:R-:W-:-:S05]  /*3b420*/  @!P1 IMAD.MOV.U32 R3, RZ, RZ, R31 ;  /* 0x000000ffff039224 */ /* 0x000fca00078e001f */
[----:B------:R0:W4:Y:S04]  /*3b430*/  @!P1 LDG.E.U8 R132, desc[UR44][R2.64] ;  /* 0x0000002c02849981 */ /* 0x000128000c1e1100 */
[----:B--2---:R-:W-:Y:S04]  /*3b440*/  STL [R1+0x1c6c], R81 ;  /* 0x001c6c5101007387 */ /* 0x004fe80000100800 */
[----:B------:R-:W2:Y:S04]  /*3b450*/  LDL R30, [R1+0x10b8] ;  /* 0x0010b800011e7983 */ /* 0x000ea80000100800 */
[----:B------:R-:W2:Y:S01]  /*3b460*/  LDL R29, [R1+0x10bc] ;  /* 0x0010bc00011d7983 */ /* 0x000ea20000100800 */
[----:B------:R-:W-:Y:S01]  /*3b470*/  PRMT R87, RZ, 0x7610, R87 ;  /* 0x00007610ff577816 */ /* 0x000fe20000000057 */
[----:B0-----:R-:W-:-:S02]  /*3b480*/  @!P1 IMAD.MOV.U32 R2, RZ, RZ, R24 ;  /* 0x000000ffff029224 */ /* 0x001fc400078e0018 */
[----:B------:R-:W-:Y:S01]  /*3b490*/  @!P1 IMAD.MOV.U32 R3, RZ, RZ, R26 ;  /* 0x000000ffff039224 */ /* 0x000fe200078e001a */
[----:B------:R-:W-:Y:S01]  /*3b4a0*/  PRMT R126, RZ, 0x7610, R126 ;  /* 0x00007610ff7e7816 */ /* 0x000fe2000000007e */
[----:B------:R-:W2:Y:S04]  /*3b4b0*/  LDL R27, [R1+0x10b0] ;  /* 0x0010b000011b7983 */ /* 0x000ea80000100800 */
[----:B------:R2:W2:Y:S04]  /*3b4c0*/  @!P1 LDG.E.U8 R87, desc[UR44][R2.64] ;  /* 0x0000002c02579981 */ /* 0x0004a8000c1e1100 */
[----:B------:R-:W2:Y:S04]  /*3b4d0*/  LDL R25, [R1+0x10b4] ;  /* 0x0010b40001197983 */ /* 0x000ea80000100800 */
[----:B---3--:R-:W-:Y:S04]  /*3b4e0*/  STL [R1+0x1c70], R59 ;  /* 0x001c703b01007387 */ /* 0x008fe80000100800 */
[----:B----4-:R-:W-:Y:S04]  /*3b4f0*/  STL [R1+0x1c74], R132 ;  /* 0x001c748401007387 */ /* 0x010fe80000100800 */
[----:B------:R-:W3:Y:S04]  /*3b500*/  LDL R31, [R1+0x10a8] ;  /* 0x0010a800011f7983 */ /* 0x000ee80000100800 */
[----:B------:R-:W4:Y:S04]  /*3b510*/  LDL R24, [R1+0x10ac] ;  /* 0x0010ac0001187983 */ /* 0x000f280000100800 */
[----:B------:R-:W4:Y:S04]  /*3b520*/  LDL R28, [R1+0x10a0] ;  /* 0x0010a000011c7983 */ /* 0x000f280000100800 */
[----:B------:R-:W4:Y:S01]  /*3b530*/  LDL R26, [R1+0x10a4] ;  /* 0x0010a400011a7983 */ /* 0x000f220000100800 */
[----:B--2---:R-:W-:-:S02]  /*3b540*/  @!P1 IMAD.MOV.U32 R3, RZ, RZ, R30 ;  /* 0x000000ffff039224 */ /* 0x004fc400078e001e */
[----:B------:R-:W-:-:S05]  /*3b550*/  @!P1 IMAD.MOV.U32 R2, RZ, RZ, R29 ;  /* 0x000000ffff029224 */ /* 0x000fca00078e001d */
[----:B------:R0:W2:Y:S04]  /*3b560*/  @!P1 LDG.E.U8 R126, desc[UR44][R2.64] ;  /* 0x0000002c027e9981 */ /* 0x0000a8000c1e1100 */
[----:B------:R-:W-:Y:S01]  /*3b570*/  STL [R1+0x1c78], R87 ;  /* 0x001c785701007387 */ /* 0x000fe20000100800 */
[----:B------:R-:W-:Y:S02]  /*3b580*/  PRMT R103, RZ, 0x7610, R103 ;  /* 0x00007610ff677816 */ /* 0x000fe40000000067 */
[----:B------:R-:W-:Y:S01]  /*3b590*/  PRMT R80, RZ, 0x7610, R80 ;  /* 0x00007610ff507816 */ /* 0x000fe20000000050 */
[----:B0-----:R-:W-:Y:S02]  /*3b5a0*/  @!P1 IMAD.MOV.U32 R2, RZ, RZ, R25 ;  /* 0x000000ffff029224 */ /* 0x001fe400078e0019 */
[----:B------:R-:W-:-:S05]  /*3b5b0*/  @!P1 IMAD.MOV.U32 R3, RZ, RZ, R27 ;  /* 0x000000ffff039224 */ /* 0x000fca00078e001b */
[----:B------:R3:W2:Y:S02]  /*3b5c0*/  @!P1 LDG.E.U8 R103, desc[UR44][R2.64] ;  /* 0x0000002c02679981 */ /* 0x0006a4000c1e1100 */
[----:B---3--:R-:W-:Y:S02]  /*3b5d0*/  @!P1 IMAD.MOV.U32 R3, RZ, RZ, R31 ;  /* 0x000000ffff039224 */ /* 0x008fe400078e001f */
[----:B----4-:R-:W-:-:S05]  /*3b5e0*/  @!P1 IMAD.MOV.U32 R2, RZ, RZ, R24 ;  /* 0x000000ffff029224 */ /* 0x010fca00078e0018 */
[----:B------:R0:W3:Y:S04]  /*3b5f0*/  @!P1 LDG.E.U8 R80, desc[UR44][R2.64] ;  /* 0x0000002c02509981 */ /* 0x0000e8000c1e1100 */
[----:B--2---:R-:W-:Y:S04]  /*3b600*/  STL [R1+0x1c7c], R126 ;  /* 0x001c7c7e01007387 */ /* 0x004fe80000100800 */
[----:B------:R-:W2:Y:S04]  /*3b610*/  LDL R30, [R1+0x1088] ;  /* 0x00108800011e7983 */ /* 0x000ea80000100800 */
[----:B------:R-:W4:Y:S01]  /*3b620*/  LDL R29, [R1+0x108c] ;  /* 0x00108c00011d7983 */ /* 0x000f220000100800 */
[----:B------:R-:W-:Y:S01]  /*3b630*/  PRMT R58, RZ, 0x7610, R58 ;  /* 0x00007610ff3a7816 */ /* 0x000fe2000000003a */
[----:B0-----:R-:W-:-:S02]  /*3b640*/  @!P1 IMAD.MOV.U32 R2, RZ, RZ, R26 ;  /* 0x000000ffff029224 */ /* 0x001fc400078e001a */
[----:B------:R-:W-:Y:S01]  /*3b650*/  @!P1 IMAD.MOV.U32 R3, RZ, RZ, R28 ;  /* 0x000000ffff039224 */ /* 0x000fe200078e001c */
[----:B------:R-:W-:Y:S01]  /*3b660*/  PRMT R61, RZ, 0x7610, R61 ;  /* 0x00007610ff3d7816 */ /* 0x000fe2000000003d */
[----:B------:R-:W4:Y:S04]  /*3b670*/  LDL R27, [R1+0x1080] ;  /* 0x00108000011b7983 */ /* 0x000f280000100800 */
[----:B------:R2:W4:Y:S04]  /*3b680*/  @!P1 LDG.E.U8 R58, desc[UR44][R2.64] ;  /* 0x0000002c023a9981 */ /* 0x000528000c1e1100 */
[----:B------:R-:W4:Y:S04]  /*3b690*/  LDL R25, [R1+0x1084] ;  /* 0x0010840001197983 */ /* 0x000f280000100800 */
[----:B------:R-:W-:Y:S04]  /*3b6a0*/  STL [R1+0x1c80], R103 ;  /* 0x001c806701007387 */ /* 0x000fe80000100800 */
[----:B------:R-:W4:Y:S04]  /*3b6b0*/  LDL R24, [R1+0x107c] ;  /* 0x00107c0001187983 */ /* 0x000f280000100800 */
[----:B---3--:R-:W-:Y:S04]  /*3b6c0*/  STL [R1+0x1c84], R80 ;  /* 0x001c845001007387 */ /* 0x008fe80000100800 */
[----:B------:R-:W3:Y:S04]  /*3b6d0*/  LDL R28, [R1+0x1078] ;  /* 0x00107800011c7983 */ /* 0x000ee80000100800 */
[----:B------:R-:W3:Y:S04]  /*3b6e0*/  LDL R31, [R1+0x1070] ;  /* 0x00107000011f7983 */ /* 0x000ee80000100800 */
[----:B------:R-:W3:Y:S01]  /*3b6f0*/  LDL R26, [R1+0x1074] ;  /* 0x00107400011a7983 */ /* 0x000ee20000100800 */
[----:B--2---:R-:W-:-:S02]  /*3b700*/  @!P1 IMAD.MOV.U32 R3, RZ, RZ, R30 ;  /* 0x000000ffff039224 */ /* 0x004fc400078e001e */
[----:B----4-:R-:W-:-:S05]  /*3b710*/  @!P1 IMAD.MOV.U32 R2, RZ, RZ, R29 ;  /* 0x000000ffff029224 */ /* 0x010fca00078e001d */
[----:B------:R0:W2:Y:S04]  /*3b720*/  @!P1 LDG.E.U8 R61, desc[UR44][R2.64] ;  /* 0x0000002c023d9981 */ /* 0x0000a8000c1e1100 */
[----:B------:R-:W-:Y:S01]  /*3b730*/  STL [R1+0x1c88], R58 ;  /* 0x001c883a01007387 */ /* 0x000fe20000100800 */
[----:B------:R-:W-:Y:S01]  /*3b740*/  PRMT R110, RZ, 0x7610, R110 ;  /* 0x00007610ff6e7816 */ /* 0x000fe2000000006e */
[----:B0-----:R-:W-:Y:S02]  /*3b750*/  @!P1 IMAD.MOV.U32 R2, RZ, RZ, R25 ;  /* 0x000000ffff029224 */ /* 0x001fe400078e0019 */
[----:B------:R-:W-:-:S05]  /*3b760*/  @!P1 IMAD.MOV.U32 R3, RZ, RZ, R27 ;  /* 0x000000ffff039224 */ /* 0x000fca00078e001b */
[----:B------:R0:W4:Y:S01]  /*3b770*/  @!P1 LDG.E.U8 R110, desc[UR44][R2.64] ;  /* 0x0000002c026e9981 */ /* 0x000122000c1e1100 */
[----:B------:R-:W-:Y:S01]  /*3b780*/  PRMT R125, RZ, 0x7610, R125 ;  /* 0x00007610ff7d7816 */ /* 0x000fe2000000007d */
[----:B0-----:R-:W-:Y:S02]  /*3b790*/  @!P1 IMAD.MOV.U32 R2, RZ, RZ, R24 ;  /* 0x000000ffff029224 */ /* 0x001fe400078e0018 */
[----:B---3--:R-:W-:-:S05]  /*3b7a0*/  @!P1 IMAD.MOV.U32 R3, RZ, RZ, R28 ;  /* 0x000000ffff039224 */ /* 0x008fca00078e001c */
[----:B------:R0:W3:Y:S04]  /*3b7b0*/  @!P1 LDG.E.U8 R125, desc[UR44][R2.64] ;  /* 0x0000002c027d9981 */ /* 0x0000e8000c1e1100 */
        /* <DEDUP_REMOVED lines=9> */
[----:B----4-:R-:W-:Y:S04]  /*3b850*/  STL [R1+0x1c90], R110 ;  /* 0x001c906e01007387 */ /* 0x010fe80000100800 */
[----:B------:R-:W4:Y:S04]  /*3b860*/  LDL R28, [R1+0x1060] ;  /* 0x00106000011c7983 */ /* 0x000f280000100800 */
[----:B------:R-:W4:Y:S04]  /*3b870*/  LDL R29, [R1+0x1048] ;  /* 0x00104800011d7983 */ /* 0x000f280000100800 */
[----:B------:R-:W4:Y:S04]  /*3b880*/  LDL R24, [R1+0x104c] ;  /* 0x00104c0001187983 */ /* 0x000f280000100800 */
[----:B---3--:R-:W-:Y:S04]  /*3b890*/  STL [R1+0x1c94], R125 ;  /* 0x001c947d01007387 */ /* 0x008fe80000100800 */
[----:B------:R-:W3:Y:S04]  /*3b8a0*/  LDL R26, [R1+0x1044] ;  /* 0x00104400011a7983 */ /* 0x000ee80000100800 */
[----:B------:R-:W3:Y:S04]  /*3b8b0*/  LDL R31, [R1+0x1040] ;  /* 0x00104000011f7983 */ /* 0x000ee80000100800 */
[----:B------:R-:W3:Y:S04]  /*3b8c0*/  LDL R33, [R1+0x1038] ;  /* 0x0010380001217983 */ /* 0x000ee80000100800 */
[----:B------:R-:W3:Y:S01]  /*3b8d0*/  LDL R32, [R1+0x103c] ;  /* 0x00103c0001207983 */ /* 0x000ee20000100800 */
[----:B--2---:R-:W-:-:S02]  /*3b8e0*/  @!P1 IMAD.MOV.U32 R3, RZ, RZ, R30 ;  /* 0x000000ffff039224 */ /* 0x004fc400078e001e */
[----:B------:R-:W-:-:S05]  /*3b8f0*/  @!P1 IMAD.MOV.U32 R2, RZ, RZ, R25 ;  /* 0x000000ffff029224 */ /* 0x000fca00078e0019 */
[----:B------:R0:W2:Y:S04]  /*3b900*/  @!P1 LDG.E.U8 R79, desc[UR44][R2.64] ;  /* 0x0000002c024f9981 */ /* 0x0000a8000c1e1100 */
[----:B------:R-:W-:Y:S04]  /*3b910*/  STL [R1+0x1c98], R102 ;  /* 0x001c986601007387 */ /* 0x000fe80000100800 */
[----:B------:R-:W2:Y:S04]  /*3b920*/  LDL R30, [R1+0x1030] ;  /* 0x00103000011e7983 */ /* 0x000ea80000100800 */
[----:B------:R-:W2:Y:S01]  /*3b930*/  LDL R25, [R1+0x1034] ;  /* 0x0010340001197983 */ /* 0x000ea20000100800 */
[----:B------:R-:W-:Y:S01]  /*3b940*/  PRMT R57, RZ, 0x7610, R57 ;  /* 0x00007610ff397816 */ /* 0x000fe20000000039 */
[----:B0-----:R-:W-:-:S02]  /*3b950*/  @!P1 IMAD.MOV.U32 R2, RZ, RZ, R27 ;  /* 0x000000ffff029224 */ /* 0x001fc400078e001b */
[----:B----4-:R-:W-:-:S05]  /*3b960*/  @!P1 IMAD.MOV.U32 R3, RZ, RZ, R28 ;  /* 0x000000ffff039224 */ /* 0x010fca00078e001c */
[----:B------:R0:W4:Y:S01]  /*3b970*/  @!P1 LDG.E.U8 R57, desc[UR44][R2.64] ;  /* 0x0000002c02399981 */ /* 0x000122000c1e1100 */
[----:B------:R-:W-:Y:S01]  /*3b980*/  PRMT R83, RZ, 0x7610, R83 ;  /* 0x00007610ff537816 */ /* 0x000fe20000000053 */
[----:B0-----:R-:W-:Y:S02]  /*3b990*/  @!P1 IMAD.MOV.U32 R3, RZ, RZ, R29 ;  /* 0x000000ffff039224 */ /* 0x001fe400078e001d */
[----:B------:R-:W-:-:S05]  /*3b9a0*/  @!P1 IMAD.MOV.U32 R2, RZ, RZ, R24 ;  /* 0x000000ffff029224 */ /* 0x000fca00078e0018 */
[----:B------:R3:W4:Y:S02]  /*3b9b0*/  @!P1 LDG.E.U8 R83, desc[UR44][R2.64] ;  /* 0x0000002c02539981 */ /* 0x000724000c1e1100 */
[----:B---3--:R-:W-:Y:S02]  /*3b9c0*/  @!P1 IMAD.MOV.U32 R2, RZ, RZ, R26 ;  /* 0x000000ffff029224 */ /* 0x008fe400078e001a */
[----:B------:R-:W-:Y:S01]  /*3b9d0*/  @!P1 IMAD.MOV.U32 R3, RZ, RZ, R31 ;  /* 0x000000ffff039224 */ /* 0x000fe200078e001f */
[----:B--2---:R-:W-:Y:S04]  /*3b9e0*/  STL [R1+0x1c9c], R79 ;  /* 0x001c9c4f01007387 */ /* 0x004fe80000100800 */
[----:B------:R-:W2:Y:S04]  /*3b9f0*/  LDL R28, [R1+0x1028] ;  /* 0x00102800011c7983 */ /* 0x000ea80000100800 */
[----:B------:R-:W3:Y:S04]  /*3ba00*/  LDL R27, [R1+0x102c] ;  /* 0x00102c00011b7983 */ /* 0x000ee80000100800 */
[----:B------:R-:W4:Y:S04]  /*3ba10*/  LDL R29, [R1+0x1020] ;  /* 0x00102000011d7983 */ /* 0x000f280000100800 */
[----:B------:R-:W4:Y:S04]  /*3ba20*/  LDL R24, [R1+0x1024] ;  /* 0x0010240001187983 */ /* 0x000f280000100800 */
[----:B------:R-:W4:Y:S04]  /*3ba30*/  LDL R26, [R1+0x100c] ;  /* 0x00100c00011a7983 */ /* 0x000f280000100800 */
[----:B------:R-:W4:Y:S01]  /*3ba40*/  LDL R31, [R1+0x1008] ;  /* 0x00100800011f7983 */ /* 0x000f220000100800 */
[----:B------:R-:W-:-:S02]  /*3ba50*/  PRMT R133, RZ, 0x7610, R133 ;  /* 0x00007610ff857816 */ /* 0x000fc40000000085 */
[----:B------:R-:W-:-:S04]  /*3ba60*/  PRMT R124, RZ, 0x7610, R124 ;  /* 0x00007610ff7c7816 */ /* 0x000fc8000000007c */
[----:B------:R0:W4:Y:S01]  /*3ba70*/  @!P1 LDG.E.U8 R133, desc[UR44][R2.64] ;  /* 0x0000002c02859981 */ /* 0x000122000c1e1100 */
[----:B------:R-:W-:Y:S01]  /*3ba80*/  PRMT R101, RZ, 0x7610, R101 ;  /* 0x00007610ff657816 */ /* 0x000fe20000000065 */
[----:B0-----:R-:W-:Y:S02]  /*3ba90*/  @!P1 IMAD.MOV.U32 R2, RZ, RZ, R32 ;  /* 0x000000ffff029224 */ /* 0x001fe400078e0020 */
[----:B------:R-:W-:Y:S01]  /*3baa0*/  @!P1 IMAD.MOV.U32 R3, RZ, RZ, R33 ;  /* 0x000000ffff039224 */ /* 0x000fe200078e0021 */
[----:B------:R-:W-:Y:S02]  /*3bab0*/  PRMT R78, RZ, 0x7610, R78 ;  /* 0x00007610ff4e7816 */ /* 0x000fe4000000004e */
[----:B------:R-:W-:Y:S02]  /*3bac0*/  PRMT R56, RZ, 0x7610, R56 ;  /* 0x00007610ff387816 */ /* 0x000fe40000000038 */
[----:B------:R-:W-:Y:S01]  /*3bad0*/  PRMT R106, RZ, 0x7610, R106 ;  /* 0x00007610ff6a7816 */ /* 0x000fe2000000006a */
[----:B------:R-:W4:Y:S04]  /*3bae0*/  LDL R33, [R1+0xfe0] ;  /* 0x000fe00001217983 */ /* 0x000f280000100800 */
[----:B------:R0:W4:Y:S04]  /*3baf0*/  @!P1 LDG.E.U8 R124, desc[UR44][R2.64] ;  /* 0x0000002c027c9981 */ /* 0x000128000c1e1100 */
[----:B------:R-:W4:Y:S01]  /*3bb00*/  LDL R32, [R1+0xfe4] ;  /* 0x000fe40001207983 */ /* 0x000f220000100800 */
[----:B0-----:R-:W-:-:S02]  /*3bb10*/  @!P1 IMAD.MOV.U32 R2, RZ, RZ, R25 ;  /* 0x000000ffff029224 */ /* 0x001fc400078e0019 */
[----:B------:R-:W-:Y:S01]  /*3bb20*/  @!P1 IMAD.MOV.U32 R3, RZ, RZ, R30 ;  /* 0x000000ffff039224 */ /* 0x000fe200078e001e */
[----:B------:R-:W4:Y:S04]  /*3bb30*/  LDL R25, [R1+0x1004] ;  /* 0x0010040001197983 */ /* 0x000f280000100800 */
[----:B------:R-:W4:Y:S04]  /*3bb40*/  LDL R30, [R1+0x1000] ;  /* 0x00100000011e7983 */ /* 0x000f280000100800 */
[----:B------:R2:W4:Y:S02]  /*3bb50*/  @!P1 LDG.E.U8 R101, desc[UR44][R2.64] ;  /* 0x0000002c02659981 */ /* 0x000524000c1e1100 */
[----:B--2---:R-:W-:-:S02]  /*3bb60*/  @!P1 IMAD.MOV.U32 R3, RZ, RZ, R28 ;  /* 0x000000ffff039224 */ /* 0x004fc400078e001c */
[----:B---3--:R-:W-:Y:S01]  /*3bb70*/  @!P1 IMAD.MOV.U32 R2, RZ, RZ, R27 ;  /* 0x000000ffff029224 */ /* 0x008fe200078e001b */
[----:B------:R-:W2:Y:S04]  /*3bb80*/  LDL R28, [R1+0xff8] ;  /* 0x000ff800011c7983 */ /* 0x000ea80000100800 */
        /* <DEDUP_REMOVED lines=8> */
[----:B------:R-:W4:Y:S01]  /*3bc10*/  LDL R26, [R1+0xfec] ;  /* 0x000fec00011a7983 */ /* 0x000f220000100800 */
[----:B------:R-:W-:-:S03]  /*3bc20*/  @!P1 IMAD.MOV.U32 R3, RZ, RZ, R31 ;  /* 0x000000ffff039224 */ /* 0x000fc600078e001f */
[----:B------:R-:W4:Y:S01]  /*3bc30*/  LDL R31, [R1+0xfe8] ;  /* 0x000fe800011f7983 */ /* 0x000f220000100800 */
[----:B------:R-:W-:-:S03]  /*3bc40*/  PRMT R66, RZ, 0x7610, R66 ;  /* 0x00007610ff427816 */ /* 0x000fc60000000042 */
[----:B------:R0:W4:Y:S01]  /*3bc50*/  @!P1 LDG.E.U8 R106, desc[UR44][R2.64] ;  /* 0x0000002c026a9981 */ /* 0x000122000c1e1100 */
[----:B------:R-:W-:Y:S01]  /*3bc60*/  PRMT R123, RZ, 0x7610, R123 ;  /* 0x00007610ff7b7816 */ /* 0x000fe2000000007b */
[----:B0-----:R-:W-:Y:S02]  /*3bc70*/  @!P1 IMAD.MOV.U32 R2, RZ, RZ, R25 ;  /* 0x000000ffff029224 */ /* 0x001fe400078e0019 */
[----:B------:R-:W-:Y:S01]  /*3bc80*/  @!P1 IMAD.MOV.U32 R3, RZ, RZ, R30 ;  /* 0x000000ffff039224 */ /* 0x000fe200078e001e */
[----:B------:R-:W4:Y:S04]  /*3bc90*/  LDL R25, [R1+0xfcc] ;  /* 0x000fcc0001197983 */ /* 0x000f280000100800 */
[----:B------:R-:W4:Y:S04]  /*3bca0*/  LDL R30, [R1+0xfc8] ;  /* 0x000fc800011e7983 */ /* 0x000f280000100800 */
[----:B------:R2:W4:Y:S01]  /*3bcb0*/  @!P1 LDG.E.U8 R66, desc[UR44][R2.64] ;  /* 0x0000002c02429981 */ /* 0x000522000c1e1100 */
[----:B------:R-:W-:Y:S01]  /*3bcc0*/  PRMT R100, RZ, 0x7610, R100 ;  /* 0x00007610ff647816 */ /* 0x000fe20000000064 */
        /* <DEDUP_REMOVED lines=14> */
[----:B------:R-:W-:Y:S02]  /*3bdb0*/  PRMT R77, RZ, 0x7610, R77 ;  /* 0x00007610ff4d7816 */ /* 0x000fe4000000004d */
        /* <DEDUP_REMOVED lines=32> */
[----:B------:R-:W-:Y:S02]  /*3bfc0*/  PRMT R54, RZ, 0x7610, R54 ;  /* 0x00007610ff367816 */ /* 0x000fe40000000036 */
[----:B------:R-:W-:Y:S01]  /*3bfd0*/  PRMT R109, RZ, 0x7610, R109 ;  /* 0x00007610ff6d7816 */ /* 0x000fe2000000006d */
[----:B0-----:R-:W-:Y:S02]  /*3bfe0*/  @!P1 IMAD.MOV.U32 R2, RZ, RZ, R25 ;  /* 0x000000ffff029224 */ /* 0x001fe400078e0019 */
        /* <DEDUP_REMOVED lines=124> */
[----:B------:R-:W-:Y:S01]  /*3c7b0*/  @!P1 IMAD.MOV.U32 R3, RZ, RZ, R33 ;  /* 0x000000ffff039224 */ /* 0x000fe200078e0021 */
[----:B------:R-:W4:Y:S01]  /*3c7c0*/  LDL R26, [R1+0xe8c] ;  /* 0x000e8c00011a7983 */ /* 0x000f220000100800 */
[----:B------:R-:W-:-:S02]  /*3c7d0*/  PRMT R118, RZ, 0x7610, R118 ;  /* 0x00007610ff767816 */ /* 0x000fc40000000076 */
[----:B------:R-:W-:Y:S02]  /*3c7e0*/  PRMT R95, RZ, 0x7610, R95 ;  /* 0x00007610ff5f7816 */ /* 0x000fe4000000005f */
[----:B------:R-:W-:Y:S01]  /*3c7f0*/  PRMT R72, RZ, 0x7610, R72 ;  /* 0x00007610ff487816 */ /* 0x000fe20000000048 */
[----:B------:R0:W4:Y:S01]  /*3c800*/  @!P1 LDG.E.U8 R141, desc[UR44][R2.64] ;  /* 0x0000002c028d9981 */ /* 0x000122000c1e1100 */
[----:B------:R-:W-:-:S03]  /*3c810*/  PRMT R50, RZ, 0x7610, R50 ;  /* 0x00007610ff327816 */ /* 0x000fc60000000032 */
[----:B------:R-:W4:Y:S01]  /*3c820*/  LDL R33, [R1+0xe70] ;  /* 0x000e700001217983 */ /* 0x000f220000100800 */
[----:B0-----:R-:W-:-:S03]  /*3c830*/  @!P1 IMAD.MOV.U32 R2, RZ, RZ, R31 ;  /* 0x000000ffff029224 */ /* 0x001fc600078e001f */
        /* <DEDUP_REMOVED lines=32> */
[----:B------:R-:W-:-:S02]  /*3ca40*/  PRMT R94, RZ, 0x7610, R94 ;  /* 0x00007610ff5e7816 */ /* 0x000fc4000000005e */
[----:B------:R-:W-:Y:S01]  /*3ca50*/  PRMT R71, RZ, 0x7610, R71 ;  /* 0x00007610ff477816 */ /* 0x000fe20000000047 */
[----:B--2---:R-:W-:Y:S02]  /*3ca60*/  @!P1 IMAD.MOV.U32 R3, RZ, RZ, R28 ;  /* 0x000000ffff039224 */ /* 0x004fe400078e001c */
[----:B---3--:R-:W-:Y:S01]  /*3ca70*/  @!P1 IMAD.MOV.U32 R2, RZ, RZ, R27 ;  /* 0x000000ffff029224 */ /* 0x008fe200078e001b */
[----:B------:R-:W2:Y:S04]  /*3ca80*/  LDL R28, [R1+0xe40] ;  /* 0x000e4000011c7983 */ /* 0x000ea80000100800 */
[----:B------:R-:W3:Y:S04]  /*3ca90*/  LDL R27, [R1+0xe44] ;  /* 0x000e4400011b7983 */ /* 0x000ee80000100800 */
[----:B------:R4:W3:Y:S02]  /*3caa0*/  @!P1 LDG.E.U8 R117, desc[UR44][R2.64] ;  /* 0x0000002c02759981 */ /* 0x0008e4000c1e1100 */
[----:B----4-:R-:W-:-:S02]  /*3cab0*/  @!P1 IMAD.MOV.U32 R2, RZ, RZ, R29 ;  /* 0x000000ffff029224 */ /* 0x010fc400078e001d */
[----:B------:R-:W4:Y:S01]  /*3cac0*/  LDL R29, [R1+0xe3c] ;  /* 0x000e3c00011d7983 */ /* 0x000f220000100800 */
[----:B------:R-:W-:Y:S01]  /*3cad0*/  @!P1 IMAD.MOV.U32 R3, RZ, RZ, R33 ;  /* 0x000000ffff039224 */ /* 0x000fe200078e0021 */
[----:B------:R-:W-:Y:S02]  /*3cae0*/  PRMT R49, RZ, 0x7610, R49 ;  /* 0x00007610ff317816 */ /* 0x000fe40000000031 */
[----:B------:R-:W-:Y:S02]  /*3caf0*/  PRMT R86, RZ, 0x7610, R86 ;  /* 0x00007610ff567816 */ /* 0x000fe40000000056 */
[----:B------:R-:W-:Y:S01]  /*3cb00*/  PRMT R139, RZ, 0x7610, R139 ;  /* 0x00007610ff8b7816 */ /* 0x000fe2000000008b */
[----:B------:R-:W4:Y:S04]  /*3cb10*/  LDL R33, [R1+0xe20] ;  /* 0x000e200001217983 */ /* 0x000f280000100800 */
[----:B------:R0:W4:Y:S02]  /*3cb20*/  @!P1 LDG.E.U8 R94, desc[UR44][R2.64] ;  /* 0x0000002c025e9981 */ /* 0x000124000c1e1100 */
[----:B0-----:R-:W-:-:S02]  /*3cb30*/  @!P1 IMAD.MOV.U32 R2, RZ, RZ, R24 ;  /* 0x000000ffff029224 */ /* 0x001fc400078e0018 */
[----:B------:R-:W4:Y:S01]  /*3cb40*/  LDL R24, [R1+0xe34] ;  /* 0x000e340001187983 */ /* 0x000f220000100800 */
[----:B------:R-:W-:-:S03]  /*3cb50*/  @!P1 IMAD.MOV.U32 R3, RZ, RZ, R31 ;  /* 0x000000ffff039224 */ /* 0x000fc600078e001f */
[----:B------:R-:W4:Y:S04]  /*3cb60*/  LDL R31, [R1+0xe38] ;  /* 0x000e3800011f7983 */ /* 0x000f280000100800 */
[----:B------:R0:W4:Y:S02]  /*3cb70*/  @!P1 LDG.E.U8 R71, desc[UR44][R2.64] ;  /* 0x0000002c02479981 */ /* 0x000124000c1e1100 */
[----:B0-----:R-:W-:Y:S02]  /*3cb80*/  @!P1 IMAD.MOV.U32 R2, RZ, RZ, R26 ;  /* 0x000000ffff029224 */ /* 0x001fe400078e001a */
[----:B------:R-:W4:Y:S01]  /*3cb90*/  LDL R26, [R1+0xe30] ;  /* 0x000e3000011a7983 */ /* 0x000f220000100800 */
[----:B------:R-:W-:Y:S01]  /*3cba0*/  @!P1 IMAD.MOV.U32 R3, RZ, RZ, R32 ;  /* 0x000000ffff039224 */ /* 0x000fe200078e0020 */
[----:B------:R-:W-:-:S02]  /*3cbb0*/  PRMT R116, RZ, 0x7610, R116 ;  /* 0x00007610ff747816 */ /* 0x000fc40000000074 */
[----:B------:R-:W4:Y:S04]  /*3cbc0*/  LDL R32, [R1+0xe00] ;  /* 0x000e000001207983 */ /* 0x000f280000100800 */
[----:B------:R0:W4:Y:S02]  /*3cbd0*/  @!P1 LDG.E.U8 R49, desc[UR44][R2.64] ;  /* 0x0000002c02319981 */ /* 0x000124000c1e1100 */
        /* <DEDUP_REMOVED lines=9> */
[----:B------:R4:W2:Y:S02]  /*3cc70*/  @!P1 LDG.E.U8 R139, desc[UR44][R2.64] ;  /* 0x0000002c028b9981 */ /* 0x0008a4000c1e1100 */
[----:B----4-:R-:W-:-:S02]  /*3cc80*/  @!P1 IMAD.MOV.U32 R2, RZ, RZ, R29 ;  /* 0x000000ffff029224 */ /* 0x010fc400078e001d */
[----:B------:R-:W4:Y:S01]  /*3cc90*/  LDL R29, [R1+0xe08] ;  /* 0x000e0800011d7983 */ /* 0x000f220000100800 */
[----:B------:R-:W-:-:S03]  /*3cca0*/  @!P1 IMAD.MOV.U32 R3, RZ, RZ, R31 ;  /* 0x000000ffff039224 */ /* 0x000fc600078e001f */
[----:B------:R-:W2:Y:S04]  /*3ccb0*/  LDL R31, [R1+0xe04] ;  /* 0x000e0400011f7983 */ /* 0x000ea80000100800 */
[----:B------:R0:W2:Y:S02]  /*3ccc0*/  @!P1 LDG.E.U8 R116, desc[UR44][R2.64] ;  /* 0x0000002c02749981 */ /* 0x0000a4000c1e1100 */
[----:B0-----:R-:W-:Y:S02]  /*3ccd0*/  @!P1 IMAD.MOV.U32 R3, RZ, RZ, R26 ;  /* 0x000000ffff039224 */ /* 0x001fe400078e001a */
[----:B------:R-:W2:Y:S01]  /*3cce0*/  LDL R26, [R1+0xdf8] ;  /* 0x000df800011a7983 */ /* 0x000ea20000100800 */
[----:B------:R-:W-:-:S03]  /*3ccf0*/  @!P1 IMAD.MOV.U32 R2, RZ, RZ, R24 ;  /* 0x000000ffff029224 */ /* 0x000fc600078e0018 */
[----:B------:R-:W2:Y:S01]  /*3cd00*/  LDL R24, [R1+0xdfc] ;  /* 0x000dfc0001187983 */ /* 0x000ea20000100800 */
[----:B------:R-:W-:Y:S02]  /*3cd10*/  PRMT R93, RZ, 0x7610, R93 ;  /* 0x00007610ff5d7816 */ /* 0x000fe4000000005d */
[----:B------:R-:W-:-:S04]  /*3cd20*/  PRMT R70, RZ, 0x7610, R70 ;  /* 0x00007610ff467816 */ /* 0x000fc80000000046 */
[----:B------:R0:W2:Y:S01]  /*3cd30*/  @!P1 LDG.E.U8 R93, desc[UR44][R2.64] ;  /* 0x0000002c025d9981 */ /* 0x0000a2000c1e1100 */
[----:B------:R-:W-:Y:S01]  /*3cd40*/  PRMT R48, RZ, 0x7610, R48 ;  /* 0x00007610ff307816 */ /* 0x000fe20000000030 */
[----:B0-----:R-:W-:Y:S02]  /*3cd50*/  @!P1 IMAD.MOV.U32 R2, RZ, RZ, R25 ;  /* 0x000000ffff029224 */ /* 0x001fe400078e0019 */
[----:B------:R-:W-:Y:S01]  /*3cd60*/  @!P1 IMAD.MOV.U32 R3, RZ, RZ, R30 ;  /* 0x000000ffff039224 */ /* 0x000fe200078e001e */
[----:B------:R-:W2:Y:S04]  /*3cd70*/  LDL R25, [R1+0xdf4] ;  /* 0x000df40001197983 */ /* 0x000ea80000100800 */
[----:B------:R-:W2:Y:S04]  /*3cd80*/  LDL R30, [R1+0xdf0] ;  /* 0x000df000011e7983 */ /* 0x000ea80000100800 */
[----:B------:R0:W2:Y:S02]  /*3cd90*/  @!P1 LDG.E.U8 R70, desc[UR44][R2.64] ;  /* 0x0000002c02469981 */ /* 0x0000a4000c1e1100 */
[----:B0-----:R-:W-:Y:S01]  /*3cda0*/  @!P1 IMAD.MOV.U32 R3, RZ, RZ, R33 ;  /* 0x000000ffff039224 */ /* 0x001fe200078e0021 */
[----:B------:R-:W-:-:S02]  /*3cdb0*/  PRMT R63, RZ, 0x7610, R63 ;  /* 0x00007610ff3f7816 */ /* 0x000fc4000000003f */
[----:B------:R-:W-:Y:S01]  /*3cdc0*/  PRMT R138, RZ, 0x7610, R138 ;  /* 0x00007610ff8a7816 */ /* 0x000fe2000000008a */
[----:B---3--:R-:W-:Y:S02]  /*3cdd0*/  @!P1 IMAD.MOV.U32 R2, RZ, RZ, R27 ;  /* 0x000000ffff029224 */ /* 0x008fe400078e001b */
[----:B------:R-:W3:Y:S04]  /*3cde0*/  LDL R27, [R1+0xdec] ;  /* 0x000dec00011b7983 */ /* 0x000ee80000100800 */
[----:B------:R4:W3:Y:S02]  /*3cdf0*/  @!P1 LDG.E.U8 R48, desc[UR44][R2.64] ;  /* 0x0000002c02309981 */ /* 0x0008e4000c1e1100 */
[----:B----4-:R-:W-:Y:S02]  /*3ce00*/  @!P1 IMAD.MOV.U32 R3, RZ, RZ, R29 ;  /* 0x000000ffff039224 */ /* 0x010fe400078e001d */
[----:B------:R-:W4:Y:S01]  /*3ce10*/  LDL R29, [R1+0xde8] ;  /* 0x000de800011d7983 */ /* 0x000f220000100800 */
[----:B--2---:R-:W-:-:S03]  /*3ce20*/  @!P1 IMAD.MOV.U32 R2, RZ, RZ, R28 ;  /* 0x000000ffff029224 */ /* 0x004fc600078e001c */
[----:B------:R-:W2:Y:S04]  /*3ce30*/  LDL R28, [R1+0xde4] ;  /* 0x000de400011c7983 */ /* 0x000ea80000100800 */
[----:B------:R0:W2:Y:S02]  /*3ce40*/  @!P1 LDG.E.U8 R63, desc[UR44][R2.64] ;  /* 0x0000002c023f9981 */ /* 0x0000a4000c1e1100 */
[----:B0-----:R-:W-:Y:S02]  /*3ce50*/  @!P1 IMAD.MOV.U32 R3, RZ, RZ, R32 ;  /* 0x000000ffff039224 */ /* 0x001fe400078e0020 */
[----:B------:R-:W2:Y:S01]  /*3ce60*/  LDL R32, [R1+0xde0] ;  /* 0x000de00001207983 */ /* 0x000ea20000100800 */
[----:B------:R-:W-:Y:S01]  /*3ce70*/  @!P1 IMAD.MOV.U32 R2, RZ, RZ, R31 ;  /* 0x000000ffff029224 */ /* 0x000fe200078e001f */
[----:B------:R-:W-:-:S02]  /*3ce80*/  PRMT R115, RZ, 0x7610, R115 ;  /* 0x00007610ff737816 */ /* 0x000fc40000000073 */
[----:B------:R-:W-:Y:S01]  /*3ce90*/  PRMT R92, RZ, 0x7610, R92 ;  /* 0x00007610ff5c7816 */ /* 0x000fe2000000005c */
[----:B------:R-:W2:Y:S04]  /*3cea0*/  LDL R31, [R1+0xdc0] ;  /* 0x000dc000011f7983 */ /* 0x000ea80000100800 */
[----:B------:R0:W2:Y:S02]  /*3ceb0*/  @!P1 LDG.E.U8 R138, desc[UR44][R2.64] ;  /* 0x0000002c028a9981 */ /* 0x0000a4000c1e1100 */
[----:B0-----:R-:W-:Y:S02]  /*3cec0*/  @!P1 IMAD.MOV.U32 R3, RZ, RZ, R26 ;  /* 0x000000ffff039224 */ /* 0x001fe400078e001a */
[----:B------:R-:W2:Y:S01]  /*3ced0*/  LDL R26, [R1+0xdc8] ;  /* 0x000dc800011a7983 */ /* 0x000ea20000100800 */
[----:B------:R-:W-:-:S03]  /*3cee0*/  @!P1 IMAD.MOV.U32 R2, RZ, RZ, R24 ;  /* 0x000000ffff029224 */ /* 0x000fc600078e0018 */
[----:B------:R-:W2:Y:S04]  /*3cef0*/  LDL R24, [R1+0xdcc] ;  /* 0x000dcc0001187983 */ /* 0x000ea80000100800 */
[----:B------:R0:W2:Y:S01]  /*3cf00*/  @!P1 LDG.E.U8 R115, desc[UR44][R2.64] ;  /* 0x0000002c02739981 */ /* 0x0000a2000c1e1100 */
[----:B------:R-:W-:Y:S01]  /*3cf10*/  PRMT R69, RZ, 0x7610, R69 ;  /* 0x00007610ff457816 */ /* 0x000fe20000000045 */
[----:B0-----:R-:W-:Y:S02]  /*3cf20*/  @!P1 IMAD.MOV.U32 R2, RZ, RZ, R25 ;  /* 0x000000ffff029224 */ /* 0x001fe400078e0019 */
[----:B------:R-:W-:Y:S02]  /*3cf30*/  @!P1 IMAD.MOV.U32 R3, RZ, RZ, R30 ;  /* 0x000000ffff039224 */ /* 0x000fe400078e001e */
[----:B------:R-:W2:Y:S04]  /*3cf40*/  LDL R30, [R1+0xdc4] ;  /* 0x000dc400011e7983 */ /* 0x000ea80000100800 */
[----:B------:R3:W2:Y:S04]  /*3cf50*/  @!P1 LDG.E.U8 R92, desc[UR44][R2.64] ;  /* 0x0000002c025c9981 */ /* 0x0006a8000c1e1100 */
[----:B------:R-:W2:Y:S04]  /*3cf60*/  LDL.LU R25, [R1+0xdb0] ;  /* 0x000db00001197983 */ /* 0x000ea80000300800 */
[----:B------:R-:W2:Y:S01]  /*3cf70*/  LDL R34, [R1+0xdb4] ;  /* 0x000db40001227983 */ /* 0x000ea20000100800 */
[----:B------:R-:W-:-:S03]  /*3cf80*/  PRMT R47, RZ, 0x7610, R47 ;  /* 0x00007610ff2f7816 */ /* 0x000fc6000000002f */
[----:B------:R-:W2:Y:S01]  /*3cf90*/  LDL R33, [R1+0xda8] ;  /* 0x000da80001217983 */ /* 0x000ea20000100800 */
[----:B---3--:R-:W-:-:S03]  /*3cfa0*/  @!P1 IMAD.MOV.U32 R2, RZ, RZ, R27 ;  /* 0x000000ffff029224 */ /* 0x008fc600078e001b */
[----:B------:R-:W3:Y:S01]  /*3cfb0*/  LDL R27, [R1+0xdbc] ;  /* 0x000dbc00011b7983 */ /* 0x000ee20000100800 */
[----:B----4-:R-:W-:-:S03]  /*3cfc0*/  @!P1 IMAD.MOV.U32 R3, RZ, RZ, R29 ;  /* 0x000000ffff039224 */ /* 0x010fc600078e001d */
[----:B------:R-:W4:Y:S04]  /*3cfd0*/  LDL R29, [R1+0xdb8] ;  /* 0x000db800011d7983 */ /* 0x000f280000100800 */
[----:B------:R2:W4:Y:S02]  /*3cfe0*/  @!P1 LDG.E.U8 R69, desc[UR44][R2.64] ;  /* 0x0000002c02459981 */ /* 0x000524000c1e1100 */
[----:B--2---:R-:W-:Y:S02]  /*3cff0*/  @!P1 IMAD.MOV.U32 R2, RZ, RZ, R28 ;  /* 0x000000ffff029224 */ /* 0x004fe400078e001c */
        /* <DEDUP_REMOVED lines=13> */
[----:B------:R-:W2:Y:S01]  /*3d0d0*/  LDL R31, [R1+0xd8c] ;  /* 0x000d8c00011f7983 */ /* 0x000ea20000100800 */
[----:B------:R-:W-:Y:S01]  /*3d0e0*/  @!P1 IMAD.MOV.U32 R2, RZ, RZ, R30 ;  /* 0x000000ffff029224 */ /* 0x000fe200078e001e */
[----:B------:R-:W-:-:S02]  /*3d0f0*/  PRMT R91, RZ, 0x7610, R91 ;  /* 0x00007610ff5b7816 */ /* 0x000fc4000000005b */
[----:B------:R-:W2:Y:S04]  /*3d100*/  LDL R30, [R1+0xd80] ;  /* 0x000d8000011e7983 */ /* 0x000ea80000100800 */
[----:B------:R3:W2:Y:S01]  /*3d110*/  @!P1 LDG.E.U8 R137, desc[UR44][R2.64] ;  /* 0x0000002c02899981 */ /* 0x0006a2000c1e1100 */
[----:B------:R-:W-:Y:S01]  /*3d120*/  PRMT R68, RZ, 0x7610, R68 ;  /* 0x00007610ff447816 */ /* 0x000fe20000000044 */
[----:B---3--:R-:W-:Y:S02]  /*3d130*/  @!P1 IMAD.MOV.U32 R2, RZ, RZ, R27 ;  /* 0x000000ffff029224 */ /* 0x008fe400078e001b */
[----:B------:R-:W3:Y:S01]  /*3d140*/  LDL R27, [R1+0xd7c] ;  /* 0x000d7c00011b7983 */ /* 0x000ee20000100800 */
[----:B----4-:R-:W-:-:S03]  /*3d150*/  @!P1 IMAD.MOV.U32 R3, RZ, RZ, R29 ;  /* 0x000000ffff039224 */ /* 0x010fc600078e001d */
[----:B------:R-:W4:Y:S04]  /*3d160*/  LDL R29, [R1+0xd84] ;  /* 0x000d8400011d7983 */ /* 0x000f280000100800 */
[----:B------:R0:W3:Y:S02]  /*3d170*/  @!P1 LDG.E.U8 R114, desc[UR44][R2.64] ;  /* 0x0000002c02729981 */ /* 0x0000e4000c1e1100 */
[----:B0-----:R-:W-:Y:S02]  /*3d180*/  @!P1 IMAD.MOV.U32 R2, RZ, RZ, R34 ;  /* 0x000000ffff029224 */ /* 0x001fe400078e0022 */
[----:B------:R-:W-:Y:S01]  /*3d190*/  @!P1 IMAD.MOV.U32 R3, RZ, RZ, R25 ;  /* 0x000000ffff039224 */ /* 0x000fe200078e0019 */
[----:B------:R-:W-:Y:S02]  /*3d1a0*/  PRMT R46, RZ, 0x7610, R46 ;  /* 0x00007610ff2e7816 */ /* 0x000fe4000000002e */
[----:B------:R-:W-:Y:S01]  /*3d1b0*/  PRMT R131, RZ, 0x7610, R131 ;  /* 0x00007610ff837816 */ /* 0x000fe20000000083 */
[----:B------:R-:W3:Y:S04]  /*3d1c0*/  LDL R34, [R1+0xd60] ;  /* 0x000d600001227983 */ /* 0x000ee80000100800 */
[----:B------:R2:W3:Y:S02]  /*3d1d0*/  @!P1 LDG.E.U8 R91, desc[UR44][R2.64] ;  /* 0x0000002c025b9981 */ /* 0x0004e4000c1e1100 */
[----:B--2---:R-:W-:-:S02]  /*3d1e0*/  @!P1 IMAD.MOV.U32 R2, RZ, RZ, R28 ;  /* 0x000000ffff029224 */ /* 0x004fc400078e001c */
[----:B------:R-:W2:Y:S01]  /*3d1f0*/  LDL R28, [R1+0xd78] ;  /* 0x000d7800011c7983 */ /* 0x000ea20000100800 */
[----:B------:R-:W-:Y:S01]  /*3d200*/  @!P1 IMAD.MOV.U32 R3, RZ, RZ, R33 ;  /* 0x000000ffff039224 */ /* 0x000fe200078e0021 */
[----:B------:R-:W-:Y:S02]  /*3d210*/  PRMT R136, RZ, 0x7610, R136 ;  /* 0x00007610ff887816 */ /* 0x000fe40000000088 */
[----:B------:R-:W2:Y:S04]  /*3d220*/  LDL R33, [R1+0xd48] ;  /* 0x000d480001217983 */ /* 0x000ea80000100800 */
[----:B------:R0:W2:Y:S02]  /*3d230*/  @!P1 LDG.E.U8 R68, desc[UR44][R2.64] ;  /* 0x0000002c02449981 */ /* 0x0000a4000c1e1100 */
[----:B0-----:R-:W-:-:S02]  /*3d240*/  @!P1 IMAD.MOV.U32 R3, RZ, RZ, R26 ;  /* 0x000000ffff039224 */ /* 0x001fc400078e001a */
[----:B------:R-:W2:Y:S01]  /*3d250*/  LDL R26, [R1+0xd70] ;  /* 0x000d7000011a7983 */ /* 0x000ea20000100800 */
[----:B------:R-:W-:-:S03]  /*3d260*/  @!P1 IMAD.MOV.U32 R2, RZ, RZ, R24 ;  /* 0x000000ffff029224 */ /* 0x000fc600078e0018 */
[----:B------:R-:W2:Y:S04]  /*3d270*/  LDL R24, [R1+0xd74] ;  /* 0x000d740001187983 */ /* 0x000ea80000100800 */
[----:B------:R0:W2:Y:S02]  /*3d280*/  @!P1 LDG.E.U8 R46, desc[UR44][R2.64] ;  /* 0x0000002c022e9981 */ /* 0x0000a4000c1e1100 */
[----:B0-----:R-:W-:Y:S02]  /*3d290*/  @!P1 IMAD.MOV.U32 R2, RZ, RZ, R31 ;  /* 0x000000ffff029224 */ /* 0x001fe400078e001f */
[----:B------:R-:W-:Y:S01]  /*3d2a0*/  @!P1 IMAD.MOV.U32 R3, RZ, RZ, R32 ;  /* 0x000000ffff039224 */ /* 0x000fe200078e0020 */
[----:B------:R-:W2:Y:S04]  /*3d2b0*/  LDL R31, [R1+0xd6c] ;  /* 0x000d6c00011f7983 */ /* 0x000ea80000100800 */
[----:B------:R-:W2:Y:S04]  /*3d2c0*/  LDL R32, [R1+0xd68] ;  /* 0x000d680001207983 */ /* 0x000ea80000100800 */
[----:B------:R0:W2:Y:S02]  /*3d2d0*/  @!P1 LDG.E.U8 R131, desc[UR44][R2.64] ;  /* 0x0000002c02839981 */ /* 0x0000a4000c1e1100 */
[----:B0-----:R-:W-:-:S02]  /*3d2e0*/  @!P1 IMAD.MOV.U32 R3, RZ, RZ, R30 ;  /* 0x000000ffff039224 */ /* 0x001fc400078e001e */
[----:B------:R-:W2:Y:S01]  /*3d2f0*/  LDL R30, [R1+0xd4c] ;  /* 0x000d4c00011e7983 */ /* 0x000ea20000100800 */
[----:B------:R-:W-:Y:S01]  /*3d300*/  PRMT R113, RZ, 0x7610, R113 ;  /* 0x00007610ff717816 */ /* 0x000fe20000000071 */
[----:B----4-:R-:W-:Y:S02]  /*3d310*/  @!P1 IMAD.MOV.U32 R2, RZ, RZ, R29 ;  /* 0x000000ffff029224 */ /* 0x010fe400078e001d */
[----:B------:R-:W4:Y:S04]  /*3d320*/  LDL R29, [R1+0xd64] ;  /* 0x000d6400011d7983 */ /* 0x000f280000100800 */
[----:B------:R3:W4:Y:S02]  /*3d330*/  @!P1 LDG.E.U8 R136, desc[UR44][R2.64] ;  /* 0x0000002c02889981 */ /* 0x000724000c1e1100 */
[----:B---3--:R-:W-:-:S02]  /*3d340*/  @!P1 IMAD.MOV.U32 R2, RZ, RZ, R27 ;  /* 0x000000ffff029224 */ /* 0x008fc400078e001b */
[----:B------:R-:W3:Y:S01]  /*3d350*/  LDL R27, [R1+0xd44] ;  /* 0x000d4400011b7983 */ /* 0x000ee20000100800 */
[----:B--2---:R-:W-:-:S03]  /*3d360*/  @!P1 IMAD.MOV.U32 R3, RZ, RZ, R28 ;  /* 0x000000ffff039224 */ /* 0x004fc600078e001c */
[----:B------:R-:W2:Y:S04]  /*3d370*/  LDL R28, [R1+0xd40] ;  /* 0x000d4000011c7983 */ /* 0x000ea80000100800 */
[----:B------:R0:W3:Y:S02]  /*3d380*/  @!P1 LDG.E.U8 R113, desc[UR44][R2.64] ;  /* 0x0000002c02719981 */ /* 0x0000e4000c1e1100 */
[----:B0-----:R-:W-:Y:S02]  /*3d390*/  @!P1 IMAD.MOV.U32 R3, RZ, RZ, R26 ;  /* 0x000000ffff039224 */ /* 0x001fe400078e001a */
[----:B------:R-:W3:Y:S01]  /*3d3a0*/  LDL R26, [R1+0xd38] ;  /* 0x000d3800011a7983 */ /* 0x000ee20000100800 */
[----:B------:R-:W-:-:S03]  /*3d3b0*/  @!P1 IMAD.MOV.U32 R2, RZ, RZ, R24 ;  /* 0x000000ffff029224 */ /* 0x000fc600078e0018 */
[----:B------:R-:W3:Y:S01]  /*3d3c0*/  LDL R24, [R1+0xd3c] ;  /* 0x000d3c0001187983 */ /* 0x000ee20000100800 */
[----:B------:R-:W-:Y:S02]  /*3d3d0*/  PRMT R90, RZ, 0x7610, R90 ;  /* 0x00007610ff5a7816 */ /* 0x000fe4000000005a */
[----:B------:R-:W-:-:S04]  /*3d3e0*/  PRMT R67, RZ, 0x7610, R67 ;  /* 0x00007610ff437816 */ /* 0x000fc80000000043 */
[----:B------:R0:W3:Y:S01]  /*3d3f0*/  @!P1 LDG.E.U8 R90, desc[UR44][R2.64] ;  /* 0x0000002c025a9981 */ /* 0x0000e2000c1e1100 */
[----:B------:R-:W-:Y:S01]  /*3d400*/  PRMT R45, RZ, 0x7610, R45 ;  /* 0x00007610ff2d7816 */ /* 0x000fe2000000002d */
[----:B0-----:R-:W-:Y:S02]  /*3d410*/  @!P1 IMAD.MOV.U32 R2, RZ, RZ, R31 ;  /* 0x000000ffff029224 */ /* 0x001fe400078e001f */
[----:B------:R-:W-:Y:S01]  /*3d420*/  @!P1 IMAD.MOV.U32 R3, RZ, RZ, R32 ;  /* 0x000000ffff039224 */ /* 0x000fe200078e0020 */
[----:B------:R-:W3:Y:S04]  /*3d430*/  LDL R31, [R1+0xd34] ;  /* 0x000d3400011f7983 */ /* 0x000ee80000100800 */
[----:B------:R-:W3:Y:S04]  /*3d440*/  LDL R32, [R1+0xd30] ;  /* 0x000d300001207983 */ /* 0x000ee80000100800 */
[----:B------:R0:W3:Y:S01]  /*3d450*/  @!P1 LDG.E.U8 R67, desc[UR44][R2.64] ;  /* 0x0000002c02439981 */ /* 0x0000e2000c1e1100 */
[----:B------:R-:W-:Y:S01]  /*3d460*/  PRMT R64, RZ, 0x7610, R64 ;  /* 0x00007610ff407816 */ /* 0x000fe20000000040 */
[----:B0-----:R-:W-:Y:S01]  /*3d470*/  @!P1 IMAD.MOV.U32 R3, RZ, RZ, R34 ;  /* 0x000000ffff039224 */ /* 0x001fe200078e0022 */
[----:B------:R-:W-:-:S02]  /*3d480*/  PRMT R135, RZ, 0x7610, R135 ;  /* 0x00007610ff877816 */ /* 0x000fc40000000087 */
[----:B------:R-:W-:Y:S02]  /*3d490*/  PRMT R112, RZ, 0x7610, R112 ;  /* 0x00007610ff707816 */ /* 0x000fe40000000070 */
[----:B------:R-:W-:Y:S01]  /*3d4a0*/  PRMT R89, RZ, 0x7610, R89 ;  /* 0x00007610ff597816 */ /* 0x000fe20000000059 */
[----:B------:R-:W3:Y:S01]  /*3d4b0*/  LDL R34, [R1+0xcf8] ;  /* 0x000cf80001227983 */ /* 0x000ee20000100800 */
[----:B----4-:R-:W-:-:S03]  /*3d4c0*/  @!P1 IMAD.MOV.U32 R2, RZ, RZ, R29 ;  /* 0x000000ffff029224 */ /* 0x010fc600078e001d */
        /* <DEDUP_REMOVED lines=24> */
[----:B----4-:R-:W-:-:S02]  /*3d650*/  @!P1 IMAD.MOV.U32 R2, RZ, RZ, R29 ;  /* 0x000000ffff029224 */ /* 0x010fc400078e001d */
[----:B------:R-:W4:Y:S01]  /*3d660*/  LDL R29, [R1+0xcf4] ;  /* 0x000cf400011d7983 */ /* 0x000f220000100800 */
[----:B------:R-:W-:-:S03]  /*3d670*/  @!P1 IMAD.MOV.U32 R3, RZ, RZ, R30 ;  /* 0x000000ffff039224 */ /* 0x000fc600078e001e */
[----:B------:R-:W4:Y:S04]  /*3d680*/  LDL R30, [R1+0xcf0] ;  /* 0x000cf000011e7983 */ /* 0x000f280000100800 */
[----:B------:R2:W4:Y:S02]  /*3d690*/  @!P1 LDG.E.U8 R247, desc[UR44][R2.64] ;  /* 0x0000002c02f79981 */ /* 0x000524000c1e1100 */
        /* <DEDUP_REMOVED lines=19> */
[----:B0-----:R-:W-:-:S02]  /*3d7d0*/  @!P1 IMAD.MOV.U32 R2, RZ, RZ, R33 ;  /* 0x000000ffff029224 */ /* 0x001fc400078e0021 */
[----:B------:R-:W-:Y:S01]  /*3d7e0*/  @!P1 IMAD.MOV.U32 R3, RZ, RZ, R34 ;  /* 0x000000ffff039224 */ /* 0x000fe200078e0022 */
[----:B------:R-:W-:Y:S02]  /*3d7f0*/  PRMT R241, RZ, 0x7610, R241 ;  /* 0x00007610fff17816 */ /* 0x000fe400000000f1 */
        /* <DEDUP_REMOVED lines=19> */
[----:B------:R-:W-:Y:S02]  /*3d930*/  PRMT R239, RZ, 0x7610, R239 ;  /* 0x00007610ffef7816 */ /* 0x000fe400000000ef */
[----:B------:R-:W-:Y:S01]  /*3d940*/  PRMT R238, RZ, 0x7610, R238 ;  /* 0x00007610ffee7816 */ /* 0x000fe200000000ee */
[----:B0-----:R-:W-:Y:S02]  /*3d950*/  @!P1 IMAD.MOV.U32 R3, RZ, RZ, R32 ;  /* 0x000000ffff039224 */ /* 0x001fe400078e0020 */
[----:B------:R-:W3:Y:S01]  /*3d960*/  LDL R32, [R1+0xca0] ;  /* 0x000ca00001207983 */ /* 0x000ee20000100800 */
[----:B------:R-:W-:-:S03]  /*3d970*/  @!P1 IMAD.MOV.U32 R2, RZ, RZ, R31 ;  /* 0x000000ffff029224 */ /* 0x000fc600078e001f */
[----:B------:R-:W3:Y:S04]  /*3d980*/  LDL R31, [R1+0xca4] ;  /* 0x000ca400011f7983 */ /* 0x000ee80000100800 */
[----:B------:R4:W3:Y:S01]  /*3d990*/  @!P1 LDG.E.U8 R239, desc[UR44][R2.64] ;  /* 0x0000002c02ef9981 */ /* 0x0008e2000c1e1100 */
[----:B------:R-:W-:Y:S01]  /*3d9a0*/  PRMT R237, RZ, 0x7610, R237 ;  /* 0x00007610ffed7816 */ /* 0x000fe200000000ed */
[----:B----4-:R-:W-:Y:S02]  /*3d9b0*/  @!P1 IMAD.MOV.U32 R2, RZ, RZ, R29 ;  /* 0x000000ffff029224 */ /* 0x010fe400078e001d */
        /* <DEDUP_REMOVED lines=15> */
[----:B------:R0:W3:Y:S02]  /*3dab0*/  @!P1 LDG.E.U8 R235, desc[UR44][R2.64] ;  /* 0x0000002c02eb9981 */ /* 0x0000e4000c1e1100 */
[----:B0-----:R-:W-:Y:S02]  /*3dac0*/  @!P1 IMAD.MOV.U32 R2, RZ, RZ, R33 ;  /* 0x000000ffff029224 */ /* 0x001fe400078e0021 */
[----:B------:R-:W-:Y:S01]  /*3dad0*/  @!P1 IMAD.MOV.U32 R3, RZ, RZ, R34 ;  /* 0x000000ffff039224 */ /* 0x000fe200078e0022 */
[----:B------:R-:W-:Y:S02]  /*3dae0*/  PRMT R233, RZ, 0x7610, R233 ;  /* 0x00007610ffe97816 */ /* 0x000fe400000000e9 */
[----:B------:R-:W-:Y:S02]  /*3daf0*/  PRMT R232, RZ, 0x7610, R232 ;  /* 0x00007610ffe87816 */ /* 0x000fe400000000e8 */
[----:B------:R-:W-:Y:S02]  /*3db00*/  PRMT R231, RZ, 0x7610, R231 ;  /* 0x00007610ffe77816 */ /* 0x000fe400000000e7 */
[----:B------:R-:W-:Y:S01]  /*3db10*/  PRMT R230, RZ, 0x7610, R230 ;  /* 0x00007610ffe67816 */ /* 0x000fe200000000e6 */
[----:B------:R0:W3:Y:S04]  /*3db20*/  @!P1 LDG.E.U8 R234, desc[UR44][R2.64] ;  /* 0x0000002c02ea9981 */ /* 0x0000e8000c1e1100 */
[----:B------:R-:W3:Y:S04]  /*3db30*/  LDL R33, [R1+0xc44] ;  /* 0x000c440001217983 */ /* 0x000ee80000100800 */
[----:B------:R-:W3:Y:S01]  /*3db40*/  LDL R34, [R1+0xc40] ;  /* 0x000c400001227983 */ /* 0x000ee20000100800 */
[----:B0-----:R-:W-:-:S03]  /*3db50*/  @!P1 IMAD.MOV.U32 R3, RZ, RZ, R32 ;  /* 0x000000ffff039224 */ /* 0x001fc600078e0020 */
        /* <DEDUP_REMOVED lines=20> */
[----:B------:R-:W-:Y:S02]  /*3dca0*/  PRMT R228, RZ, 0x7610, R228 ;  /* 0x00007610ffe47816 */ /* 0x000fe400000000e4 */
[----:B------:R-:W-:Y:S01]  /*3dcb0*/  PRMT R227, RZ, 0x7610, R227 ;  /* 0x00007610ffe37816 */ /* 0x000fe200000000e3 */
[----:B0-----:R-:W-:-:S02]  /*3dcc0*/  @!P1 IMAD.MOV.U32 R3, RZ, RZ, R32 ;  /* 0x000000ffff039224 */ /* 0x001fc400078e0020 */
        /* <DEDUP_REMOVED lines=239> */
[----:B------:R-:W-:Y:S01]  /*3ebc0*/  PRMT R188, RZ, 0x7610, R188 ;  /* 0x00007610ffbc7816 */ /* 0x000fe200000000bc */
[----:B------:R-:W3:Y:S04]  /*3ebd0*/  LDL R33, [R1+0x868] ;  /* 0x0008680001217983 */ /* 0x000ee80000100800 */
[----:B------:R0:W3:Y:S01]  /*3ebe0*/  @!P1 LDG.E.U8 R189, desc[UR44][R2.64] ;  /* 0x0000002c02bd9981 */ /* 0x0000e2000c1e1100 */
[----:B------:R-:W-:-:S02]  /*3ebf0*/  PRMT R187, RZ, 0x7610, R187 ;  /* 0x00007610ffbb7816 */ /* 0x000fc400000000bb */
        /* <DEDUP_REMOVED lines=31> */
[----:B0-----:R-:W-:Y:S02]  /*3edf0*/  @!P1 IMAD.MOV.U32 R3, RZ, RZ, R31 ;  /* 0x000000ffff039224 */ /* 0x001fe400078e001f */
[----:B------:R-:W3:Y:S01]  /*3ee00*/  LDL R31, [R1+0x7a8] ;  /* 0x0007a800011f7983 */ /* 0x000ee20000100800 */
[----:B------:R-:W-:Y:S01]  /*3ee10*/  PRMT R181, RZ, 0x7610, R181 ;  /* 0x00007610ffb57816 */ /* 0x000fe200000000b5 */
[----:B----4-:R-:W-:-:S02]  /*3ee20*/  @!P1 IMAD.MOV.U32 R2, RZ, RZ, R30 ;  /* 0x000000ffff029224 */ /* 0x010fc400078e001e */
[----:B------:R-:W4:Y:S04]  /*3ee30*/  LDL R30, [R1+0x7ac] ;  /* 0x0007ac00011e7983 */ /* 0x000f280000100800 */
[----:B------:R0:W4:Y:S02]  /*3ee40*/  @!P1 LDG.E.U8 R183, desc[UR44][R2.64] ;  /* 0x0000002c02b79981 */ /* 0x000124000c1e1100 */
[----:B0-----:R-:W-:Y:S02]  /*3ee50*/  @!P1 IMAD.MOV.U32 R3, RZ, RZ, R29 ;  /* 0x000000ffff039224 */ /* 0x001fe400078e001d */
[----:B--2---:R-:W-:Y:S01]  /*3ee60*/  @!P1 IMAD.MOV.U32 R2, RZ, RZ, R28 ;  /* 0x000000ffff029224 */ /* 0x004fe200078e001c */
[----:B------:R-:W2:Y:S04]  /*3ee70*/  LDL R29, [R1+0x768] ;  /* 0x00076800011d7983 */ /* 0x000ea80000100800 */
[----:B------:R-:W2:Y:S04]  /*3ee80*/  LDL R28, [R1+0x76c] ;  /* 0x00076c00011c7983 */ /* 0x000ea80000100800 */
[----:B------:R3:W2:Y:S02]  /*3ee90*/  @!P1 LDG.E.U8 R182, desc[UR44][R2.64] ;  /* 0x0000002c02b69981 */ /* 0x0006a4000c1e1100 */
[----:B---3--:R-:W-:-:S02]  /*3eea0*/  @!P1 IMAD.MOV.U32 R3, RZ, RZ, R27 ;  /* 0x000000ffff039224 */ /* 0x008fc400078e001b */
[----:B------:R-:W3:Y:S01]  /*3eeb0*/  LDL R27, [R1+0x728] ;  /* 0x00072800011b7983 */ /* 0x000ee20000100800 */
[----:B------:R-:W-:-:S03]  /*3eec0*/  @!P1 IMAD.MOV.U32 R2, RZ, RZ, R26 ;  /* 0x000000ffff029224 */ /* 0x000fc600078e001a */
[----:B------:R-:W3:Y:S04]  /*3eed0*/  LDL R26, [R1+0x72c] ;  /* 0x00072c00011a7983 */ /* 0x000ee80000100800 */
[----:B------:R0:W3:Y:S02]  /*3eee0*/  @!P1 LDG.E.U8 R181, desc[UR44][R2.64] ;  /* 0x0000002c02b59981 */ /* 0x0000e4000c1e1100 */
[----:B0-----:R-:W-:Y:S02]  /*3eef0*/  @!P1 IMAD.MOV.U32 R2, RZ, RZ, R24 ;  /* 0x000000ffff029224 */ /* 0x001fe400078e0018 */
[----:B------:R-:W3:Y:S01]  /*3ef00*/  LDL R24, [R1+0x6ec] ;  /* 0x0006ec0001187983 */ /* 0x000ee20000100800 */
[----:B------:R-:W-:Y:S01]  /*3ef10*/  PRMT R180, RZ, 0x7610, R180 ;  /* 0x00007610ffb47816 */ /* 0x000fe200000000b4 */
[----:B------:R-:W-:-:S05]  /*3ef20*/  @!P1 IMAD.MOV.U32 R3, RZ, RZ, R34 ;  /* 0x000000ffff039224 */ /* 0x000fca00078e0022 */
[----:B------:R0:W3:Y:S01]  /*3ef30*/  @!P1 LDG.E.U8 R180, desc[UR44][R2.64] ;  /* 0x0000002c02b49981 */ /* 0x0000e2000c1e1100 */
[----:B------:R-:W-:Y:S02]  /*3ef40*/  PRMT R179, RZ, 0x7610, R179 ;  /* 0x00007610ffb37816 */ /* 0x000fe400000000b3 */
[----:B------:R-:W-:Y:S01]  /*3ef50*/  PRMT R178, RZ, 0x7610, R178 ;  /* 0x00007610ffb27816 */ /* 0x000fe200000000b2 */
[----:B0-----:R-:W-:Y:S02]  /*3ef60*/  @!P1 IMAD.MOV.U32 R2, RZ, RZ, R32 ;  /* 0x000000ffff029224 */ /* 0x001fe400078e0020 */
[----:B------:R-:W3:Y:S01]  /*3ef70*/  LDL.LU R32, [R1+0x6a8] ;  /* 0x0006a80001207983 */ /* 0x000ee20000300800 */
[----:B------:R-:W-:-:S03]  /*3ef80*/  @!P1 IMAD.MOV.U32 R3, RZ, RZ, R33 ;  /* 0x000000ffff039224 */ /* 0x000fc600078e0021 */
[----:B------:R-:W3:Y:S04]  /*3ef90*/  LDL.LU R39, [R1+0x668] ;  /* 0x0006680001277983 */ /* 0x000ee80000300800 */
[----:B------:R-:W3:Y:S04]  /*3efa0*/  LDL.LU R35, [R1+0x66c] ;  /* 0x00066c0001237983 */ /* 0x000ee80000300800 */
[----:B------:R-:W3:Y:S04]  /*3efb0*/  LDL R33, [R1+0x848] ;  /* 0x0008480001217983 */ /* 0x000ee80000100800 */
[----:B------:R0:W3:Y:S01]  /*3efc0*/  @!P1 LDG.E.U8 R179, desc[UR44][R2.64] ;  /* 0x0000002c02b39981 */ /* 0x0000e2000c1e1100 */
[----:B------:R-:W-:Y:S01]  /*3efd0*/  PRMT R177, RZ, 0x7610, R177 ;  /* 0x00007610ffb17816 */ /* 0x000fe200000000b1 */
[----:B0-----:R-:W-:-:S02]  /*3efe0*/  @!P1 IMAD.MOV.U32 R3, RZ, RZ, R31 ;  /* 0x000000ffff039224 */ /* 0x001fc400078e001f */
[----:B------:R-:W3:Y:S01]  /*3eff0*/  LDL R31, [R1+0x84c] ;  /* 0x00084c00011f7983 */ /* 0x000ee20000100800 */
[----:B------:R-:W-:Y:S01]  /*3f000*/  PRMT R176, RZ, 0x7610, R176 ;  /* 0x00007610ffb07816 */ /* 0x000fe200000000b0 */
[----:B----4-:R-:W-:Y:S02]  /*3f010*/  @!P1 IMAD.MOV.U32 R2, RZ, RZ, R30 ;  /* 0x000000ffff029224 */ /* 0x010fe400078e001e */
[----:B------:R-:W4:Y:S04]  /*3f020*/  LDL R30, [R1+0x840] ;  /* 0x00084000011e7983 */ /* 0x000f280000100800 */
[----:B------:R2:W4:Y:S02]  /*3f030*/  @!P1 LDG.E.U8 R178, desc[UR44][R2.64] ;  /* 0x0000002c02b29981 */ /* 0x000524000c1e1100 */
[----:B--2---:R-:W-:-:S02]  /*3f040*/  @!P1 IMAD.MOV.U32 R3, RZ, RZ, R29 ;  /* 0x000000ffff039224 */ /* 0x004fc400078e001d */
[----:B------:R-:W-:Y:S01]  /*3f050*/  @!P1 IMAD.MOV.U32 R2, RZ, RZ, R28 ;  /* 0x000000ffff029224 */ /* 0x000fe200078e001c */
        /* <DEDUP_REMOVED lines=11> */
[----:B------:R-:W-:Y:S01]  /*3f110*/  @!P1 IMAD.MOV.U32 R3, RZ, RZ, R249 ;  /* 0x000000ffff039224 */ /* 0x000fe200078e00f9 */
[----:B------:R-:W-:-:S04]  /*3f120*/  PRMT R174, RZ, 0x7610, R174 ;  /* 0x00007610ffae7816 */ /* 0x000fc800000000ae */
[----:B------:R0:W3:Y:S01]  /*3f130*/  @!P1 LDG.E.U8 R175, desc[UR44][R2.64] ;  /* 0x0000002c02af9981 */ /* 0x0000e2000c1e1100 */
[----:B------:R-:W-:Y:S01]  /*3f140*/  PRMT R173, RZ, 0x7610, R173 ;  /* 0x00007610ffad7816 */ /* 0x000fe200000000ad */
[----:B0-----:R-:W-:Y:S02]  /*3f150*/  @!P1 IMAD.MOV.U32 R2, RZ, RZ, R252 ;  /* 0x000000ffff029224 */ /* 0x001fe400078e00fc */
[----:B------:R-:W-:Y:S01]  /*3f160*/  @!P1 IMAD.MOV.U32 R3, RZ, RZ, R32 ;  /* 0x000000ffff039224 */ /* 0x000fe200078e0020 */
[----:B------:R0:W-:Y:S04]  /*3f170*/  STL [R1+0x1940], R249 ;  /* 0x001940f901007387 */ /* 0x0001e80000100800 */
[----:B------:R1:W3:Y:S01]  /*3f180*/  @!P1 LDG.E.U8 R174, desc[UR44][R2.64] ;  /* 0x0000002c02ae9981 */ /* 0x0002e2000c1e1100 */
[----:B------:R-:W-:-:S03]  /*3f190*/  PRMT R172, RZ, 0x7610, R172 ;  /* 0x00007610ffac7816 */ /* 0x000fc600000000ac */
[----:B0-----:R-:W3:Y:S01]  /*3f1a0*/  LDL.LU R249, [R1+0x6cc] ;  /* 0x0006cc0001f97983 */ /* 0x001ee20000300800 */
[----:B-1----:R-:W-:Y:S02]  /*3f1b0*/  @!P1 IMAD.MOV.U32 R2, RZ, RZ, R35 ;  /* 0x000000ffff029224 */ /* 0x002fe400078e0023 */
[----:B------:R-:W-:Y:S01]  /*3f1c0*/  @!P1 IMAD.MOV.U32 R3, RZ, RZ, R39 ;  /* 0x000000ffff039224 */ /* 0x000fe200078e0027 */
[----:B------:R0:W-:Y:S04]  /*3f1d0*/  STL [R1+0x1944], R252 ;  /* 0x001944fc01007387 */ /* 0x0001e80000100800 */
[----:B------:R1:W3:Y:S01]  /*3f1e0*/  @!P1 LDG.E.U8 R173, desc[UR44][R2.64] ;  /* 0x0000002c02ad9981 */ /* 0x0002e2000c1e1100 */
[----:B------:R-:W-:-:S03]  /*3f1f0*/  PRMT R171, RZ, 0x7610, R171 ;  /* 0x00007610ffab7816 */ /* 0x000fc600000000ab */
[----:B0-----:R-:W3:Y:S04]  /*3f200*/  LDL.LU R252, [R1+0x6d4] ;  /* 0x0006d40001fc7983 */ /* 0x001ee80000300800 */
[----:B------:R-:W3:Y:S01]  /*3f210*/  LDL R34, [R1+0x7e0] ;  /* 0x0007e00001227983 */ /* 0x000ee20000100800 */
[----:B-1----:R-:W-:Y:S02]  /*3f220*/  @!P1 IMAD.MOV.U32 R2, RZ, RZ, R31 ;  /* 0x000000ffff029224 */ /* 0x002fe400078e001f */
[----:B------:R-:W-:Y:S01]  /*3f230*/  @!P1 IMAD.MOV.U32 R3, RZ, RZ, R33 ;  /* 0x000000ffff039224 */ /* 0x000fe200078e0021 */
[----:B------:R-:W3:Y:S04]  /*3f240*/  LDL R31, [R1+0x7a0] ;  /* 0x0007a000011f7983 */ /* 0x000ee80000100800 */
[----:B------:R-:W3:Y:S04]  /*3f250*/  LDL R33, [R1+0x7e4] ;  /* 0x0007e40001217983 */ /* 0x000ee80000100800 */
[----:B------:R4:W3:Y:S01]  /*3f260*/  @!P1 LDG.E.U8 R172, desc[UR44][R2.64] ;  /* 0x0000002c02ac9981 */ /* 0x0008e2000c1e1100 */
[----:B------:R-:W-:Y:S01]  /*3f270*/  PRMT R170, RZ, 0x7610, R170 ;  /* 0x00007610ffaa7816 */ /* 0x000fe200000000aa */
[----:B----4-:R-:W-:-:S02]  /*3f280*/  @!P1 IMAD.MOV.U32 R3, RZ, RZ, R30 ;  /* 0x000000ffff039224 */ /* 0x010fc400078e001e */
[----:B------:R-:W4:Y:S01]  /*3f290*/  LDL R30, [R1+0x7a4] ;  /* 0x0007a400011e7983 */ /* 0x000f220000100800 */
[----:B--2---:R-:W-:Y:S01]  /*3f2a0*/  @!P1 IMAD.MOV.U32 R2, RZ, RZ, R29 ;  /* 0x000000ffff029224 */ /* 0x004fe200078e001d */
[----:B------:R-:W-:Y:S02]  /*3f2b0*/  PRMT R169, RZ, 0x7610, R169 ;  /* 0x00007610ffa97816 */ /* 0x000fe400000000a9 */
[----:B------:R-:W-:Y:S01]  /*3f2c0*/  PRMT R168, RZ, 0x7610, R168 ;  /* 0x00007610ffa87816 */ /* 0x000fe200000000a8 */
[----:B------:R-:W2:Y:S04]  /*3f2d0*/  LDL R29, [R1+0x6e4] ;  /* 0x0006e400011d7983 */ /* 0x000ea80000100800 */
[----:B------:R3:W2:Y:S02]  /*3f2e0*/  @!P1 LDG.E.U8 R171, desc[UR44][R2.64] ;  /* 0x0000002c02ab9981 */ /* 0x0006a4000c1e1100 */
[----:B---3--:R-:W-:-:S02]  /*3f2f0*/  @!P1 IMAD.MOV.U32 R2, RZ, RZ, R27 ;  /* 0x000000ffff029224 */ /* 0x008fc400078e001b */
[----:B------:R-:W-:Y:S01]  /*3f300*/  @!P1 IMAD.MOV.U32 R3, RZ, RZ, R28 ;  /* 0x000000ffff039224 */ /* 0x000fe200078e001c */
[----:B------:R-:W3:Y:S04]  /*3f310*/  LDL R27, [R1+0x764] ;  /* 0x00076400011b7983 */ /* 0x000ee80000100800 */
[----:B------:R-:W2:Y:S04]  /*3f320*/  LDL R28, [R1+0x760] ;  /* 0x00076000011c7983 */ /* 0x000ea80000100800 */
[----:B------:R0:W2:Y:S02]  /*3f330*/  @!P1 LDG.E.U8 R170, desc[UR44][R2.64] ;  /* 0x0000002c02aa9981 */ /* 0x0000a4000c1e1100 */
[----:B0-----:R-:W-:-:S02]  /*3f340*/  @!P1 IMAD.MOV.U32 R3, RZ, RZ, R26 ;  /* 0x000000ffff039224 */ /* 0x001fc400078e001a */
[----:B------:R-:W2:Y:S01]  /*3f350*/  LDL R26, [R1+0x720] ;  /* 0x00072000011a7983 */ /* 0x000ea20000100800 */
[----:B------:R-:W-:-:S03]  /*3f360*/  @!P1 IMAD.MOV.U32 R2, RZ, RZ, R24 ;  /* 0x000000ffff029224 */ /* 0x000fc600078e0018 */
[----:B------:R-:W2:Y:S04]  /*3f370*/  LDL R24, [R1+0x724] ;  /* 0x0007240001187983 */ /* 0x000ea80000100800 */
[----:B------:R0:W2:Y:S01]  /*3f380*/  @!P1 LDG.E.U8 R169, desc[UR44][R2.64] ;  /* 0x0000002c02a99981 */ /* 0x0000a2000c1e1100 */
[----:B------:R-:W-:Y:S02]  /*3f390*/  PRMT R167, RZ, 0x7610, R167 ;  /* 0x00007610ffa77816 */ /* 0x000fe400000000a7 */
[----:B------:R-:W-:Y:S01]  /*3f3a0*/  PRMT R166, RZ, 0x7610, R166 ;  /* 0x00007610ffa67816 */ /* 0x000fe200000000a6 */
[----:B0-----:R-:W-:Y:S02]  /*3f3b0*/  @!P1 IMAD.MOV.U32 R3, RZ, RZ, R34 ;  /* 0x000000ffff039224 */ /* 0x001fe400078e0022 */
[----:B------:R-:W-:-:S02]  /*3f3c0*/  @!P1 IMAD.MOV.U32 R2, RZ, RZ, R33 ;  /* 0x000000ffff029224 */ /* 0x000fc400078e0021 */
[----:B------:R-:W2:Y:S04]  /*3f3d0*/  LDL.LU R33, [R1+0x6a0] ;  /* 0x0006a00001217983 */ /* 0x000ea80000300800 */
[----:B------:R0:W2:Y:S02]  /*3f3e0*/  @!P1 LDG.E.U8 R168, desc[UR44][R2.64] ;  /* 0x0000002c02a89981 */ /* 0x0000a4000c1e1100 */
[----:B0-----:R-:W-:Y:S02]  /*3f3f0*/  @!P1 IMAD.MOV.U32 R3, RZ, RZ, R31 ;  /* 0x000000ffff039224 */ /* 0x001fe400078e001f */
[----:B----4-:R-:W-:-:S05]  /*3f400*/  @!P1 IMAD.MOV.U32 R2, RZ, RZ, R30 ;  /* 0x000000ffff029224 */ /* 0x010fca00078e001e */
[----:B------:R3:W4:Y:S02]  /*3f410*/  @!P1 LDG.E.U8 R167, desc[UR44][R2.64] ;  /* 0x0000002c02a79981 */ /* 0x000724000c1e1100 */
[----:B---3--:R-:W-:Y:S02]  /*3f420*/  @!P1 IMAD.MOV.U32 R2, RZ, RZ, R27 ;  /* 0x000000ffff029224 */ /* 0x008fe400078e001b */
[----:B--2---:R-:W-:Y:S01]  /*3f430*/  @!P1 IMAD.MOV.U32 R3, RZ, RZ, R28 ;  /* 0x000000ffff039224 */ /* 0x004fe200078e001c */
[----:B------:R-:W2:Y:S04]  /*3f440*/  LDL R27, [R1+0x814] ;  /* 0x00081400011b7983 */ /* 0x000ea80000100800 */
[----:B------:R-:W3:Y:S04]  /*3f450*/  LDL R28, [R1+0x810] ;  /* 0x00081000011c7983 */ /* 0x000ee80000100800 */
[----:B------:R-:W4:Y:S04]  /*3f460*/  LDL.LU R38, [R1+0x660] ;  /* 0x0006600001267983 */ /* 0x000f280000300800 */
[----:B------:R-:W2:Y:S04]  /*3f470*/  LDL.LU R37, [R1+0x664] ;  /* 0x0006640001257983 */ /* 0x000ea80000300800 */
[----:B------:R0:W3:Y:S01]  /*3f480*/  @!P1 LDG.E.U8 R166, desc[UR44][R2.64] ;  /* 0x0000002c02a69981 */ /* 0x0000e2000c1e1100 */
[----:B------:R-:W-:-:S02]  /*3f490*/  PRMT R165, RZ, 0x7610, R165 ;  /* 0x00007610ffa57816 */ /* 0x000fc400000000a5 */
[----:B------:R-:W-:Y:S01]  /*3f4a0*/  PRMT R164, RZ, 0x7610, R164 ;  /* 0x00007610ffa47816 */ /* 0x000fe200000000a4 */
[----:B------:R-:W3:Y:S01]  /*3f4b0*/  LDL R34, [R1+0x804] ;  /* 0x0008040001227983 */ /* 0x000ee20000100800 */
[----:B0-----:R-:W-:-:S03]  /*3f4c0*/  @!P1 IMAD.MOV.U32 R3, RZ, RZ, R26 ;  /* 0x000000ffff039224 */ /* 0x001fc600078e001a */
[----:B------:R-:W3:Y:S01]  /*3f4d0*/  LDL R26, [R1+0x808] ;  /* 0x00080800011a7983 */ /* 0x000ee20000100800 */
[----:B------:R-:W-:-:S03]  /*3f4e0*/  @!P1 IMAD.MOV.U32 R2, RZ, RZ, R24 ;  /* 0x000000ffff029224 */ /* 0x000fc600078e0018 */
[----:B------:R-:W3:Y:S04]  /*3f4f0*/  LDL R24, [R1+0x80c] ;  /* 0x00080c0001187983 */ /* 0x000ee80000100800 */
[----:B------:R0:W3:Y:S04]  /*3f500*/  @!P1 LDG.E.U8 R165, desc[UR44][R2.64] ;  /* 0x0000002c02a59981 */ /* 0x0000e8000c1e1100 */
[----:B------:R1:W-:Y:S01]  /*3f510*/  STL [R1+0x1948], R250 ;  /* 0x001948fa01007387 */ /* 0x0003e20000100800 */
[----:B------:R-:W-:Y:S01]  /*3f520*/  PRMT R163, RZ, 0x7610, R163 ;  /* 0x00007610ffa37816 */ /* 0x000fe200000000a3 */
[----:B0-----:R-:W-:-:S02]  /*3f530*/  @!P1 IMAD.MOV.U32 R2, RZ, RZ, R29 ;  /* 0x000000ffff029224 */ /* 0x001fc400078e001d */
[----:B------:R-:W-:Y:S02]  /*3f540*/  @!P1 IMAD.MOV.U32 R3, RZ, RZ, R250 ;  /* 0x000000ffff039224 */ /* 0x000fe400078e00fa */
[----:B-1----:R-:W3:Y:S04]  /*3f550*/  LDL.LU R250, [R1+0x700] ;  /* 0x0007000001fa7983 */ /* 0x002ee80000300800 */
[----:B------:R0:W3:Y:S04]  /*3f560*/  @!P1 LDG.E.U8 R164, desc[UR44][R2.64] ;  /* 0x0000002c02a49981 */ /* 0x0000e8000c1e1100 */
[----:B------:R1:W-:Y:S01]  /*3f570*/  STL [R1+0x194c], R0 ;  /* 0x00194c0001007387 */ /* 0x0003e20000100800 */
[----:B------:R-:W-:Y:S01]  /*3f580*/  PRMT R162, RZ, 0x7610, R162 ;  /* 0x00007610ffa27816 */ /* 0x000fe200000000a2 */
[----:B0-----:R-:W-:-:S02]  /*3f590*/  @!P1 IMAD.MOV.U32 R2, RZ, RZ, R0 ;  /* 0x000000ffff029224 */ /* 0x001fc400078e0000 */
[----:B-1----:R-:W3:Y:S04]  /*3f5a0*/  LDL.LU R0, [R1+0x6dc] ;  /* 0x0006dc0001007983 */ /* 0x002ee80000300800 */
[----:B------:R-:W3:Y:S04]  /*3f5b0*/  LDL R40, [R1+0x800] ;  /* 0x0008000001287983 */ /* 0x000ee80000100800 */
[----:B------:R-:W3:Y:S04]  /*3f5c0*/  LDL R30, [R1+0x7d8] ;  /* 0x0007d800011e7983 */ /* 0x000ee80000100800 */
[----:B------:R-:W3:Y:S01]  /*3f5d0*/  LDL R29, [R1+0x7dc] ;  /* 0x0007dc00011d7983 */ /* 0x000ee20000100800 */
[----:B------:R-:W-:-:S02]  /*3f5e0*/  PRMT R161, RZ, 0x7610, R161 ;  /* 0x00007610ffa17816 */ /* 0x000fc400000000a1 */
[----:B------:R-:W-:Y:S01]  /*3f5f0*/  PRMT R160, RZ, 0x7610, R160 ;  /* 0x00007610ffa07816 */ /* 0x000fe200000000a0 */
[----:B------:R-:W3:Y:S04]  /*3f600*/  LDL R36, [R1+0x718] ;  /* 0x0007180001247983 */ /* 0x000ee80000100800 */
[----:B------:R-:W3:Y:S01]  /*3f610*/  LDL R31, [R1+0x71c] ;  /* 0x00071c00011f7983 */ /* 0x000ee20000100800 */
[----:B------:R-:W-:-:S05]  /*3f620*/  @!P1 IMAD.MOV.U32 R3, RZ, RZ, R33 ;  /* 0x000000ffff039224 */ /* 0x000fca00078e0021 */
[----:B------:R4:W3:Y:S02]  /*3f630*/  @!P1 LDG.E.U8 R163, desc[UR44][R2.64] ;  /* 0x0000002c02a39981 */ /* 0x0008e4000c1e1100 */
[----:B----4-:R-:W-:Y:S02]  /*3f640*/  @!P1 IMAD.MOV.U32 R3, RZ, RZ, R38 ;  /* 0x000000ffff039224 */ /* 0x010fe400078e0026 */
[----:B--2---:R-:W-:-:S05]  /*3f650*/  @!P1 IMAD.MOV.U32 R2, RZ, RZ, R37 ;  /* 0x000000ffff029224 */ /* 0x004fca00078e0025 */
[----:B------:R0:W2:Y:S02]  /*3f660*/  @!P1 LDG.E.U8 R162, desc[UR44][R2.64] ;  /* 0x0000002c02a29981 */ /* 0x0000a4000c1e1100 */
[----:B0-----:R-:W-:Y:S02]  /*3f670*/  @!P1 IMAD.MOV.U32 R2, RZ, RZ, R27 ;  /* 0x000000ffff029224 */ /* 0x001fe400078e001b */
[----:B---3--:R-:W-:Y:S01]  /*3f680*/  @!P1 IMAD.MOV.U32 R3, RZ, RZ, R28 ;  /* 0x000000ffff039224 */ /* 0x008fe200078e001c */
[----:B------:R-:W3:Y:S04]  /*3f690*/  LDL R27, [R1+0x79c] ;  /* 0x00079c00011b7983 */ /* 0x000ee80000100800 */
[----:B------:R-:W4:Y:S04]  /*3f6a0*/  LDL R28, [R1+0x798] ;  /* 0x00079800011c7983 */ /* 0x000f280000100800 */
[----:B------:R0:W2:Y:S02]  /*3f6b0*/  @!P1 LDG.E.U8 R161, desc[UR44][R2.64] ;  /* 0x0000002c02a19981 */ /* 0x0000a4000c1e1100 */
[----:B0-----:R-:W-:-:S02]  /*3f6c0*/  @!P1 IMAD.MOV.U32 R2, RZ, RZ, R24 ;  /* 0x000000ffff029224 */ /* 0x001fc400078e0018 */
[----:B------:R-:W-:Y:S01]  /*3f6d0*/  @!P1 IMAD.MOV.U32 R3, RZ, RZ, R26 ;  /* 0x000000ffff039224 */ /* 0x000fe200078e001a */
[----:B------:R-:W2:Y:S04]  /*3f6e0*/  LDL R24, [R1+0x75c] ;  /* 0x00075c0001187983 */ /* 0x000ea80000100800 */
[----:B------:R-:W2:Y:S04]  /*3f6f0*/  LDL R26, [R1+0x758] ;  /* 0x00075800011a7983 */ /* 0x000ea80000100800 */
[----:B------:R0:W2:Y:S01]  /*3f700*/  @!P1 LDG.E.U8 R160, desc[UR44][R2.64] ;  /* 0x0000002c02a09981 */ /* 0x0000a2000c1e1100 */
[----:B------:R-:W-:-:S02]  /*3f710*/  PRMT R159, RZ, 0x7610, R159 ;  /* 0x00007610ff9f7816 */ /* 0x000fc4000000009f */
[----:B------:R-:W-:Y:S01]  /*3f720*/  PRMT R158, RZ, 0x7610, R158 ;  /* 0x00007610ff9e7816 */ /* 0x000fe2000000009e */
[----:B0-----:R-:W-:Y:S02]  /*3f730*/  @!P1 IMAD.MOV.U32 R2, RZ, RZ, R34 ;  /* 0x000000ffff029224 */ /* 0x001fe400078e0022 */
[----:B------:R-:W-:-:S05]  /*3f740*/  @!P1 IMAD.MOV.U32 R3, RZ, RZ, R40 ;  /* 0x000000ffff039224 */ /* 0x000fca00078e0028 */
[----:B------:R0:W2:Y:S01]  /*3f750*/  @!P1 LDG.E.U8 R159, desc[UR44][R2.64] ;  /* 0x0000002c029f9981 */ /* 0x0000a2000c1e1100 */
[----:B------:R-:W-:Y:S01]  /*3f760*/  PRMT R157, RZ, 0x7610, R157 ;  /* 0x00007610ff9d7816 */ /* 0x000fe2000000009d */
[----:B0-----:R-:W-:Y:S02]  /*3f770*/  @!P1 IMAD.MOV.U32 R2, RZ, RZ, R29 ;  /* 0x000000ffff029224 */ /* 0x001fe400078e001d */
[----:B------:R-:W-:Y:S02]  /*3f780*/  @!P1 IMAD.MOV.U32 R3, RZ, RZ, R30 ;  /* 0x000000ffff039224 */ /* 0x000fe400078e001e */
[----:B------:R-:W2:Y:S04]  /*3f790*/  LDL R30, [R1+0x658] ;  /* 0x00065800011e7983 */ /* 0x000ea80000100800 */
[----:B------:R3:W2:Y:S04]  /*3f7a0*/  @!P1 LDG.E.U8 R158, desc[UR44][R2.64] ;  /* 0x0000002c029e9981 */ /* 0x0006a8000c1e1100 */
[----:B------:R-:W2:Y:S01]  /*3f7b0*/  LDL.LU R34, [R1+0x698] ;  /* 0x0006980001227983 */ /* 0x000ea20000300800 */
[----:B---3--:R-:W-:-:S02]  /*3f7c0*/  @!P1 IMAD.MOV.U32 R2, RZ, RZ, R27 ;  /* 0x000000ffff029224 */ /* 0x008fc400078e001b */
[----:B----4-:R-:W-:Y:S01]  /*3f7d0*/  @!P1 IMAD.MOV.U32 R3, RZ, RZ, R28 ;  /* 0x000000ffff039224 */ /* 0x010fe200078e001c */
[----:B------:R-:W3:Y:S04]  /*3f7e0*/  LDL.LU R27, [R1+0x69c] ;  /* 0x00069c00011b7983 */ /* 0x000ee80000300800 */
[----:B------:R-:W4:Y:S04]  /*3f7f0*/  LDL R29, [R1+0x7d0] ;  /* 0x0007d000011d7983 */ /* 0x000f280000100800 */
[----:B------:R-:W4:Y:S04]  /*3f800*/  LDL R28, [R1+0x7d4] ;  /* 0x0007d400011c7983 */ /* 0x000f280000100800 */
[----:B------:R2:W4:Y:S02]  /*3f810*/  @!P1 LDG.E.U8 R157, desc[UR44][R2.64] ;  /* 0x0000002c029d9981 */ /* 0x000524000c1e1100 */
[----:B--2---:R-:W-:-:S02]  /*3f820*/  @!P1 IMAD.MOV.U32 R2, RZ, RZ, R24 ;  /* 0x000000ffff029224 */ /* 0x004fc400078e0018 */
[----:B------:R-:W-:Y:S01]  /*3f830*/  @!P1 IMAD.MOV.U32 R3, RZ, RZ, R26 ;  /* 0x000000ffff039224 */ /* 0x000fe200078e001a */
[----:B------:R-:W2:Y:S04]  /*3f840*/  LDL R24, [R1+0x7cc] ;  /* 0x0007cc0001187983 */ /* 0x000ea80000100800 */
[----:B------:R-:W2:Y:S04]  /*3f850*/  LDL R26, [R1+0x7c8] ;  /* 0x0007c800011a7983 */ /* 0x000ea80000100800 */
[----:B------:R-:W4:Y:S01]  /*3f860*/  LDL.LU R43, [R1+0x65c] ;  /* 0x00065c00012b7983 */ /* 0x000f220000300800 */
[----:B------:R-:W-:-:S02]  /*3f870*/  PRMT R156, RZ, 0x7610, R156 ;  /* 0x00007610ff9c7816 */ /* 0x000fc4000000009c */
[----:B------:R-:W-:-:S04]  /*3f880*/  PRMT R155, RZ, 0x7610, R155 ;  /* 0x00007610ff9b7816 */ /* 0x000fc8000000009b */
[----:B------:R0:W2:Y:S04]  /*3f890*/  @!P1 LDG.E.U8 R156, desc[UR44][R2.64] ;  /* 0x0000002c029c9981 */ /* 0x0000a8000c1e1100 */
[----:B------:R1:W-:Y:S01]  /*3f8a0*/  STL [R1+0x1954], R0 ;  /* 0x0019540001007387 */ /* 0x0003e20000100800 */
[----:B------:R-:W-:Y:S01]  /*3f8b0*/  PRMT R154, RZ, 0x7610, R154 ;  /* 0x00007610ff9a7816 */ /* 0x000fe2000000009a */
[----:B0-----:R-:W-:Y:S02]  /*3f8c0*/  @!P1 IMAD.MOV.U32 R2, RZ, RZ, R31 ;  /* 0x000000ffff029224 */ /* 0x001fe400078e001f */
[----:B------:R-:W-:-:S05]  /*3f8d0*/  @!P1 IMAD.MOV.U32 R3, RZ, RZ, R36 ;  /* 0x000000ffff039224 */ /* 0x000fca00078e0024 */
[----:B------:R0:W2:Y:S01]  /*3f8e0*/  @!P1 LDG.E.U8 R155, desc[UR44][R2.64] ;  /* 0x0000002c029b9981 */ /* 0x0000a2000c1e1100 */
[----:B------:R-:W-:Y:S01]  /*3f8f0*/  PRMT R153, RZ, 0x7610, R153 ;  /* 0x00007610ff997816 */ /* 0x000fe20000000099 */
[----:B0-----:R-:W-:Y:S02]  /*3f900*/  @!P1 IMAD.MOV.U32 R2, RZ, RZ, R0 ;  /* 0x000000ffff029224 */ /* 0x001fe400078e0000 */
[----:B------:R-:W-:Y:S01]  /*3f910*/  @!P1 IMAD.MOV.U32 R3, RZ, RZ, R251 ;  /* 0x000000ffff039224 */ /* 0x000fe200078e00fb */
[----:B-1----:R-:W2:Y:S04]  /*3f920*/  LDL.LU R0, [R1+0x710] ;  /* 0x0007100001007983 */ /* 0x002ea80000300800 */
[----:B------:R0:W-:Y:S04]  /*3f930*/  STL [R1+0x1950], R251 ;  /* 0x001950fb01007387 */ /* 0x0001e80000100800 */
[----:B------:R1:W2:Y:S04]  /*3f940*/  @!P1 LDG.E.U8 R154, desc[UR44][R2.64] ;  /* 0x0000002c029a9981 */ /* 0x0002a8000c1e1100 */
[----:B0-----:R-:W2:Y:S04]  /*3f950*/  LDL.LU R251, [R1+0x708] ;  /* 0x0007080001fb7983 */ /* 0x001ea80000300800 */
[----:B------:R-:W2:Y:S04]  /*3f960*/  LDL R42, [R1+0x7c4] ;  /* 0x0007c400012a7983 */ /* 0x000ea80000100800 */
[----:B------:R-:W2:Y:S01]  /*3f970*/  LDL R44, [R1+0x7c0] ;  /* 0x0007c000012c7983 */ /* 0x000ea20000100800 */
[----:B-1----:R-:W-:-:S03]  /*3f980*/  @!P1 IMAD.MOV.U32 R3, RZ, RZ, R34 ;  /* 0x000000ffff039224 */ /* 0x002fc600078e0022 */
[----:B------:R-:W2:Y:S04]  /*3f990*/  LDL R41, [R1+0x790] ;  /* 0x0007900001297983 */ /* 0x000ea80000100800 */
[----:B------:R-:W2:Y:S01]  /*3f9a0*/  LDL R40, [R1+0x794] ;  /* 0x0007940001287983 */ /* 0x000ea20000100800 */
[----:B------:R-:W-:-:S03]  /*3f9b0*/  PRMT R152, RZ, 0x7610, R152 ;  /* 0x00007610ff987816 */ /* 0x000fc60000000098 */
[----:B------:R-:W2:Y:S04]  /*3f9c0*/  LDL R36, [R1+0x788] ;  /* 0x0007880001247983 */ /* 0x000ea80000100800 */
[----:B------:R-:W2:Y:S01]  /*3f9d0*/  LDL R31, [R1+0x78c] ;  /* 0x00078c00011f7983 */ /* 0x000ea20000100800 */
[----:B------:R-:W-:Y:S01]  /*3f9e0*/  PRMT R23, RZ, 0x7610, R23 ;  /* 0x00007610ff177816 */ /* 0x000fe20000000017 */
[----:B---3--:R-:W-:-:S05]  /*3f9f0*/  @!P1 IMAD.MOV.U32 R2, RZ, RZ, R27 ;  /* 0x000000ffff029224 */ /* 0x008fca00078e001b */
[----:B------:R0:W3:Y:S02]  /*3fa00*/  @!P1 LDG.E.U8 R153, desc[UR44][R2.64] ;  /* 0x0000002c02999981 */ /* 0x0000e4000c1e1100 */
[----:B0-----:R-:W-:Y:S02]  /*3fa10*/  @!P1 IMAD.MOV.U32 R3, RZ, RZ, R30 ;  /* 0x000000ffff039224 */ /* 0x001fe400078e001e */
[----:B------:R-:W3:Y:S01]  /*3fa20*/  LDL R30, [R1+0x780] ;  /* 0x00078000011e7983 */ /* 0x000ee20000100800 */
[----:B----4-:R-:W-:-:S05]  /*3fa30*/  @!P1 IMAD.MOV.U32 R2, RZ, RZ, R43 ;  /* 0x000000ffff029224 */ /* 0x010fca00078e002b */
[----:B------:R0:W4:Y:S02]  /*3fa40*/  @!P1 LDG.E.U8 R152, desc[UR44][R2.64] ;  /* 0x0000002c02989981 */ /* 0x000124000c1e1100 */
[----:B0-----:R-:W-:Y:S02]  /*3fa50*/  @!P1 IMAD.MOV.U32 R3, RZ, RZ, R29 ;  /* 0x000000ffff039224 */ /* 0x001fe400078e001d */
[----:B------:R-:W4:Y:S01]  /*3fa60*/  LDL R29, [R1+0x784] ;  /* 0x00078400011d7983 */ /* 0x000f220000100800 */
[----:B------:R-:W-:-:S03]  /*3fa70*/  @!P1 IMAD.MOV.U32 R2, RZ, RZ, R28 ;  /* 0x000000ffff029224 */ /* 0x000fc600078e001c */
[----:B------:R-:W4:Y:S04]  /*3fa80*/  LDL R28, [R1+0x750] ;  /* 0x00075000011c7983 */ /* 0x000f280000100800 */
[----:B------:R2:W4:Y:S02]  /*3fa90*/  @!P1 LDG.E.U8 R23, desc[UR44][R2.64] ;  /* 0x0000002c02179981 */ /* 0x000524000c1e1100 */
[----:B--2---:R-:W-:Y:S02]  /*3faa0*/  @!P1 IMAD.MOV.U32 R2, RZ, RZ, R24 ;  /* 0x000000ffff029224 */ /* 0x004fe400078e0018 */
        /* <DEDUP_REMOVED lines=8> */
[----:B------:R-:W-:-:S05]  /*3fb30*/  @!P1 IMAD.MOV.U32 R3, RZ, RZ, R44 ;  /* 0x000000ffff039224 */ /* 0x000fca00078e002c */
[----:B------:R0:W2:Y:S01]  /*3fb40*/  @!P1 LDG.E.U8 R21, desc[UR44][R2.64] ;  /* 0x0000002c02159981 */ /* 0x0000a2000c1e1100 */
[----:B------:R-:W-:Y:S01]  /*3fb50*/  PRMT R19, RZ, 0x7610, R19 ;  /* 0x00007610ff137816 */ /* 0x000fe20000000013 */
[----:B0-----:R-:W-:Y:S02]  /*3fb60*/  @!P1 IMAD.MOV.U32 R2, RZ, RZ, R40 ;  /* 0x000000ffff029224 */ /* 0x001fe400078e0028 */
[----:B------:R-:W-:-:S05]  /*3fb70*/  @!P1 IMAD.MOV.U32 R3, RZ, RZ, R41 ;  /* 0x000000ffff039224 */ /* 0x000fca00078e0029 */
[----:B------:R0:W2:Y:S01]  /*3fb80*/  @!P1 LDG.E.U8 R20, desc[UR44][R2.64] ;  /* 0x0000002c02149981 */ /* 0x0000a2000c1e1100 */
[----:B------:R-:W-:Y:S01]  /*3fb90*/  PRMT R18, RZ, 0x7610, R18 ;  /* 0x00007610ff127816 */ /* 0x000fe20000000012 */
[----:B0-----:R-:W-:Y:S02]  /*3fba0*/  @!P1 IMAD.MOV.U32 R2, RZ, RZ, R31 ;  /* 0x000000ffff029224 */ /* 0x001fe400078e001f */
[----:B------:R-:W-:Y:S01]  /*3fbb0*/  @!P1 IMAD.MOV.U32 R3, RZ, RZ, R36 ;  /* 0x000000ffff039224 */ /* 0x000fe200078e0024 */
[----:B------:R-:W2:Y:S04]  /*3fbc0*/  LDL R31, [R1+0x748] ;  /* 0x00074800011f7983 */ /* 0x000ea80000100800 */
[----:B------:R3:W2:Y:S01]  /*3fbd0*/  @!P1 LDG.E.U8 R19, desc[UR44][R2.64] ;  /* 0x0000002c02139981 */ /* 0x0006a2000c1e1100 */
[----:B------:R-:W-:-:S02]  /*3fbe0*/  PRMT R17, RZ, 0x7610, R17 ;  /* 0x00007610ff117816 */ /* 0x000fc40000000011 */
[----:B------:R-:W-:Y:S01]  /*3fbf0*/  PRMT R16, RZ, 0x7610, R16 ;  /* 0x00007610ff107816 */ /* 0x000fe20000000010 */
[----:B---3--:R-:W-:Y:S02]  /*3fc00*/  @!P1 IMAD.MOV.U32 R3, RZ, RZ, R30 ;  /* 0x000000ffff039224 */ /* 0x008fe400078e001e */
[----:B----4-:R-:W-:-:S05]  /*3fc10*/  @!P1 IMAD.MOV.U32 R2, RZ, RZ, R29 ;  /* 0x000000ffff029224 */ /* 0x010fca00078e001d */
[----:B------:R0:W3:Y:S02]  /*3fc20*/  @!P1 LDG.E.U8 R18, desc[UR44][R2.64] ;  /* 0x0000002c02129981 */ /* 0x0000e4000c1e1100 */
[----:B0-----:R-:W-:Y:S02]  /*3fc30*/  @!P1 IMAD.MOV.U32 R3, RZ, RZ, R28 ;  /* 0x000000ffff039224 */ /* 0x001fe400078e001c */
[----:B------:R-:W4:Y:S04]  /*3fc40*/  LDL R28, [R1+0x74c] ;  /* 0x00074c00011c7983 */ /* 0x000f280000100800 */
[----:B------:R-:W3:Y:S04]  /*3fc50*/  LDL.LU R36, [R1+0x690] ;  /* 0x0006900001247983 */ /* 0x000ee80000300800 */
[----:B------:R-:W4:Y:S01]  /*3fc60*/  LDL.LU R29, [R1+0x694] ;  /* 0x00069400011d7983 */ /* 0x000f220000300800 */
[----:B--2---:R-:W-:-:S03]  /*3fc70*/  @!P1 IMAD.MOV.U32 R2, RZ, RZ, R24 ;  /* 0x000000ffff029224 */ /* 0x004fc600078e0018 */
[----:B------:R-:W2:Y:S04]  /*3fc80*/  LDL.LU R24, [R1+0x650] ;  /* 0x0006500001187983 */ /* 0x000ea80000300800 */
[----:B------:R-:W2:Y:S04]  /*3fc90*/  LDL R30, [R1+0x744] ;  /* 0x00074400011e7983 */ /* 0x000ea80000100800 */
[----:B------:R-:W2:Y:S04]  /*3fca0*/  LDL.LU R41, [R1+0x654] ;  /* 0x0006540001297983 */ /* 0x000ea80000300800 */
[----:B------:R0:W2:Y:S02]  /*3fcb0*/  @!P1 LDG.E.U8 R17, desc[UR44][R2.64] ;  /* 0x0000002c02119981 */ /* 0x0000a4000c1e1100 */
[----:B0-----:R-:W-:-:S02]  /*3fcc0*/  @!P1 IMAD.MOV.U32 R2, RZ, RZ, R26 ;  /* 0x000000ffff029224 */ /* 0x001fc400078e001a */
[----:B------:R-:W-:Y:S01]  /*3fcd0*/  @!P1 IMAD.MOV.U32 R3, RZ, RZ, R0 ;  /* 0x000000ffff039224 */ /* 0x000fe200078e0000 */
[----:B------:R-:W2:Y:S04]  /*3fce0*/  LDL.LU R26, [R1+0x6c8] ;  /* 0x0006c800011a7983 */ /* 0x000ea80000300800 */
[----:B------:R0:W-:Y:S04]  /*3fcf0*/  STL [R1+0x1958], R0 ;  /* 0x0019580001007387 */ /* 0x0001e80000100800 */
[----:B------:R1:W2:Y:S04]  /*3fd00*/  @!P1 LDG.E.U8 R16, desc[UR44][R2.64] ;  /* 0x0000002c02109981 */ /* 0x0002a8000c1e1100 */
[----:B0-----:R-:W2:Y:S04]  /*3fd10*/  LDL.LU R0, [R1+0x704] ;  /* 0x0007040001007983 */ /* 0x001ea80000300800 */
[----:B------:R0:W-:Y:S01]  /*3fd20*/  STL [R1+0x1960], R252 ;  /* 0x001960fc01007387 */ /* 0x0001e20000100800 */
[----:B-1----:R-:W-:-:S03]  /*3fd30*/  @!P1 IMAD.MOV.U32 R2, RZ, RZ, R252 ;  /* 0x000000ffff029224 */ /* 0x002fc600078e00fc */
[----:B0-----:R-:W2:Y:S01]  /*3fd40*/  LDL.LU R252, [R1+0x740] ;  /* 0x0007400001fc7983 */ /* 0x001ea20000300800 */
[----:B------:R-:W-:Y:S01]  /*3fd50*/  PRMT R15, RZ, 0x7610, R15 ;  /* 0x00007610ff0f7816 */ /* 0x000fe2000000000f */
[----:B------:R-:W-:Y:S02]  /*3fd60*/  @!P1 IMAD.MOV.U32 R3, RZ, RZ, R236 ;  /* 0x000000ffff039224 */ /* 0x000fe400078e00ec */
[----:B------:R0:W-:Y:S01]  /*3fd70*/  STL [R1+0x195c], R236 ;  /* 0x00195cec01007387 */ /* 0x0001e20000100800 */
[----:B------:R-:W-:-:S03]  /*3fd80*/  PRMT R14, RZ, 0x7610, R14 ;  /* 0x00007610ff0e7816 */ /* 0x000fc6000000000e */
[----:B------:R3:W2:Y:S04]  /*3fd90*/  @!P1 LDG.E.U8 R15, desc[UR44][R2.64] ;  /* 0x0000002c020f9981 */ /* 0x0006a8000c1e1100 */
[----:B0-----:R-:W2:Y:S01]  /*3fda0*/  LDL.LU R236, [R1+0x70c] ;  /* 0x00070c0001ec7983 */ /* 0x001ea20000300800 */
[----:B------:R-:W-:Y:S02]  /*3fdb0*/  PRMT R13, RZ, 0x7610, R13 ;  /* 0x00007610ff0d7816 */ /* 0x000fe4000000000d */
[----:B------:R-:W-:Y:S01]  /*3fdc0*/  PRMT R12, RZ, 0x7610, R12 ;  /* 0x00007610ff0c7816 */ /* 0x000fe2000000000c */
[----:B---3--:R-:W-:Y:S02]  /*3fdd0*/  @!P1 IMAD.MOV.U32 R3, RZ, RZ, R36 ;  /* 0x000000ffff039224 */ /* 0x008fe400078e0024 */
[----:B----4-:R-:W-:-:S05]  /*3fde0*/  @!P1 IMAD.MOV.U32 R2, RZ, RZ, R29 ;  /* 0x000000ffff029224 */ /* 0x010fca00078e001d */
[----:B------:R2:W3:Y:S02]  /*3fdf0*/  @!P1 LDG.E.U8 R14, desc[UR44][R2.64] ;  /* 0x0000002c020e9981 */ /* 0x0004e4000c1e1100 */
[----:B--2---:R-:W-:Y:S02]  /*3fe00*/  @!P1 IMAD.MOV.U32 R2, RZ, RZ, R41 ;  /* 0x000000ffff029224 */ /* 0x004fe400078e0029 */
[----:B------:R-:W-:-:S05]  /*3fe10*/  @!P1 IMAD.MOV.U32 R3, RZ, RZ, R24 ;  /* 0x000000ffff039224 */ /* 0x000fca00078e0018 */
[----:B------:R0:W2:Y:S02]  /*3fe20*/  @!P1 LDG.E.U8 R13, desc[UR44][R2.64] ;  /* 0x0000002c020d9981 */ /* 0x0000a4000c1e1100 */
[----:B0-----:R-:W-:Y:S02]  /*3fe30*/  @!P1 IMAD.MOV.U32 R2, RZ, RZ, R28 ;  /* 0x000000ffff029224 */ /* 0x001fe400078e001c */
[----:B------:R-:W-:Y:S01]  /*3fe40*/  @!P1 IMAD.MOV.U32 R3, RZ, RZ, R31 ;  /* 0x000000ffff039224 */ /* 0x000fe200078e001f */
[----:B------:R-:W4:Y:S04]  /*3fe50*/  LDL.LU R28, [R1+0x6c0] ;  /* 0x0006c000011c7983 */ /* 0x000f280000300800 */
[----:B------:R-:W3:Y:S04]  /*3fe60*/  LDL.LU R44, [R1+0x688] ;  /* 0x00068800012c7983 */ /* 0x000ee80000300800 */
[----:B------:R-:W2:Y:S04]  /*3fe70*/  LDL.LU R42, [R1+0x680] ;  /* 0x00068000012a7983 */ /* 0x000ea80000300800 */
[----:B------:R-:W2:Y:S04]  /*3fe80*/  LDL.LU R40, [R1+0x64c] ;  /* 0x00064c0001287983 */ /* 0x000ea80000300800 */
[----:B------:R0:W2:Y:S04]  /*3fe90*/  @!P1 LDG.E.U8 R12, desc[UR44][R2.64] ;  /* 0x0000002c020c9981 */ /* 0x0000a8000c1e1100 */
[----:B------:R-:W2:Y:S01]  /*3fea0*/  LDL.LU R31, [R1+0x684] ;  /* 0x00068400011f7983 */ /* 0x000ea20000300800 */
[----:B0-----:R-:W-:-:S03]  /*3feb0*/  @!P1 IMAD.MOV.U32 R2, RZ, RZ, R30 ;  /* 0x000000ffff029224 */ /* 0x001fc600078e001e */
[----:B------:R-:W2:Y:S01]  /*3fec0*/  LDL.LU R30, [R1+0x68c] ;  /* 0x00068c00011e7983 */ /* 0x000ea20000300800 */
[----:B------:R-:W-:-:S03]  /*3fed0*/  @!P1 IMAD.MOV.U32 R3, RZ, RZ, R252 ;  /* 0x000000ffff039224 */ /* 0x000fc600078e00fc */
[----:B------:R0:W-:Y:S04]  /*3fee0*/  STL [R1+0x1964], R252 ;  /* 0x001964fc01007387 */ /* 0x0001e80000100800 */
[----:B0-----:R-:W2:Y:S04]  /*3fef0*/  LDL.LU R252, [R1+0x648] ;  /* 0x0006480001fc7983 */ /* 0x001ea80000300800 */
[----:B------:R-:W2:Y:S04]  /*3ff00*/  LDL.LU R79, [R1+0x5a8] ;  /* 0x0005a800014f7983 */ /* 0x000ea80000300800 */
        /* <DEDUP_REMOVED lines=15> */
[----:B------:R-:W2:Y:S01]  /*40000*/  LDL.LU R128, [R1+0x428] ;  /* 0x0004280001807983 */ /* 0x000ea20000300800 */
[----:B------:R-:W-:-:S02]  /*40010*/  PRMT R11, RZ, 0x7610, R11 ;  /* 0x00007610ff0b7816 */ /* 0x000fc4000000000b */
[----:B------:R-:W-:Y:S01]  /*40020*/  PRMT R10, RZ, 0x7610, R10 ;  /* 0x00007610ff0a7816 */ /* 0x000fe2000000000a */
[----:B------:R-:W0:Y:S01]  /*40030*/  S2R R108, SR_TID.X ;  /* 0x00000000006c7919 */ /* 0x000e220000002100 */
[----:B------:R-:W-:Y:S02]  /*40040*/  PRMT R9, RZ, 0x7610, R9 ;  /* 0x00007610ff097816 */ /* 0x000fe40000000009 */
[----:B------:R-:W-:Y:S02]  /*40050*/  PRMT R8, RZ, 0x7610, R8 ;  /* 0x00007610ff087816 */ /* 0x000fe40000000008 */
[----:B------:R-:W-:Y:S01]  /*40060*/  PRMT R7, RZ, 0x7610, R7 ;  /* 0x00007610ff077816 */ /* 0x000fe20000000007 */
[----:B------:R1:W2:Y:S01]  /*40070*/  @!P1 LDG.E.U8 R11, desc[UR44][R2.64] ;  /* 0x0000002c020b9981 */ /* 0x0002a2000c1e1100 */
[----:B------:R-:W-:Y:S02]  /*40080*/  PRMT R6, RZ, 0x7610, R6 ;  /* 0x00007610ff067816 */ /* 0x000fe40000000006 */
[----:B------:R-:W-:-:S02]  /*40090*/  PRMT R5, RZ, 0x7610, R5 ;  /* 0x00007610ff057816 */ /* 0x000fc40000000005 */
[----:B------:R-:W-:Y:S01]  /*400a0*/  PRMT R4, RZ, 0x7610, R4 ;  /* 0x00007610ff047816 */ /* 0x000fe20000000004 */
[----:B------:R-:W2:Y:S04]  /*400b0*/  LDL.LU R60, [R1+0x410] ;  /* 0x00041000013c7983 */ /* 0x000ea80000300800 */
[----:B------:R-:W2:Y:S04]  /*400c0*/  LDL.LU R82, [R1+0x3f8] ;  /* 0x0003f80001527983 */ /* 0x000ea80000300800 */
[----:B------:R-:W2:Y:S01]  /*400d0*/  LDL.LU R105, [R1+0x3e0] ;  /* 0x0003e00001697983 */ /* 0x000ea20000300800 */
[----:B-1----:R-:W-:-:S02]  /*400e0*/  @!P1 IMAD.MOV.U32 R2, RZ, RZ, R236 ;  /* 0x000000ffff029224 */ /* 0x002fc400078e00ec */
[----:B------:R-:W-:-:S05]  /*400f0*/  @!P1 IMAD.MOV.U32 R3, RZ, RZ, R251 ;  /* 0x000000ffff039224 */ /* 0x000fca00078e00fb */
[----:B------:R1:W2:Y:S02]  /*40100*/  @!P1 LDG.E.U8 R10, desc[UR44][R2.64] ;  /* 0x0000002c020a9981 */ /* 0x0002a4000c1e1100 */
[----:B-1----:R-:W-:Y:S02]  /*40110*/  @!P1 IMAD.MOV.U32 R2, RZ, RZ, R0 ;  /* 0x000000ffff029224 */ /* 0x002fe400078e0000 */
[----:B------:R-:W-:-:S05]  /*40120*/  @!P1 IMAD.MOV.U32 R3, RZ, RZ, R250 ;  /* 0x000000ffff039224 */ /* 0x000fca00078e00fa */
[----:B------:R1:W2:Y:S02]  /*40130*/  @!P1 LDG.E.U8 R9, desc[UR44][R2.64] ;  /* 0x0000002c02099981 */ /* 0x0002a4000c1e1100 */
[----:B-1----:R-:W-:Y:S02]  /*40140*/  @!P1 IMAD.MOV.U32 R2, RZ, RZ, R249 ;  /* 0x000000ffff029224 */ /* 0x002fe400078e00f9 */
[----:B------:R-:W-:-:S05]  /*40150*/  @!P1 IMAD.MOV.U32 R3, RZ, RZ, R26 ;  /* 0x000000ffff039224 */ /* 0x000fca00078e001a */
[----:B------:R1:W2:Y:S02]  /*40160*/  @!P1 LDG.E.U8 R8, desc[UR44][R2.64] ;  /* 0x0000002c02089981 */ /* 0x0002a4000c1e1100 */
[----:B-1----:R-:W-:Y:S01]  /*40170*/  @!P1 IMAD.MOV.U32 R2, RZ, RZ, R248 ;  /* 0x000000ffff029224 */ /* 0x002fe200078e00f8 */
[----:B0-----:R-:W-:-:S04]  /*40180*/  LOP3.LUT R108, R108, 0x7f, RZ, 0xc0, !PT ;  /* 0x0000007f6c6c7812 */ /* 0x001fc800078ec0ff */
[----:B------:R-:W-:Y:S01]  /*40190*/  LOP3.LUT R108, R108, 0x20, RZ, 0x3c, !PT ;  /* 0x000000206c6c7812 */ /* 0x000fe200078e3cff */
[----:B----4-:R-:W-:-:S05]  /*401a0*/  @!P1 IMAD.MOV.U32 R3, RZ, RZ, R28 ;  /* 0x000000ffff039224 */ /* 0x010fca00078e001c */
[----:B------:R3:W4:Y:S02]  /*401b0*/  @!P1 LDG.E.U8 R7, desc[UR44][R2.64] ;  /* 0x0000002c02079981 */ /* 0x000724000c1e1100 */
[----:B---3--:R-:W-:Y:S02]  /*401c0*/  @!P1 IMAD.MOV.U32 R3, RZ, RZ, R44 ;  /* 0x000000ffff039224 */ /* 0x008fe400078e002c */
[----:B--2---:R-:W-:-:S05]  /*401d0*/  @!P1 IMAD.MOV.U32 R2, RZ, RZ, R30 ;  /* 0x000000ffff029224 */ /* 0x004fca00078e001e */
[----:B------:R0:W2:Y:S02]  /*401e0*/  @!P1 LDG.E.U8 R6, desc[UR44][R2.64] ;  /* 0x0000002c02069981 */ /* 0x0000a4000c1e1100 */
[----:B0-----:R-:W-:Y:S02]  /*401f0*/  @!P1 IMAD.MOV.U32 R2, RZ, RZ, R31 ;  /* 0x000000ffff029224 */ /* 0x001fe400078e001f */
[----:B------:R-:W-:-:S05]  /*40200*/  @!P1 IMAD.MOV.U32 R3, RZ, RZ, R42 ;  /* 0x000000ffff039224 */ /* 0x000fca00078e002a */
[----:B------:R0:W3:Y:S04]  /*40210*/  @!P1 LDG.E.U8 R5, desc[UR44][R2.64] ;  /* 0x0000002c02059981 */ /* 0x0000e8000c1e1100 */
[----:B------:R1:W-:Y:S04]  /*40220*/  STS.U8 [R108+UR7+0x1d00], R79 ;  /* 0x001d004f6c007988 */ /* 0x0003e80008000007 */
[----:B------:R1:W-:Y:S01]  /*40230*/  STS.U8 [R108+UR7+0x2100], R102 ;  /* 0x002100666c007988 */ /* 0x0003e20008000007 */
[----:B0-----:R-:W-:Y:S02]  /*40240*/  @!P1 IMAD.MOV.U32 R2, RZ, RZ, R40 ;  /* 0x000000ffff029224 */ /* 0x001fe400078e0028 */
[----:B------:R-:W-:Y:S01]  /*40250*/  @!P1 IMAD.MOV.U32 R3, RZ, RZ, R252 ;  /* 0x000000ffff039224 */ /* 0x000fe200078e00fc */
[----:B------:R0:W-:Y:S04]  /*40260*/  STS.U8 [R108+UR7+0x2500], R125 ;  /* 0x0025007d6c007988 */ /* 0x0001e80008000007 */
[----:B------:R4:W3:Y:S04]  /*40270*/  @!P1 LDG.E.U8 R4, desc[UR44][R2.64] ;  /* 0x0000002c02049981 */ /* 0x0008e8000c1e1100 */
[----:B------:R0:W-:Y:S04]  /*40280*/  STS.U8 [R108+UR7+0x2900], R110 ;  /* 0x0029006e6c007988 */ /* 0x0001e80008000007 */
[----:B------:R0:W-:Y:S04]  /*40290*/  STS.U8 [R108+UR7+0x2d00], R61 ;  /* 0x002d003d6c007988 */ /* 0x0001e80008000007 */
[----:B------:R0:W-:Y:S04]  /*402a0*/  STS.U8 [R108+UR7+0x3100], R58 ;  /* 0x0031003a6c007988 */ /* 0x0001e80008000007 */
[----:B------:R-:W4:Y:S04]  /*402b0*/  LDL.LU R2, [R1+0x3c8] ;  /* 0x0003c80001027983 */ /* 0x000f280000300800 */
[----:B------:R-:W2:Y:S04]  /*402c0*/  LDL.LU R3, [R1+0x3b0] ;  /* 0x0003b00001037983 */ /* 0x000ea80000300800 */
[----:B-1----:R-:W3:Y:S04]  /*402d0*/  LDL.LU R79, [R1+0x1c9c] ;  /* 0x001c9c00014f7983 */ /* 0x002ee80000300800 */
[----:B------:R-:W3:Y:S04]  /*402e0*/  LDL.LU R102, [R1+0x1c98] ;  /* 0x001c980001667983 */ /* 0x000ee80000300800 */
[----:B0-----:R-:W3:Y:S04]  /*402f0*/  LDL.LU R125, [R1+0x1c94] ;  /* 0x001c9400017d7983 */ /* 0x001ee80000300800 */
[----:B------:R-:W3:Y:S04]  /*40300*/  LDL.LU R110, [R1+0x1c90] ;  /* 0x001c9000016e7983 */ /* 0x000ee80000300800 */
[----:B------:R-:W3:Y:S04]  /*40310*/  LDL.LU R61, [R1+0x1c8c] ;  /* 0x001c8c00013d7983 */ /* 0x000ee80000300800 */
[----:B------:R-:W3:Y:S04]  /*40320*/  LDL.LU R58, [R1+0x1c88] ;  /* 0x001c8800013a7983 */ /* 0x000ee80000300800 */
[----:B------:R0:W-:Y:S04]  /*40330*/  STS.U8 [R108+UR7+0x3500], R80 ;  /* 0x003500506c007988 */ /* 0x0001e80008000007 */
[----:B------:R1:W-:Y:S04]  /*40340*/  STS.U8 [R108+UR7+0x3900], R103 ;  /* 0x003900676c007988 */ /* 0x0003e80008000007 */
[----:B------:R1:W-:Y:S04]  /*40350*/  STS.U8 [R108+UR7+0x3d00], R126 ;  /* 0x003d007e6c007988 */ /* 0x0003e80008000007 */
[----:B------:R1:W-:Y:S04]  /*40360*/  STS.U8 [R108+UR7+0x4100], R87 ;  /* 0x004100576c007988 */ /* 0x0003e80008000007 */
[----:B------:R1:W-:Y:S04]  /*40370*/  STS.U8 [R108+UR7+0x4500], R132 ;  /* 0x004500846c007988 */ /* 0x0003e80008000007 */
[----:B------:R1:W-:Y:S04]  /*40380*/  STS.U8 [R108+UR7+0x4900], R59 ;  /* 0x0049003b6c007988 */ /* 0x0003e80008000007 */
[----:B0-----:R-:W3:Y:S04]  /*40390*/  LDL.LU R80, [R1+0x1c84] ;  /* 0x001c840001507983 */ /* 0x001ee80000300800 */
[----:B-1----:R-:W3:Y:S04]  /*403a0*/  LDL.LU R103, [R1+0x1c80] ;  /* 0x001c800001677983 */ /* 0x002ee80000300800 */
[----:B------:R-:W3:Y:S04]  /*403b0*/  LDL.LU R126, [R1+0x1c7c] ;  /* 0x001c7c00017e7983 */ /* 0x000ee80000300800 */
        /* <DEDUP_REMOVED lines=13> */
[----:B------:R0:W-:Y:S04]  /*40490*/  STS.U8 [R108+UR7+0x6100], R60 ;  /* 0x0061003c6c007988 */ /* 0x0001e80008000007 */
[----:B------:R1:W-:Y:S04]  /*404a0*/  STS.U8 [R108+UR7+0x6500], R82 ;  /* 0x006500526c007988 */ /* 0x0003e80008000007 */
[----:B------:R1:W-:Y:S04]  /*404b0*/  STS.U8 [R108+UR7+0x6900], R105 ;  /* 0x006900696c007988 */ /* 0x0003e80008000007 */
[----:B0-----:R-:W3:Y:S04]  /*404c0*/  LDL.LU R60, [R1+0x1c58] ;  /* 0x001c5800013c7983 */ /* 0x001ee80000300800 */
[----:B-1----:R-:W3:Y:S04]  /*404d0*/  LDL.LU R82, [R1+0x1c54] ;  /* 0x001c540001527983 */ /* 0x002ee80000300800 */
[----:B------:R-:W3:Y:S04]  /*404e0*/  LDL.LU R105, [R1+0x1c50] ;  /* 0x001c500001697983 */ /* 0x000ee80000300800 */
[----:B----4-:R-:W-:Y:S04]  /*404f0*/  STS.U8 [R108+UR7+0x6d00], R2 ;  /* 0x006d00026c007988 */ /* 0x010fe80008000007 */
[----:B--2---:R-:W-:Y:S04]  /*40500*/  STS.U8 [R108+UR7+0x7100], R3 ;  /* 0x007100036c007988 */ /* 0x004fe80008000007 */
[----:B---3--:R0:W-:Y:S04]  /*40510*/  STS.U8 [R108+UR7+0x7500], R128 ;  /* 0x007500806c007988 */ /* 0x0081e80008000007 */
[----:B------:R1:W-:Y:S04]  /*40520*/  STS.U8 [R108+UR7+0x7900], R132 ;  /* 0x007900846c007988 */ /* 0x0003e80008000007 */
[----:B------:R2:W-:Y:S04]  /*40530*/  STS.U8 [R108+UR7+0x7d00], R61 ;  /* 0x007d003d6c007988 */ /* 0x0005e80008000007 */
[----:B------:R3:W-:Y:S04]  /*40540*/  STS.U8 [R108+UR7+0x8100], R83 ;  /* 0x008100536c007988 */ /* 0x0007e80008000007 */
[----:B------:R4:W-:Y:S04]  /*40550*/  STS.U8 [R108+UR7+0x8500], R106 ;  /* 0x0085006a6c007988 */ /* 0x0009e80008000007 */
[----:B------:R4:W-:Y:S04]  /*40560*/  STS.U8 [R108+UR7+0x8900], R129 ;  /* 0x008900816c007988 */ /* 0x0009e80008000007 */
[----:B0-----:R-:W4:Y:S04]  /*40570*/  LDL.LU R128, [R1+0x1c4c] ;  /* 0x001c4c0001807983 */ /* 0x001f280000300800 */
[----:B-1----:R-:W4:Y:S04]  /*40580*/  LDL.LU R132, [R1+0x1c48] ;  /* 0x001c480001847983 */ /* 0x002f280000300800 */
[----:B--2---:R-:W2:Y:S04]  /*40590*/  LDL.LU R61, [R1+0x1c44] ;  /* 0x001c4400013d7983 */ /* 0x004ea80000300800 */
[----:B---3--:R-:W3:Y:S04]  /*405a0*/  LDL.LU R83, [R1+0x1c40] ;  /* 0x001c400001537983 */ /* 0x008ee80000300800 */
[----:B----4-:R-:W4:Y:S04]  /*405b0*/  LDL.LU R106, [R1+0x1c3c] ;  /* 0x001c3c00016a7983 */ /* 0x010f280000300800 */
[----:B------:R-:W2:Y:S04]  /*405c0*/  LDL.LU R129, [R1+0x1c38] ;  /* 0x001c380001817983 */ /* 0x000ea80000300800 */
[----:B------:R0:W-:Y:S04]  /*405d0*/  STS.U8 [R108+UR7+0x8d00], R109 ;  /* 0x008d006d6c007988 */ /* 0x0001e80008000007 */
[----:B------:R1:W-:Y:S04]  /*405e0*/  STS.U8 [R108+UR7+0x9100], R62 ;  /* 0x0091003e6c007988 */ /* 0x0003e80008000007 */
[----:B------:R1:W-:Y:S04]  /*405f0*/  STS.U8 [R108+UR7+0x9500], R84 ;  /* 0x009500546c007988 */ /* 0x0003e80008000007 */
[----:B------:R1:W-:Y:S04]  /*40600*/  STS.U8 [R108+UR7+0x9900], R107 ;  /* 0x0099006b6c007988 */ /* 0x0003e80008000007 */
[----:B------:R1:W-:Y:S04]  /*40610*/  STS.U8 [R108+UR7+0x9d00], R130 ;  /* 0x009d00826c007988 */ /* 0x0003e80008000007 */
[----:B------:R1:W-:Y:S04]  /*40620*/  STS.U8 [R108+UR7+0xa100], R86 ;  /* 0x00a100566c007988 */ /* 0x0003e80008000007 */
[----:B0-----:R-:W3:Y:S04]  /*40630*/  LDL.LU R109, [R1+0x1c34] ;  /* 0x001c3400016d7983 */ /* 0x001ee80000300800 */
[----:B-1----:R-:W4:Y:S04]  /*40640*/  LDL.LU R62, [R1+0x1c30] ;  /* 0x001c3000013e7983 */ /* 0x002f280000300800 */
[----:B------:R-:W4:Y:S04]  /*40650*/  LDL.LU R84, [R1+0x1c2c] ;  /* 0x001c2c0001547983 */ /* 0x000f280000300800 */
[----:B------:R-:W4:Y:S04]  /*40660*/  LDL.LU R107, [R1+0x1c28] ;  /* 0x001c2800016b7983 */ /* 0x000f280000300800 */
[----:B------:R-:W2:Y:S04]  /*40670*/  LDL.LU R130, [R1+0x1c24] ;  /* 0x001c240001827983 */ /* 0x000ea80000300800 */
[----:B------:R-:W3:Y:S04]  /*40680*/  LDL.LU R86, [R1+0x1c20] ;  /* 0x001c200001567983 */ /* 0x000ee80000300800 */
[----:B------:R0:W-:Y:S04]  /*40690*/  STS.U8 [R108+UR7+0xa500], R63 ;  /* 0x00a5003f6c007988 */ /* 0x0001e80008000007 */
[----:B------:R1:W-:Y:S04]  /*406a0*/  STS.U8 [R108+UR7+0xa900], R85 ;  /* 0x00a900556c007988 */ /* 0x0003e80008000007 */
[----:B------:R1:W-:Y:S04]  /*406b0*/  STS.U8 [R108+UR7+0xad00], R131 ;  /* 0x00ad00836c007988 */ /* 0x0003e80008000007 */
[----:B------:R1:W-:Y:S04]  /*406c0*/  STS.U8 [R108+UR7+0xb100], R64 ;  /* 0x00b100406c007988 */ /* 0x0003e80008000007 */
[----:B0-----:R-:W4:Y:S04]  /*406d0*/  LDL.LU R63, [R1+0x1c1c] ;  /* 0x001c1c00013f7983 */ /* 0x001f280000300800 */
[----:B-1----:R-:W4:Y:S04]  /*406e0*/  LDL.LU R85, [R1+0x1c18] ;  /* 0x001c180001557983 */ /* 0x002f280000300800 */
[----:B------:R-:W2:Y:S04]  /*406f0*/  LDL.LU R2, [R1+0x638] ;  /* 0x0006380001027983 */ /* 0x000ea80000300800 */
[----:B------:R-:W3:Y:S04]  /*40700*/  LDL.LU R131, [R1+0x624] ;  /* 0x0006240001837983 */ /* 0x000ee80000300800 */
[----:B------:R-:W4:Y:S01]  /*40710*/  LDL.LU R64, [R1+0x60c] ;  /* 0x00060c0001407983 */ /* 0x000f220000300800 */
[----:B------:R-:W0:Y:S03]  /*40720*/  S2R R3, SR_TID.X ;  /* 0x0000000000037919 */ /* 0x000e260000002100 */
[----:B------:R1:W-:Y:S04]  /*40730*/  STS.U8 [R108+UR7+0xb500], R245 ;  /* 0x00b500f56c007988 */ /* 0x0003e80008000007 */
[----:B-1----:R-:W4:Y:S01]  /*40740*/  LDL.LU R108, [R1+0x1c14] ;  /* 0x001c1400016c7983 */ /* 0x002f220000300800 */
[----:B0-----:R-:W-:-:S04]  /*40750*/  LOP3.LUT R3, R3, 0x7f, RZ, 0xc0, !PT ;  /* 0x0000007f03037812 */ /* 0x001fc800078ec0ff */
[----:B------:R-:W-:-:S05]  /*40760*/  LOP3.LUT R245, R3, 0x20, RZ, 0x3c, !PT ;  /* 0x0000002003f57812 */ /* 0x000fca00078e3cff */
        /* <DEDUP_REMOVED lines=19> */
[----:B--2---:R-:W-:Y:S04]  /*408a0*/  STS.U8 [R3+UR7+0x180], R2 ;  /* 0x0001800203007988 */ /* 0x004fe80008000007 */
[----:B---3--:R0:W-:Y:S04]  /*408b0*/  STS.U8 [R3+UR7+0x580], R131 ;  /* 0x0005808303007988 */ /* 0x0081e80008000007 */
[----:B----4-:R1:W-:Y:S04]  /*408c0*/  STS.U8 [R3+UR7+0x980], R64 ;  /* 0x0009804003007988 */ /* 0x0103e80008000007 */
[----:B0-----:R-:W2:Y:S04]  /*408d0*/  LDL.LU R131, [R1+0x5f8] ;  /* 0x0005f80001837983 */ /* 0x001ea80000300800 */
        /* <DEDUP_REMOVED lines=21> */
[----:B--2---:R0:W-:Y:S04]  /*40a30*/  STS.U8 [R3+UR7+0xd80], R131 ;  /* 0x000d808303007988 */ /* 0x0041e80008000007 */
[----:B---3--:R1:W-:Y:S04]  /*40a40*/  STS.U8 [R3+UR7+0x1180], R64 ;  /* 0x0011804003007988 */ /* 0x0083e80008000007 */
[----:B0-----:R-:W2:Y:S04]  /*40a50*/  LDL.LU R131, [R1+0x1c10] ;  /* 0x001c100001837983 */ /* 0x001ea80000300800 */
[----:B-1----:R-:W3:Y:S04]  /*40a60*/  LDL.LU R64, [R1+0x1c0c] ;  /* 0x001c0c0001407983 */ /* 0x002ee80000300800 */
[----:B----4-:R-:W-:Y:S04]  /*40a70*/  STS.U8 [R3+UR7+0x1580], R173 ;  /* 0x001580ad03007988 */ /* 0x010fe80008000007 */
        /* <DEDUP_REMOVED lines=19> */
[----:B---3--:R0:W-:Y:S04]  /*40bb0*/  STS.U8 [R3+UR7+0x6580], R64 ;  /* 0x0065804003007988 */ /* 0x0081e80008000007 */
[----:B------:R1:W-:Y:S04]  /*40bc0*/  STS.U8 [R3+UR7+0x6980], R86 ;  /* 0x0069805603007988 */ /* 0x0003e80008000007 */
        /* <DEDUP_REMOVED lines=9> */
[----:B0-----:R-:W2:Y:S04]  /*40c60*/  LDL.LU R64, [R1+0x1c08] ;  /* 0x001c080001407983 */ /* 0x001ea80000300800 */
[----:B------:R0:W-:Y:S04]  /*40c70*/  STS.U8 [R3+UR7+0x9180], R134 ;  /* 0x0091808603007988 */ /* 0x0001e80008000007 */
[----:B-1----:R-:W2:Y:S04]  /*40c80*/  LDL.LU R86, [R1+0x1c04] ;  /* 0x001c040001567983 */ /* 0x002ea80000300800 */
[----:B------:R1:W-:Y:S04]  /*40c90*/  STS.U8 [R3+UR7+0x9580], R142 ;  /* 0x0095808e03007988 */ /* 0x0003e80008000007 */
[----:B---3--:R-:W3:Y:S04]  /*40ca0*/  LDL.LU R109, [R1+0x1c00] ;  /* 0x001c0000016d7983 */ /* 0x008ee80000300800 */
[----:B------:R-:W-:Y:S04]  /*40cb0*/  STS.U8 [R3+UR7+0x9980], R141 ;  /* 0x0099808d03007988 */ /* 0x000fe80008000007 */
[----:B----4-:R-:W4:Y:S04]  /*40cc0*/  LDL.LU R132, [R1+0x1bfc] ;  /* 0x001bfc0001847983 */ /* 0x010f280000300800 */
[----:B------:R-:W-:Y:S04]  /*40cd0*/  STS.U8 [R3+UR7+0x9d80], R140 ;  /* 0x009d808c03007988 */ /* 0x000fe80008000007 */
[----:B--2---:R-:W2:Y:S04]  /*40ce0*/  LDL.LU R65, [R1+0x1bf8] ;  /* 0x001bf80001417983 */ /* 0x004ea80000300800 */
[----:B------:R-:W-:Y:S04]  /*40cf0*/  STS.U8 [R3+UR7+0xa180], R139 ;  /* 0x00a1808b03007988 */ /* 0x000fe80008000007 */
[----:B------:R-:W2:Y:S04]  /*40d00*/  LDL.LU R87, [R1+0x1bf4] ;  /* 0x001bf40001577983 */ /* 0x000ea80000300800 */
[----:B------:R-:W-:Y:S04]  /*40d10*/  STS.U8 [R3+UR7+0xa580], R138 ;  /* 0x00a5808a03007988 */ /* 0x000fe80008000007 */
[----:B------:R-:W3:Y:S04]  /*40d20*/  LDL.LU R110, [R1+0x1bf0] ;  /* 0x001bf000016e7983 */ /* 0x000ee80000300800 */
[----:B------:R-:W-:Y:S04]  /*40d30*/  STS.U8 [R3+UR7+0xa980], R137 ;  /* 0x00a9808903007988 */ /* 0x000fe80008000007 */
[----:B------:R-:W4:Y:S04]  /*40d40*/  LDL.LU R133, [R1+0x1bec] ;  /* 0x001bec0001857983 */ /* 0x000f280000300800 */
[----:B------:R-:W-:Y:S04]  /*40d50*/  STS.U8 [R3+UR7+0xad80], R136 ;  /* 0x00ad808803007988 */ /* 0x000fe80008000007 */
[----:B------:R-:W2:Y:S04]  /*40d60*/  LDL.LU R66, [R1+0x1be8] ;  /* 0x001be80001427983 */ /* 0x000ea80000300800 */
[----:B------:R-:W-:Y:S04]  /*40d70*/  STS.U8 [R3+UR7+0xb180], R135 ;  /* 0x00b1808703007988 */ /* 0x000fe80008000007 */
[----:B------:R-:W2:Y:S04]  /*40d80*/  LDL.LU R88, [R1+0x1be4] ;  /* 0x001be40001587983 */ /* 0x000ea80000300800 */
[----:B------:R-:W-:Y:S04]  /*40d90*/  STS.U8 [R3+UR7+0xb580], R244 ;  /* 0x00b580f403007988 */ /* 0x000fe80008000007 */
[----:B------:R-:W3:Y:S04]  /*40da0*/  LDL.LU R111, [R1+0x1be0] ;  /* 0x001be000016f7983 */ /* 0x000ee80000300800 */
[----:B------:R-:W-:Y:S04]  /*40db0*/  STS.U8 [R3+UR7+0xb980], R238 ;  /* 0x00b980ee03007988 */ /* 0x000fe80008000007 */
[----:B0-----:R-:W4:Y:S04]  /*40dc0*/  LDL.LU R134, [R1+0x1bdc] ;  /* 0x001bdc0001867983 */ /* 0x001f280000300800 */
[----:B------:R-:W-:Y:S04]  /*40dd0*/  STS.U8 [R3+UR7+0xbd80], R231 ;  /* 0x00bd80e703007988 */ /* 0x000fe80008000007 */
[----:B-1----:R-:W2:Y:S04]  /*40de0*/  LDL.LU R142, [R1+0x1bd8] ;  /* 0x001bd800018e7983 */ /* 0x002ea80000300800 */
[----:B------:R-:W-:Y:S04]  /*40df0*/  STS.U8 [R3+UR7+0xc180], R225 ;  /* 0x00c180e103007988 */ /* 0x000fe80008000007 */
        /* <DEDUP_REMOVED lines=28> */
[----:B------:R0:W-:Y:S04]  /*40fc0*/  STS.U8 [R3+UR7+0xfd80], R162 ;  /* 0x00fd80a203007988 */ /* 0x0001e80008000007 */
[----:B------:R-:W2:Y:S04]  /*40fd0*/  LDL.LU R245, [R1+0x4f8] ;  /* 0x0004f80001f57983 */ /* 0x000ea80000300800 */
[----:B0-----:R-:W2:Y:S04]  /*40fe0*/  LDL.LU R3, [R1+0x4e0] ;  /* 0x0004e00001037983 */ /* 0x001ea80000300800 */
[----:B------:R-:W2:Y:S04]  /*40ff0*/  LDL.LU R135, [R1+0x4c8] ;  /* 0x0004c80001877983 */ /* 0x000ea80000300800 */
[----:B------:R-:W2:Y:S04]  /*41000*/  LDL.LU R136, [R1+0x4b0] ;  /* 0x0004b00001887983 */ /* 0x000ea80000300800 */
[----:B------:R-:W2:Y:S04]  /*41010*/  LDL.LU R137, [R1+0x498] ;  /* 0x0004980001897983 */ /* 0x000ea80000300800 */
[----:B------:R-:W2:Y:S04]  /*41020*/  LDL.LU R138, [R1+0x480] ;  /* 0x00048000018a7983 */ /* 0x000ea80000300800 */
[----:B------:R-:W2:Y:S04]  /*41030*/  LDL.LU R139, [R1+0x468] ;  /* 0x00046800018b7983 */ /* 0x000ea80000300800 */
[----:B------:R-:W2:Y:S01]  /*41040*/  LDL.LU R140, [R1+0x450] ;  /* 0x00045000018c7983 */ /* 0x000ea20000300800 */
[----:B------:R-:W0:Y:S02]  /*41050*/  S2R R141, SR_TID.X ;  /* 0x00000000008d7919 */ /* 0x000e240000002100 */
[----:B0-----:R-:W-:-:S04]  /*41060*/  LOP3.LUT R141, R141, 0x7f, RZ, 0xc0, !PT ;  /* 0x0000007f8d8d7812 */ /* 0x001fc800078ec0ff */
[----:B------:R-:W-:-:S05]  /*41070*/  LOP3.LUT R2, R141, 0x40, RZ, 0x3c, !PT ;  /* 0x000000408d027812 */ /* 0x000fca00078e3cff */
[----:B---3--:R-:W-:Y:S04]  /*41080*/  STS.U8 [R2+UR7+0x200], R177 ;  /* 0x000200b102007988 */ /* 0x008fe80008000007 */
[----:B----4-:R-:W-:Y:S04]  /*41090*/  STS.U8 [R2+UR7+0x600], R178 ;  /* 0x000600b202007988 */ /* 0x010fe80008000007 */
[----:B--2---:R-:W-:Y:S04]  /*410a0*/  STS.U8 [R2+UR7+0xa00], R179 ;  /* 0x000a00b302007988 */ /* 0x004fe80008000007 */
        /* <DEDUP_REMOVED lines=33> */
[----:B------:R0:W-:Y:S04]  /*412c0*/  STS.U8 [R2+UR7+0x9200], R120 ;  /* 0x0092007802007988 */ /* 0x0001e80008000007 */
[----:B0-----:R-:W2:Y:S04]  /*412d0*/  LDL.LU R120, [R1+0x630] ;  /* 0x0006300001787983 */ /* 0x001ea80000300800 */
        /* <DEDUP_REMOVED lines=22> */
[----:B------:R0:W-:Y:S04]  /*41440*/  STS.U8 [R2+UR7+0x9600], R119 ;  /* 0x0096007702007988 */ /* 0x0001e80008000007 */
        /* <DEDUP_REMOVED lines=26> */
[----:B0-----:R-:W4:Y:S04]  /*415f0*/  LDL.LU R119, [R1+0x62c] ;  /* 0x00062c0001777983 */ /* 0x001f280000300800 */
[----:B--2---:R0:W-:Y:S04]  /*41600*/  STS.U8 [R3+UR7+0x280], R120 ;  /* 0x0002807803007988 */ /* 0x0041e80008000007 */
[----:B---3--:R1:W-:Y:S04]  /*41610*/  STS.U8 [R3+UR7+0x680], R121 ;  /* 0x0006807903007988 */ /* 0x0083e80008000007 */
[----:B----4-:R2:W-:Y:S04]  /*41620*/  STS.U8 [R3+UR7+0xa80], R122 ;  /* 0x000a807a03007988 */ /* 0x0105e80008000007 */
        /* <DEDUP_REMOVED lines=8> */
[----:B------:R0:W-:Y:S04]  /*416b0*/  STS.U8 [R3+UR7+0x1a80], R126 ;  /* 0x001a807e03007988 */ /* 0x0001e80008000007 */
[----:B------:R-:W4:Y:S04]  /*416c0*/  LDL.LU R125, [R1+0x5b0] ;  /* 0x0005b000017d7983 */ /* 0x000f280000300800 */
[----:B------:R1:W-:Y:S04]  /*416d0*/  STS.U8 [R3+UR7+0x1e80], R127 ;  /* 0x001e807f03007988 */ /* 0x0003e80008000007 */
[----:B------:R1:W-:Y:S04]  /*416e0*/  STS.U8 [R3+UR7+0x2280], R128 ;  /* 0x0022808003007988 */ /* 0x0003e80008000007 */
[----:B------:R1:W-:Y:S04]  /*416f0*/  STS.U8 [R3+UR7+0x2680], R129 ;  /* 0x0026808103007988 */ /* 0x0003e80008000007 */
[----:B------:R1:W-:Y:S04]  /*41700*/  STS.U8 [R3+UR7+0x2a80], R130 ;  /* 0x002a808203007988 */ /* 0x0003e80008000007 */
[----:B------:R1:W-:Y:S04]  /*41710*/  STS.U8 [R3+UR7+0x2e80], R131 ;  /* 0x002e808303007988 */ /* 0x0003e80008000007 */
[----:B0-----:R-:W4:Y:S04]  /*41720*/  LDL.LU R126, [R1+0x598] ;  /* 0x00059800017e7983 */ /* 0x001f280000300800 */
[----:B-1----:R-:W4:Y:S04]  /*41730*/  LDL.LU R127, [R1+0x580] ;  /* 0x00058000017f7983 */ /* 0x002f280000300800 */
[----:B------:R-:W4:Y:S04]  /*41740*/  LDL.LU R128, [R1+0x568] ;  /* 0x0005680001807983 */ /* 0x000f280000300800 */
[----:B------:R-:W4:Y:S04]  /*41750*/  LDL.LU R129, [R1+0x550] ;  /* 0x0005500001817983 */ /* 0x000f280000300800 */
[----:B------:R-:W4:Y:S04]  /*41760*/  LDL.LU R130, [R1+0x538] ;  /* 0x0005380001827983 */ /* 0x000f280000300800 */
        /* <DEDUP_REMOVED lines=16> */
[----:B0-----:R-:W4:Y:S04]  /*41870*/  LDL.LU R138, [R1+0x478] ;  /* 0x00047800018a7983 */ /* 0x001f280000300800 */
[----:B-1----:R-:W4:Y:S04]  /*41880*/  LDL.LU R139, [R1+0x460] ;  /* 0x00046000018b7983 */ /* 0x002f280000300800 */
[----:B------:R-:W4:Y:S04]  /*41890*/  LDL.LU R140, [R1+0x448] ;  /* 0x00044800018c7983 */ /* 0x000f280000300800 */
[----:B------:R0:W-:Y:S04]  /*418a0*/  STS.U8 [R3+UR7+0x5680], R141 ;  /* 0x0056808d03007988 */ /* 0x0001e80008000007 */
[----:B------:R-:W-:Y:S04]  /*418b0*/  STS.U8 [R3+UR7+0x5a80], R111 ;  /* 0x005a806f03007988 */ /* 0x000fe80008000007 */
[----:B------:R-:W-:Y:S04]  /*418c0*/  STS.U8 [R3+UR7+0x5e80], R110 ;  /* 0x005e806e03007988 */ /* 0x000fe80008000007 */
[----:B------:R-:W-:Y:S04]  /*418d0*/  STS.U8 [R3+UR7+0x6280], R109 ;  /* 0x0062806d03007988 */ /* 0x000fe80008000007 */
[----:B------:R-:W-:Y:S04]  /*418e0*/  STS.U8 [R3+UR7+0x6680], R108 ;  /* 0x0066806c03007988 */ /* 0x000fe80008000007 */
[----:B------:R-:W-:Y:S04]  /*418f0*/  STS.U8 [R3+UR7+0x6a80], R107 ;  /* 0x006a806b03007988 */ /* 0x000fe80008000007 */
[----:B------:R-:W-:Y:S01]  /*41900*/  STS.U8 [R3+UR7+0x6e80], R106 ;  /* 0x006e806a03007988 */ /* 0x000fe20008000007 */
[----:B0-----:R-:W0:Y:S03]  /*41910*/  S2R R141, SR_TID.X ;  /* 0x00000000008d7919 */ /* 0x001e260000002100 */
        /* <DEDUP_REMOVED lines=30> */
[----:B0-----:R-:W-:-:S03]  /*41b00*/  LOP3.LUT R141, R141, 0x7f, RZ, 0xc0, !PT ;  /* 0x0000007f8d8d7812 */ /* 0x001fc600078ec0ff */
[----:B------:R-:W-:Y:S04]  /*41b10*/  STS.U8 [R3+UR7+0xea80], R20 ;  /* 0x00ea801403007988 */ /* 0x000fe80008000007 */
[----:B------:R-:W-:Y:S04]  /*41b20*/  STS.U8 [R3+UR7+0xee80], R17 ;  /* 0x00ee801103007988 */ /* 0x000fe80008000007 */
[----:B------:R-:W-:Y:S01]  /*41b30*/  STS.U8 [R3+UR7+0xf280], R16 ;  /* 0x00f2801003007988 */ /* 0x000fe20008000007 */
[----:B------:R-:W-:-:S03]  /*41b40*/  LOP3.LUT R2, R141, 0x60, RZ, 0x3c, !PT ;  /* 0x000000608d027812 */ /* 0x000fc600078e3cff */
[----:B------:R-:W-:Y:S04]  /*41b50*/  STS.U8 [R3+UR7+0xf680], R15 ;  /* 0x00f6800f03007988 */ /* 0x000fe80008000007 */
[----:B------:R-:W-:Y:S04]  /*41b60*/  STS.U8 [R3+UR7+0xfa80], R14 ;  /* 0x00fa800e03007988 */ /* 0x000fe80008000007 */
[----:B------:R0:W-:Y:S04]  /*41b70*/  STS.U8 [R3+UR7+0xfe80], R13 ;  /* 0x00fe800d03007988 */ /* 0x0001e80008000007 */
[----:B------:R-:W-:Y:S01]  /*41b80*/  STS.U8 [R2+UR7+0x300], R119 ;  /* 0x0003007702007988 */ /* 0x000fe20008000007 */
[----:B0-----:R-:W-:-:S03]  /*41b90*/  LOP3.LUT R13, R141, 0x70, RZ, 0x3c, !PT ;  /* 0x000000708d0d7812 */ /* 0x001fc600078e3cff */
[----:B------:R-:W-:Y:S04]  /*41ba0*/  STS.U8 [R2+UR7+0x700], R120 ;  /* 0x0007007802007988 */ /* 0x000fe80008000007 */
[----:B------:R0:W-:Y:S04]  /*41bb0*/  STS.U8 [R2+UR7+0xb00], R121 ;  /* 0x000b007902007988 */ /* 0x0001e80008000007 */
[----:B--2---:R1:W-:Y:S04]  /*41bc0*/  STS.U8 [R2+UR7+0xf00], R122 ;  /* 0x000f007a02007988 */ /* 0x0043e80008000007 */
[----:B---3--:R2:W-:Y:S04]  /*41bd0*/  STS.U8 [R2+UR7+0x1300], R123 ;  /* 0x0013007b02007988 */ /* 0x0085e80008000007 */
[----:B----4-:R3:W-:Y:S04]  /*41be0*/  STS.U8 [R2+UR7+0x1700], R124 ;  /* 0x0017007c02007988 */ /* 0x0107e80008000007 */
[----:B------:R4:W-:Y:S04]  /*41bf0*/  STS.U8 [R2+UR7+0x1b00], R125 ;  /* 0x001b007d02007988 */ /* 0x0009e80008000007 */
[----:B0-----:R-:W4:Y:S04]  /*41c00*/  LDL.LU R121, [R1+0x628] ;  /* 0x0006280001797983 */ /* 0x001f280000300800 */
[----:B-1----:R-:W4:Y:S04]  /*41c10*/  LDL.LU R122, [R1+0x610] ;  /* 0x00061000017a7983 */ /* 0x002f280000300800 */
[----:B--2---:R-:W2:Y:S04]  /*41c20*/  LDL.LU R123, [R1+0x5fc] ;  /* 0x0005fc00017b7983 */ /* 0x004ea80000300800 */
[----:B---3--:R-:W3:Y:S04]  /*41c30*/  LDL.LU R124, [R1+0x5e8] ;  /* 0x0005e800017c7983 */ /* 0x008ee80000300800 */
[----:B------:R0:W-:Y:S04]  /*41c40*/  STS.U8 [R2+UR7+0x1f00], R126 ;  /* 0x001f007e02007988 */ /* 0x0001e80008000007 */
[----:B----4-:R-:W4:Y:S04]  /*41c50*/  LDL.LU R125, [R1+0x5d4] ;  /* 0x0005d400017d7983 */ /* 0x010f280000300800 */
        /* <DEDUP_REMOVED lines=29> */
[----:B------:R-:W4:Y:S04]  /*41e30*/  LDL.LU R141, [R1+0x45c] ;  /* 0x00045c00018d7983 */ /* 0x000f280000300800 */
[----:B------:R-:W4:Y:S04]  /*41e40*/  LDL.LU R189, [R1+0x63c] ;  /* 0x00063c0001bd7983 */ /* 0x000f280000300800 */
        /* <DEDUP_REMOVED lines=41> */
[----:B------:R0:W-:Y:S01]  /*420e0*/  STS.U8 [R2+UR7+0xff00], R4 ;  /* 0x00ff000402007988 */ /* 0x0001e20008000007 */
[----:B------:R-:W-:-:S02]  /*420f0*/  IMAD.MOV.U32 R195, RZ, RZ, R25 ;  /* 0x000000ffffc37224 */ /* 0x000fc400078e0019 */
[----:B------:R-:W-:Y:S02]  /*42100*/  IMAD.MOV.U32 R213, RZ, RZ, R27 ;  /* 0x000000ffffd57224 */ /* 0x000fe400078e001b */
[----:B------:R-:W-:Y:S02]  /*42110*/  IMAD.MOV.U32 R207, RZ, RZ, R26 ;  /* 0x000000ffffcf7224 */ /* 0x000fe400078e001a */
[----:B------:R-:W-:Y:S02]  /*42120*/  IMAD.MOV.U32 R225, RZ, RZ, R29 ;  /* 0x000000ffffe17224 */ /* 0x000fe400078e001d */
[----:B------:R-:W-:Y:S02]  /*42130*/  IMAD.MOV.U32 R219, RZ, RZ, R28 ;  /* 0x000000ffffdb7224 */ /* 0x000fe400078e001c */
[----:B------:R-:W-:Y:S02]  /*42140*/  IMAD.MOV.U32 R173, RZ, RZ, R31 ;  /* 0x000000ffffad7224 */ /* 0x000fe400078e001f */
[----:B------:R-:W-:-:S02]  /*42150*/  IMAD.MOV.U32 R238, RZ, RZ, R30 ;  /* 0x000000ffffee7224 */ /* 0x000fc400078e001e */
[----:B0-----:R-:W-:Y:S02]  /*42160*/  IMAD.MOV.U32 R2, RZ, RZ, R24 ;  /* 0x000000ffff027224 */ /* 0x001fe400078e0018 */
[----:B------:R-:W4:Y:S04]  /*42170*/  LDL.LU.64 R24, [R1] ;  /* 0x0000000001187983 */ /* 0x000f280000300a00 */
[----:B------:R-:W4:Y:S04]  /*42180*/  LDL.LU.64 R26, [R1+0x8] ;  /* 0x00000800011a7983 */ /* 0x000f280000300a00 */
[----:B------:R-:W4:Y:S01]  /*42190*/  LDL.LU.64 R28, [R1+0x10] ;  /* 0x00001000011c7983 */ /* 0x000f220000300a00 */
[----:B------:R-:W-:-:S02]  /*421a0*/  IMAD.MOV.U32 R176, RZ, RZ, R33 ;  /* 0x000000ffffb07224 */ /* 0x000fc400078e0021 */
[----:B------:R-:W-:Y:S01]  /*421b0*/  IMAD.MOV.U32 R174, RZ, RZ, R32 ;  /* 0x000000ffffae7224 */ /* 0x000fe200078e0020 */
[----:B------:R-:W4:Y:S01]  /*421c0*/  LDL.LU.64 R30, [R1+0x18] ;  /* 0x00001800011e7983 */ /* 0x000f220000300a00 */
[----:B------:R-:W-:Y:S02]  /*421d0*/  IMAD.MOV.U32 R179, RZ, RZ, R35 ;  /* 0x000000ffffb37224 */ /* 0x000fe400078e0023 */
[----:B------:R-:W-:Y:S01]  /*421e0*/  IMAD.MOV.U32 R178, RZ, RZ, R34 ;  /* 0x000000ffffb27224 */ /* 0x000fe200078e0022 */
[----:B------:R-:W4:Y:S01]  /*421f0*/  LDL.LU.64 R32, [R1+0x20] ;  /* 0x0000200001207983 */ /* 0x000f220000300a00 */
[----:B------:R-:W-:Y:S02]  /*42200*/  IMAD.MOV.U32 R184, RZ, RZ, R37 ;  /* 0x000000ffffb87224 */ /* 0x000fe400078e0025 */
[----:B------:R-:W-:Y:S01]  /*42210*/  IMAD.MOV.U32 R180, RZ, RZ, R36 ;  /* 0x000000ffffb47224 */ /* 0x000fe200078e0024 */
        /* <DEDUP_REMOVED lines=10> */
[----:B------:R-:W-:-:S03]  /*422c0*/  IMAD.MOV.U32 R190, RZ, RZ, R44 ;  /* 0x000000ffffbe7224 */ /* 0x000fc600078e002c */
[----:B------:R-:W4:Y:S01]  /*422d0*/  LDL.LU.64 R42, [R1+0x48] ;  /* 0x00004800012a7983 */ /* 0x000f220000300a00 */
[----:B------:R-:W-:Y:S02]  /*422e0*/  IMAD.MOV.U32 R214, RZ, RZ, R143 ;  /* 0x000000ffffd67224 */ /* 0x000fe400078e008f */
[----:B------:R-:W-:Y:S02]  /*422f0*/  IMAD.MOV.U32 R226, RZ, RZ, R144 ;  /* 0x000000ffffe27224 */ /* 0x000fe400078e0090 */
[----:B------:R-:W-:Y:S02]  /*42300*/  IMAD.MOV.U32 R232, RZ, RZ, R145 ;  /* 0x000000ffffe87224 */ /* 0x000fe400078e0091 */
[----:B------:R-:W-:Y:S02]  /*42310*/  IMAD.MOV.U32 R177, RZ, RZ, R146 ;  /* 0x000000ffffb17224 */ /* 0x000fe400078e0092 */
[----:B------:R-:W-:Y:S02]  /*42320*/  IMAD.MOV.U32 R175, RZ, RZ, R147 ;  /* 0x000000ffffaf7224 */ /* 0x000fe400078e0093 */
[----:B------:R-:W-:-:S02]  /*42330*/  IMAD.MOV.U32 R244, RZ, RZ, R148 ;  /* 0x000000fffff47224 */ /* 0x000fc400078e0094 */
[----:B------:R-:W-:Y:S02]  /*42340*/  IMAD.MOV.U32 R231, RZ, RZ, R149 ;  /* 0x000000ffffe77224 */ /* 0x000fe400078e0095 */
[----:B------:R-:W-:Y:S02]  /*42350*/  IMAD.MOV.U32 R201, RZ, RZ, R150 ;  /* 0x000000ffffc97224 */ /* 0x000fe400078e0096 */
[----:B------:R-:W-:Y:S01]  /*42360*/  IMAD.MOV.U32 R3, RZ, RZ, R151 ;  /* 0x000000ffff037224 */ /* 0x000fe200078e0097 */
[----:B------:R-:W-:Y:S04]  /*42370*/  STS.U8 [R13+UR7+0x380], R121 ;  /* 0x000380790d007988 */ /* 0x000fe80008000007 */
[----:B------:R-:W-:Y:S04]  /*42380*/  STS.U8 [R13+UR7+0x780], R122 ;  /* 0x0007807a0d007988 */ /* 0x000fe80008000007 */
[----:B--2---:R-:W-:Y:S04]  /*42390*/  STS.U8 [R13+UR7+0xb80], R123 ;  /* 0x000b807b0d007988 */ /* 0x004fe80008000007 */
[----:B---3--:R-:W-:Y:S04]  /*423a0*/  STS.U8 [R13+UR7+0xf80], R124 ;  /* 0x000f807c0d007988 */ /* 0x008fe80008000007 */
        /* <DEDUP_REMOVED lines=40> */
[----:B0-----:R-:W2:Y:S04]  /*42630*/  LDL.LU.64 R44, [R1+0x50] ;  /* 0x00005000012c7983 */ /* 0x001ea80000300a00 */
[----:B------:R-:W2:Y:S04]  /*42640*/  LDL.LU.64 R46, [R1+0x58] ;  /* 0x00005800012e7983 */ /* 0x000ea80000300a00 */
        /* <DEDUP_REMOVED lines=33> */
[----:B------:R-:W-:Y:S04]  /*42860*/  STS.U8 [R13+UR7+0xb380], R246 ;  /* 0x00b380f60d007988 */ /* 0x000fe80008000007 */
        /* <DEDUP_REMOVED lines=37> */
[----:B------:R0:W-:Y:S01]  /*42ac0*/  STS.U8 [R13+UR7+0xff80], R189 ;  /* 0x00ff80bd0d007988 */ /* 0x0001e20008000007 */
[----:B------:R1:W-:Y:S06]  /*42ad0*/  MEMBAR.ALL.CTA ;  /* 0x0000000000007992 */ /* 0x0003ec0000008000 */
[----:B-1----:R-:W1:Y:S04]  /*42ae0*/  FENCE.VIEW.ASYNC.S ;  /* 0x00000000000073c6 */ /* 0x002e680000000000 */
[----:B0-----:R-:W3:Y:S01]  /*42af0*/  LDL.LU R189, [R1+0xa2c] ;  /* 0x000a2c0001bd7983 */ /* 0x001ee20000300800 */
[----:B-1----:R-:W-:Y:S01]  /*42b00*/  BAR.SYNC.DEFER_BLOCKING 0x0 ;  /* 0x0000000000007b1d */ /* 0x002fe20000010000 */
[----:B---3--:R-:W-:-:S05]  /*42b10*/  IADD3 R189, P6, R189, UR41, RZ ;  /* 0x00000029bdbd7c10 */ /* 0x008fca000ffde0ff */
[----:B------:R0:W-:Y:S04]  /*42b20*/  STL [R1+0xa2c], R189 ;  /* 0x000a2cbd01007387 */ /* 0x0001e80000100800 */
[----:B0-----:R-:W3:Y:S02]  /*42b30*/  LDL.LU R189, [R1+0xc1c] ;  /* 0x000c1c0001bd7983 */ /* 0x001ee40000300800 */
        /* <DEDUP_REMOVED lines=18> */
[----:B---3--:R-:W-:-:S05]  /*42c60*/  IADD3.X R189, R189, UR53, RZ, P0, !PT ;  /* 0x00000035bdbd7c10 */ /* 0x008fca00087fe4ff */
        /* <DEDUP_REMOVED lines=1306> */
[----:B0-----:R-:W3:Y:S01]  /*47e10*/  LDL.LU R189, [R1+0x135c] ;  /* 0x00135c0001bd7983 */ /* 0x001ee20000300800 */
[----:B--2---:R-:W-:Y:S01]  /*47e20*/  WARPGROUP.ARRIVE ;  /* 0x00000000000079c5 */ /* 0x004fe20000000000 */
[----:B------:R-:W-:-:S05]  /*47e30*/  UMOV UR39, 0x40000040 ;  /* 0x4000004000277882 */ /* 0x000fca0000000000 */
[----:B------:R-:W-:Y:S01]  /*47e40*/  QGMMA.64x256x32.F32.E5M2.E5M2 R24, gdesc[UR36], R24, gsb0 ;  /* 0x03e00000241879f3 */ /* 0x000fe20008003818 */
[----:B---3--:R-:W-:-:S05]  /*47e50*/  IADD3 R189, P4, R189, UR42, RZ ;  /* 0x0000002abdbd7c10 */ /* 0x008fca000ff9e0ff */
[----:B------:R0:W-:Y:S04]  /*47e60*/  STL [R1+0x135c], R189 ;  /* 0x00135cbd01007387 */ /* 0x0001e80000100800 */
[----:B0-----:R-:W2:Y:S01]  /*47e70*/  LDL.LU R189, [R1+0x1380] ;  /* 0x0013800001bd7983 */ /* 0x001ea20000300800 */
[----:B------:R-:W-:Y:S02]  /*47e80*/  WARPGROUP.DEPBAR.LE gsb0, 0x0 ;  /* 0x00008000000079c5 */ /* 0x000fe40000010000 */
[----:B------:R-:W-:-:S15]  /*47e90*/  WARPGROUP.ARRIVE ;  /* 0x00000000000079c5 */ /* 0x000fde0000000000 */
[----:B------:R-:W-:Y:S01]  /*47ea0*/  QGMMA.64x256x32.F32.E5M2.E5M2 R24, gdesc[UR24], R24, gsb0 ;  /* 0x03e00000181879f3 */ /* 0x000fe20008003818 */
[----:B--2---:R-:W-:-:S05]  /*47eb0*/  IADD3.X R189, R189, UR52, RZ, P5, !PT ;  /* 0x00000034bdbd7c10 */ /* 0x004fca000affe4ff */
[----:B------:R0:W-:Y:S04]  /*47ec0*/  STL [R1+0x1380], R189 ;  /* 0x001380bd01007387 */ /* 0x0001e80000100800 */
[----:B0-----:R-:W2:Y:S01]  /*47ed0*/  LDL.LU R189, [R1+0x1354] ;  /* 0x0013540001bd7983 */ /* 0x001ea20000300800 */
[----:B------:R-:W-:Y:S02]  /*47ee0*/  WARPGROUP.DEPBAR.LE gsb0, 0x0 ;  /* 0x00008000000079c5 */ /* 0x000fe40000010000 */
[----:B------:R-:W-:-:S15]  /*47ef0*/  WARPGROUP.ARRIVE ;  /* 0x00000000000079c5 */ /* 0x000fde0000000000 */
[----:B------:R-:W-:Y:S01]  /*47f00*/  QGMMA.64x256x32.F32.E5M2.E5M2 R24, gdesc[UR28], R24, gsb0 ;  /* 0x03e000001c1879f3 */ /* 0x000fe20008003818 */
[----:B--2---:R-:W-:-:S05]  /*47f10*/  IADD3 R189, P5, R189, UR42, RZ ;  /* 0x0000002abdbd7c10 */ /* 0x004fca000ffbe0ff */
[----:B------:R0:W-:Y:S04]  /*47f20*/  STL [R1+0x1354], R189 ;  /* 0x001354bd01007387 */ /* 0x0001e80000100800 */
[----:B0-----:R-:W2:Y:S01]  /*47f30*/  LDL.LU R189, [R1+0x1378] ;  /* 0x0013780001bd7983 */ /* 0x001ea20000300800 */
[----:B------:R-:W-:Y:S02]  /*47f40*/  WARPGROUP.DEPBAR.LE gsb0, 0x0 ;  /* 0x00008000000079c5 */ /* 0x000fe40000010000 */
[----:B------:R-:W-:-:S15]  /*47f50*/  WARPGROUP.ARRIVE ;  /* 0x00000000000079c5 */ /* 0x000fde0000000000 */
[----:B------:R-:W-:Y:S03]  /*47f60*/  QGMMA.64x256x32.F32.E5M2.E5M2 R24, gdesc[UR32], R24, gsb0 ;  /* 0x03e00000201879f3 */ /* 0x000fe60008003818 */
[----:B------:R-:W-:Y:S02]  /*47f70*/  WARPGROUP.DEPBAR.LE gsb0, 0x0 ;  /* 0x00008000000079c5 */ /* 0x000fe40000010000 */
[----:B--2---:R-:W-:-:S05]  /*47f80*/  IADD3.X R189, R189, UR52, RZ, P6, !PT ;  /* 0x00000034bdbd7c10 */ /* 0x004fca000b7fe4ff */
[----:B------:R-:W-:Y:S04]  /*47f90*/  STL [R1+0x1378], R189 ;  /* 0x001378bd01007387 */ /* 0x000fe80000100800 */
[----:B------:R-:W-:Y:S04]  /*47fa0*/  STL.64 [R1], R24 ;  /* 0x0000001801007387 */ /* 0x000fe80000100a00 */
        /* <DEDUP_REMOVED lines=63> */
[----:B0-----:R-:W2:Y:S04]  /*483a0*/  LDL.LU.64 R150, [R1+0x1bd0] ;  /* 0x001bd00001967983 */ /* 0x001ea80000300a00 */
[----:B------:R-:W3:Y:S04]  /*483b0*/  LDL.LU.64 R148, [R1+0x1bc8] ;  /* 0x001bc80001947983 */ /* 0x000ee80000300a00 */
[----:B------:R-:W4:Y:S04]  /*483c0*/  LDL.LU.64 R146, [R1+0x1bc0] ;  /* 0x001bc00001927983 */ /* 0x000f280000300a00 */
[----:B------:R-:W2:Y:S04]  /*483d0*/  LDL.LU.64 R144, [R1+0x1bb8] ;  /* 0x001bb80001907983 */ /* 0x000ea80000300a00 */
        /* <DEDUP_REMOVED lines=59> */
[----:B------:R-:W4:Y:S01]  /*48790*/  LDL.LU.64 R24, [R1+0x19d8] ;  /* 0x0019d80001187983 */ /* 0x000f220000300a00 */
[----:B---3--:R-:W-:-:S02]  /*487a0*/  IADD3 R125, P6, R125, UR42, RZ ;  /* 0x0000002a7d7d7c10 */ /* 0x008fc4000ffde0ff */
[----:B--2---:R-:W-:Y:S02]  /*487b0*/  IADD3.X R126, R126, UR52, RZ, P1, !PT ;  /* 0x000000347e7e7c10 */ /* 0x004fe40008ffe4ff */
[----:B------:R-:W-:Y:S02]  /*487c0*/  IADD3 R127, P1, R127, UR42, RZ ;  /* 0x0000002a7f7f7c10 */ /* 0x000fe4000ff3e0ff */
[----:B----4-:R-:W-:Y:S01]  /*487d0*/  IADD3.X R128, R128, UR52, RZ, P2, !PT ;  /* 0x0000003480807c10 */ /* 0x010fe200097fe4ff */
[----:B------:R0:W-:Y:S01]  /*487e0*/  STL [R1+0x134c], R125 ;  /* 0x00134c7d01007387 */ /* 0x0001e20000100800 */
[----:B------:R-:W-:Y:S02]  /*487f0*/  IADD3 R129, P2, R129, UR42, RZ ;  /* 0x0000002a81817c10 */ /* 0x000fe4000ff5e0ff */
[----:B------:R-:W-:Y:S02]  /*48800*/  IADD3.X R130, R130, UR52, RZ, P3, !PT ;  /* 0x0000003482827c10 */ /* 0x000fe40009ffe4ff */
[----:B------:R-:W-:Y:S01]  /*48810*/  IADD3 R131, P3, R131, UR42, RZ ;  /* 0x0000002a83837c10 */ /* 0x000fe2000ff7e0ff */
[----:B0-----:R-:W2:Y:S04]  /*48820*/  LDL.LU R125, [R1+0x19d0] ;  /* 0x0019d000017d7983 */ /* 0x001ea80000300800 */
[----:B------:R0:W-:Y:S01]  /*48830*/  STL [R1+0x1370], R126 ;  /* 0x0013707e01007387 */ /* 0x0001e20000100800 */
[----:B------:R-:W-:-:S02]  /*48840*/  IADD3.X R132, R132, UR52, RZ, P4, !PT ;  /* 0x0000003484847c10 */ /* 0x000fc4000a7fe4ff */
[----:B------:R-:W-:Y:S01]  /*48850*/  IADD3 R133, P4, R133, UR42, RZ ;  /* 0x0000002a85857c10 */ /* 0x000fe2000ff9e0ff */
[----:B0-----:R-:W2:Y:S04]  /*48860*/  LDL.LU R126, [R1+0x19cc] ;  /* 0x0019cc00017e7983 */ /* 0x001ea80000300800 */
[----:B------:R0:W-:Y:S01]  /*48870*/  STL [R1+0x1344], R127 ;  /* 0x0013447f01007387 */ /* 0x0001e20000100800 */
[----:B------:R-:W-:-:S03]  /*48880*/  IADD3.X R134, R134, UR52, RZ, P5, !PT ;  /* 0x0000003486867c10 */ /* 0x000fc6000affe4ff */
[----:B0-----:R-:W2:Y:S04]  /*48890*/  LDL.LU R127, [R1+0x19c8] ;  /* 0x0019c800017f7983 */ /* 0x001ea80000300800 */
[----:B------:R0:W-:Y:S01]  /*488a0*/  STL [R1+0x1368], R128 ;  /* 0x0013688001007387 */ /* 0x0001e20000100800 */
[----:B------:R-:W-:-:S03]  /*488b0*/  IADD3 R135, P5, R135, UR42, RZ ;  /* 0x0000002a87877c10 */ /* 0x000fc6000ffbe0ff */
        /* <DEDUP_REMOVED lines=49> */
[----:B------:R0:W-:Y:S04]  /*48bd0*/  STL [R1+0x12fc], R145 ;  /* 0x0012fc9101007387 */ /* 0x0001e80000100800 */
        /* <DEDUP_REMOVED lines=13> */
[----:B------:R-:W3:Y:S02]  /*48cb0*/  LDL.LU R189, [R1+0x1308] ;  /* 0x0013080001bd7983 */ /* 0x000ee40000300800 */
        /* <DEDUP_REMOVED lines=1024> */
[----:B------:R0:W-:Y:S02]  /*4ccc0*/  STL [R1+0xd8c], R189 ;  /* 0x000d8cbd01007387 */ /* 0x0001e40000100800 */
[----:B0-----:R-:W-:Y:S02]  /*4ccd0*/  IMAD.MOV.U32 R189, RZ, RZ, R195 ;  /* 0x000000ffffbd7224 */ /* 0x001fe400078e00c3 */
[----:B------:R-:W-:Y:S02]  /*4cce0*/  IMAD.MOV.U32 R195, RZ, RZ, R201 ;  /* 0x000000ffffc37224 */ /* 0x000fe400078e00c9 */
[----:B------:R-:W-:Y:S02]  /*4ccf0*/  IMAD.MOV.U32 R201, RZ, RZ, R207 ;  /* 0x000000ffffc97224 */ /* 0x000fe400078e00cf */
[----:B------:R-:W-:Y:S02]  /*4cd00*/  IMAD.MOV.U32 R207, RZ, RZ, R213 ;  /* 0x000000ffffcf7224 */ /* 0x000fe400078e00d5 */
[----:B------:R-:W-:-:S02]  /*4cd10*/  IMAD.MOV.U32 R213, RZ, RZ, R219 ;  /* 0x000000ffffd57224 */ /* 0x000fc400078e00db */
        /* <DEDUP_REMOVED lines=19> */
[----:B------:R-:W-:Y:S01]  /*4ce50*/  IMAD.MOV.U32 R220, RZ, RZ, R226 ;  /* 0x000000ffffdc7224 */ /* 0x000fe200078e00e2 */
[----:B------:R-:W-:Y:S01]  /*4ce60*/  IADD3.X R189, R189, UR52, RZ, P5, !PT ;  /* 0x00000034bdbd7c10 */ /* 0x000fe2000affe4ff */
[----:B------:R-:W-:Y:S02]  /*4ce70*/  IMAD.MOV.U32 R226, RZ, RZ, R232 ;  /* 0x000000ffffe27224 */ /* 0x000fe400078e00e8 */
[----:B------:R-:W-:Y:S02]  /*4ce80*/  IMAD.MOV.U32 R232, RZ, RZ, R239 ;  /* 0x000000ffffe87224 */ /* 0x000fe400078e00ef */
[----:B------:R-:W-:Y:S02]  /*4ce90*/  IMAD.MOV.U32 R239, RZ, RZ, R245 ;  /* 0x000000ffffef7224 */ /* 0x000fe400078e00f5 */
[----:B------:R-:W3:Y:S04]  /*4cea0*/  LDL.LU R245, [R1+0x658] ;  /* 0x0006580001f57983 */ /* 0x000ee80000300800 */
[----:B------:R0:W-:Y:S04]  /*4ceb0*/  STL [R1+0xdb0], R189 ;  /* 0x000db0bd01007387 */ /* 0x0001e80000100800 */
[----:B0-----:R-:W4:Y:S02]  /*4cec0*/  LDL.LU R189, [R1+0xd84] ;  /* 0x000d840001bd7983 */ /* 0x001f240000300800 */
[----:B----4-:R-:W-:-:S05]  /*4ced0*/  IADD3 R189, P5, R189, UR42, RZ ;  /* 0x0000002abdbd7c10 */ /* 0x010fca000ffbe0ff */
[----:B------:R0:W-:Y:S04]  /*4cee0*/  STL [R1+0xd84], R189 ;  /* 0x000d84bd01007387 */ /* 0x0001e80000100800 */
[----:B0-----:R-:W4:Y:S02]  /*4cef0*/  LDL.LU R189, [R1+0xda8] ;  /* 0x000da80001bd7983 */ /* 0x001f240000300800 */
[----:B----4-:R-:W-:-:S05]  /*4cf00*/  IADD3.X R189, R189, UR52, RZ, P6, !PT ;  /* 0x00000034bdbd7c10 */ /* 0x010fca000b7fe4ff */
        /* <DEDUP_REMOVED lines=531> */
[----:B------:R-:W-:Y:S01]  /*4f040*/  IMAD.MOV.U32 R232, RZ, RZ, R239 ;  /* 0x000000ffffe87224 */ /* 0x000fe200078e00ef */
[----:B------:R-:W-:Y:S01]  /*4f050*/  IADD3 R189, P6, R189, UR42, RZ ;  /* 0x0000002abdbd7c10 */ /* 0x000fe2000ffde0ff */
[----:B---3--:R-:W-:Y:S02]  /*4f060*/  IMAD.MOV.U32 R239, RZ, RZ, R245 ;  /* 0x000000ffffef7224 */ /* 0x008fe400078e00f5 */
[----:B------:R-:W-:-:S02]  /*4f070*/  IMAD.MOV.U32 R245, RZ, RZ, R2 ;  /* 0x000000fffff57224 */ /* 0x000fc400078e0002 */
[----:B------:R-:W-:Y:S02]  /*4f080*/  IMAD.MOV.U32 R2, RZ, RZ, R252 ;  /* 0x000000ffff027224 */ /* 0x000fe400078e00fc */
[----:B------:R-:W3:Y:S04]  /*4f090*/  LDL.LU R252, [R1+0x1964] ;  /* 0x0019640001fc7983 */ /* 0x000ee80000300800 */
        /* <DEDUP_REMOVED lines=310> */
[----:B0-----:R-:W4:Y:S01]  /*50400*/  LDL.LU R189, [R1+0x71c] ;  /* 0x00071c0001bd7983 */ /* 0x001f220000300800 */
[----:B---3--:R-:W-:Y:S02]  /*50410*/  IADD3.X R252, R252, UR52, RZ, P5, !PT ;  /* 0x00000034fcfc7c10 */ /* 0x008fe4000affe4ff */
[----:B----4-:R-:W-:-:S05]  /*50420*/  IADD3 R189, P4, R189, UR42, RZ ;  /* 0x0000002abdbd7c10 */ /* 0x010fca000ff9e0ff */
[----:B------:R-:W-:Y:S04]  /*50430*/  STL [R1+0x71c], R189 ;  /* 0x00071cbd01007387 */ /* 0x000fe80000100800 */
[----:B------:R0:W-:Y:S04]  /*50440*/  STL [R1+0x740], R252 ;  /* 0x000740fc01007387 */ /* 0x0001e80000100800 */
[----:B0-----:R-:W3:Y:S04]  /*50450*/  LDL.LU R252, [R1+0x1960] ;  /* 0x0019600001fc7983 */ /* 0x001ee80000300800 */
[----:B------:R-:W4:Y:S02]  /*50460*/  LDL.LU R189, [R1+0x714] ;  /* 0x0007140001bd7983 */ /* 0x000f240000300800 */
[----:B----4-:R-:W-:-:S05]  /*50470*/  IADD3 R189, P5, R189, UR42, RZ ;  /* 0x0000002abdbd7c10 */ /* 0x010fca000ffbe0ff */
[----:B------:R0:W-:Y:S04]  /*50480*/  STL [R1+0x714], R189 ;  /* 0x000714bd01007387 */ /* 0x0001e80000100800 */
[----:B0-----:R-:W4:Y:S02]  /*50490*/  LDL.LU R189, [R1+0x738] ;  /* 0x0007380001bd7983 */ /* 0x001f240000300800 */
[----:B----4-:R-:W-:Y:S02]  /*504a0*/  IADD3.X R189, R189, UR52, RZ, P6, !PT ;  /* 0x00000034bdbd7c10 */ /* 0x010fe4000b7fe4ff */
[----:B------:R-:W-:-:S03]  /*504b0*/  IADD3 R236, P6, R236, UR42, RZ ;  /* 0x0000002aecec7c10 */ /* 0x000fc6000ffde0ff */
[----:B------:R-:W-:Y:S04]  /*504c0*/  STL [R1+0x738], R189 ;  /* 0x000738bd01007387 */ /* 0x000fe80000100800 */
[----:B------:R0:W-:Y:S04]  /*504d0*/  STL [R1+0x70c], R236 ;  /* 0x00070cec01007387 */ /* 0x0001e80000100800 */
[----:B0-----:R-:W4:Y:S04]  /*504e0*/  LDL.LU R236, [R1+0x195c] ;  /* 0x00195c0001ec7983 */ /* 0x001f280000300800 */
[----:B------:R-:W2:Y:S02]  /*504f0*/  LDL.LU R189, [R1+0x730] ;  /* 0x0007300001bd7983 */ /* 0x000ea40000300800 */
[----:B--2---:R-:W-:-:S02]  /*50500*/  IADD3.X R189, R189, UR52, RZ, P1, !PT ;  /* 0x00000034bdbd7c10 */ /* 0x004fc40008ffe4ff */
[----:B------:R-:W-:-:S03]  /*50510*/  IADD3 R0, P1, R0, UR42, RZ ;  /* 0x0000002a00007c10 */ /* 0x000fc6000ff3e0ff */
[----:B------:R-:W-:Y:S04]  /*50520*/  STL [R1+0x730], R189 ;  /* 0x000730bd01007387 */ /* 0x000fe80000100800 */
        /* <DEDUP_REMOVED lines=18> */
[----:B--2---:R-:W-:Y:S02]  /*50650*/  IADD3.X R0, R0, UR52, RZ, P5, !PT ;  /* 0x0000003400007c10 */ /* 0x004fe4000affe4ff */
[----:B---3--:R-:W-:-:S05]  /*50660*/  IADD3 R189, P4, R189, UR42, RZ ;  /* 0x0000002abdbd7c10 */ /* 0x008fca000ff9e0ff */
[----:B------:R-:W-:Y:S04]  /*50670*/  STL [R1+0x6ec], R189 ;  /* 0x0006ecbd01007387 */ /* 0x000fe80000100800 */
[----:B------:R0:W-:Y:S04]  /*50680*/  STL [R1+0x710], R0 ;  /* 0x0007100001007387 */ /* 0x0001e80000100800 */
[----:B0-----:R-:W2:Y:S04]  /*50690*/  LDL.LU R0, [R1+0x1954] ;  /* 0x0019540001007983 */ /* 0x001ea80000300800 */
[----:B------:R-:W3:Y:S01]  /*506a0*/  LDL.LU R189, [R1+0x6e4] ;  /* 0x0006e40001bd7983 */ /* 0x000ee20000300800 */
[----:B------:R-:W-:-:S02]  /*506b0*/  IADD3.X R251, R251, UR52, RZ, P6, !PT ;  /* 0x00000034fbfb7c10 */ /* 0x000fc4000b7fe4ff */
[----:B------:R-:W-:Y:S02]  /*506c0*/  IADD3.X R250, R250, UR52, RZ, P1, !PT ;  /* 0x00000034fafa7c10 */ /* 0x000fe40008ffe4ff */
[----:B------:R-:W-:Y:S02]  /*506d0*/  IADD3 R252, P1, R252, UR42, RZ ;  /* 0x0000002afcfc7c10 */ /* 0x000fe4000ff3e0ff */
[----:B---3--:R-:W-:Y:S02]  /*506e0*/  IADD3 R189, P5, R189, UR42, RZ ;  /* 0x0000002abdbd7c10 */ /* 0x008fe4000ffbe0ff */
[----:B--2---:R-:W-:-:S03]  /*506f0*/  IADD3 R0, P6, R0, UR42, RZ ;  /* 0x0000002a00007c10 */ /* 0x004fc6000ffde0ff */
[----:B------:R-:W-:Y:S04]  /*50700*/  STL [R1+0x6e4], R189 ;  /* 0x0006e4bd01007387 */ /* 0x000fe80000100800 */
[----:B------:R0:W-:Y:S04]  /*50710*/  STL [R1+0x708], R251 ;  /* 0x000708fb01007387 */ /* 0x0001e80000100800 */
[----:B0-----:R-:W2:Y:S04]  /*50720*/  LDL.LU R251, [R1+0x1950] ;  /* 0x0019500001fb7983 */ /* 0x001ea80000300800 */
[----:B------:R0:W-:Y:S04]  /*50730*/  STL [R1+0x6dc], R0 ;  /* 0x0006dc0001007387 */ /* 0x0001e80000100800 */
[----:B0-----:R-:W3:Y:S04]  /*50740*/  LDL.LU R0, [R1+0x194c] ;  /* 0x00194c0001007983 */ /* 0x001ee80000300800 */
[----:B------:R0:W-:Y:S04]  /*50750*/  STL [R1+0x700], R250 ;  /* 0x000700fa01007387 */ /* 0x0001e80000100800 */
[----:B0-----:R-:W4:Y:S04]  /*50760*/  LDL.LU R250, [R1+0x1948] ;  /* 0x0019480001fa7983 */ /* 0x001f280000300800 */
[----:B------:R0:W-:Y:S04]  /*50770*/  STL [R1+0x6d4], R252 ;  /* 0x0006d4fc01007387 */ /* 0x0001e80000100800 */
[----:B0-----:R-:W3:Y:S04]  /*50780*/  LDL.LU R252, [R1+0x1944] ;  /* 0x0019440001fc7983 */ /* 0x001ee80000300800 */
[----:B------:R-:W2:Y:S01]  /*50790*/  LDL.LU R189, [R1+0x6f8] ;  /* 0x0006f80001bd7983 */ /* 0x000ea20000300800 */
[----:B------:R-:W-:Y:S01]  /*507a0*/  WARPGROUP.ARRIVE ;  /* 0x00000000000079c5 */ /* 0x000fe20000000000 */
[----:B------:R-:W-:Y:S01]  /*507b0*/  UMOV UR8, UR36 ;  /* 0x0000002400087c82 */ /* 0x000fe20008000000 */
[----:B------:R-:W-:-:S04]  /*507c0*/  UMOV UR9, UR37 ;  /* 0x0000002500097c82 */ /* 0x000fc80008000000 */
[----:B------:R-:W-:Y:S01]  /*507d0*/  QGMMA.64x256x32.F32.E5M2.E5M2 R24, gdesc[UR8], R24, gsb0 ;  /* 0x03e00000081879f3 */ /* 0x000fe20008003818 */
[----:B--2---:R-:W-:Y:S02]  /*507e0*/  IADD3.X R189, R189, UR52, RZ, P2, !PT ;  /* 0x00000034bdbd7c10 */ /* 0x004fe400097fe4ff */
[----:B------:R-:W-:-:S03]  /*507f0*/  IADD3 R249, P2, R249, UR42, RZ ;  /* 0x0000002af9f97c10 */ /* 0x000fc6000ff5e0ff */
[----:B------:R-:W-:Y:S04]  /*50800*/  STL [R1+0x6f8], R189 ;  /* 0x0006f8bd01007387 */ /* 0x000fe80000100800 */
[----:B------:R0:W-:Y:S04]  /*50810*/  STL [R1+0x6cc], R249 ;  /* 0x0006ccf901007387 */ /* 0x0001e80000100800 */
[----:B0-----:R-:W2:Y:S04]  /*50820*/  LDL.LU R249, [R1+0x1940] ;  /* 0x0019400001f97983 */ /* 0x001ea80000300800 */
[----:B------:R-:W4:Y:S01]  /*50830*/  LDL.LU R189, [R1+0x6f0] ;  /* 0x0006f00001bd7983 */ /* 0x000f220000300800 */
[----:B------:R-:W-:-:S02]  /*50840*/  WARPGROUP.DEPBAR.LE gsb0, 0x0 ;  /* 0x00008000000079c5 */ /* 0x000fc40000010000 */
[----:B------:R-:W-:Y:S01]  /*50850*/  WARPGROUP.ARRIVE ;  /* 0x00000000000079c5 */ /* 0x000fe20000000000 */
[----:B------:R-:W-:Y:S01]  /*50860*/  UMOV UR12, UR24 ;  /* 0x00000018000c7c82 */ /* 0x000fe20008000000 */
[----:B------:R-:W-:-:S05]  /*50870*/  UMOV UR13, UR25 ;  /* 0x00000019000d7c82 */ /* 0x000fca0008000000 */
[----:B------:R-:W-:Y:S01]  /*50880*/  QGMMA.64x256x32.F32.E5M2.E5M2 R24, gdesc[UR12], R24, gsb0 ;  /* 0x03e000000c1879f3 */ /* 0x000fe20008003818 */
[----:B----4-:R-:W-:Y:S02]  /*50890*/  IADD3.X R189, R189, UR52, RZ, P3, !PT ;  /* 0x00000034bdbd7c10 */ /* 0x010fe40009ffe4ff */
[----:B------:R-:W-:Y:S02]  /*508a0*/  IADD3 R248, P3, R248, UR42, RZ ;  /* 0x0000002af8f87c10 */ /* 0x000fe4000ff7e0ff */
[----:B--2---:R-:W-:Y:S01]  /*508b0*/  IADD3.X R249, R249, UR52, RZ, P4, !PT ;  /* 0x00000034f9f97c10 */ /* 0x004fe2000a7fe4ff */
[----:B------:R-:W-:Y:S04]  /*508c0*/  STL [R1+0x6f0], R189 ;  /* 0x0006f0bd01007387 */ /* 0x000fe80000100800 */
[----:B------:R0:W-:Y:S04]  /*508d0*/  STL [R1+0x6c4], R248 ;  /* 0x0006c4f801007387 */ /* 0x0001e80000100800 */
[----:B0-----:R0:W5:Y:S04]  /*508e0*/  LDL.LU R248, [R1+0x193c] ;  /* 0x00193c0001f87983 */ /* 0x0011680000300800 */
[----:B------:R1:W-:Y:S04]  /*508f0*/  STL [R1+0x6e8], R249 ;  /* 0x0006e8f901007387 */ /* 0x0003e80000100800 */
[----:B-1----:R0:W5:Y:S04]  /*50900*/  LDL.LU R249, [R1+0x1938] ;  /* 0x0019380001f97983 */ /* 0x0021680000300800 */
[----:B------:R-:W2:Y:S01]  /*50910*/  LDL.LU R189, [R1+0x6bc] ;  /* 0x0006bc0001bd7983 */ /* 0x000ea20000300800 */
[----:B------:R-:W-:Y:S01]  /*50920*/  IADD3.X R250, R250, UR52, RZ, P5, !PT ;  /* 0x00000034fafa7c10 */ /* 0x000fe2000affe4ff */
[----:B------:R-:W-:-:S02]  /*50930*/  WARPGROUP.DEPBAR.LE gsb0, 0x0 ;  /* 0x00008000000079c5 */ /* 0x000fc40000010000 */
[----:B------:R-:W-:Y:S01]  /*50940*/  WARPGROUP.ARRIVE ;  /* 0x00000000000079c5 */ /* 0x000fe20000000000 */
[----:B------:R-:W-:Y:S01]  /*50950*/  UMOV UR16, UR28 ;  /* 0x0000001c00107c82 */ /* 0x000fe20008000000 */
[----:B------:R-:W-:-:S04]  /*50960*/  UMOV UR17, UR29 ;  /* 0x0000001d00117c82 */ /* 0x000fc80008000000 */
[----:B------:R-:W-:Y:S01]  /*50970*/  QGMMA.64x256x32.F32.E5M2.E5M2 R24, gdesc[UR16], R24, gsb0 ;  /* 0x03e00000101879f3 */ /* 0x000fe20008003818 */
[----:B------:R-:W-:Y:S01]  /*50980*/  UMOV UR20, UR32 ;  /* 0x0000002000147c82 */ /* 0x000fe20008000000 */
[----:B------:R-:W-:Y:S01]  /*50990*/  UMOV UR21, UR33 ;  /* 0x0000002100157c82 */ /* 0x000fe20008000000 */
[----:B--2---:R-:W-:-:S05]  /*509a0*/  IADD3 R189, P4, R189, UR42, RZ ;  /* 0x0000002abdbd7c10 */ /* 0x004fca000ff9e0ff */
[----:B------:R-:W-:Y:S04]  /*509b0*/  STL [R1+0x6bc], R189 ;  /* 0x0006bcbd01007387 */ /* 0x000fe80000100800 */
[----:B------:R1:W-:Y:S04]  /*509c0*/  STL [R1+0x6e0], R250 ;  /* 0x0006e0fa01007387 */ /* 0x0003e80000100800 */
[----:B-1----:R0:W5:Y:S04]  /*509d0*/  LDL.LU R250, [R1+0x1934] ;  /* 0x0019340001fa7983 */ /* 0x0021680000300800 */
[----:B------:R-:W2:Y:S01]  /*509e0*/  LDL.LU R189, [R1+0x6b4] ;  /* 0x0006b40001bd7983 */ /* 0x000ea20000300800 */
[----:B------:R-:W-:-:S02]  /*509f0*/  WARPGROUP.DEPBAR.LE gsb0, 0x0 ;  /* 0x00008000000079c5 */ /* 0x000fc40000010000 */
[----:B------:R-:W-:-:S06]  /*50a00*/  WARPGROUP.ARRIVE ;  /* 0x00000000000079c5 */ /* 0x000fcc0000000000 */
[----:B------:R-:W-:Y:S01]  /*50a10*/  QGMMA.64x256x32.F32.E5M2.E5M2 R24, gdesc[UR20], R24, gsb0 ;  /* 0x03e00000141879f3 */ /* 0x000fe20008003818 */
[----:B------:R-:W-:Y:S02]  /*50a20*/  IADD3.X R251, R251, UR52, RZ, P6, !PT ;  /* 0x00000034fbfb7c10 */ /* 0x000fe4000b7fe4ff */
[----:B---3--:R-:W-:Y:S02]  /*50a30*/  IADD3 R252, P6, R252, UR42, RZ ;  /* 0x0000002afcfc7c10 */ /* 0x008fe4000ffde0ff */
[----:B------:R-:W-:Y:S02]  /*50a40*/  IADD3.X R236, R236, UR52, RZ, P1, !PT ;  /* 0x00000034ecec7c10 */ /* 0x000fe40008ffe4ff */
[----:B------:R-:W-:Y:S02]  /*50a50*/  IADD3 R0, P1, R0, UR42, RZ ;  /* 0x0000002a00007c10 */ /* 0x000fe4000ff3e0ff */
[----:B------:R-:W-:Y:S02]  /*50a60*/  IADD3.X R195, R195, UR52, RZ, P2, !PT ;  /* 0x00000034c3c37c10 */ /* 0x000fe400097fe4ff */
[----:B------:R-:W-:-:S02]  /*50a70*/  IADD3 R201, P2, R201, UR42, RZ ;  /* 0x0000002ac9c97c10 */ /* 0x000fc4000ff5e0ff */
[----:B------:R-:W-:Y:S02]  /*50a80*/  IADD3.X R207, R207, UR52, RZ, P3, !PT ;  /* 0x00000034cfcf7c10 */ /* 0x000fe40009ffe4ff */
[----:B------:R-:W-:Y:S02]  /*50a90*/  IADD3 R213, P3, R213, UR42, RZ ;  /* 0x0000002ad5d57c10 */ /* 0x000fe4000ff7e0ff */
        /* <DEDUP_REMOVED lines=17> */
[----:B------:R-:W-:Y:S02]  /*50bb0*/  IADD3.X R232, R232, UR52, RZ, P3, !PT ;  /* 0x00000034e8e87c10 */ /* 0x000fe40009ffe4ff */
[----:B------:R-:W-:Y:S02]  /*50bc0*/  IADD3.X R239, R239, UR52, RZ, P4, !PT ;  /* 0x00000034efef7c10 */ /* 0x000fe4000a7fe4ff */
[----:B------:R-:W-:Y:S01]  /*50bd0*/  IADD3.X R3, R3, UR52, RZ, P1, !PT ;  /* 0x0000003403037c10 */ /* 0x000fe20008ffe4ff */
[----:B------:R-:W-:Y:S01]  /*50be0*/  UIADD3 UR4, UR4, 0x1, URZ ;  /* 0x0000000104047890 */ /* 0x000fe2000fffe03f */
[----:B------:R-:W-:-:S03]  /*50bf0*/  IADD3.X R2, R2, UR52, RZ, P6, !PT ;  /* 0x0000003402027c10 */ /* 0x000fc6000b7fe4ff */
[----:B------:R-:W-:-:S06]  /*50c00*/  UISETP.NE.U32.AND UP0, UPT, UR4, UR6, UPT ;  /* 0x000000060400728c */ /* 0x000fcc000bf05070 */
[----:B------:R-:W-:Y:S02]  /*50c10*/  PLOP3.LUT P0, PT, PT, PT, UP0, 0x80, 0x0 ;  /* 0x000000000000781c */ /* 0x000fe40003f0f008 */
[----:B--2---:R-:W-:-:S05]  /*50c20*/  IADD3 R189, P5, R189, UR42, RZ ;  /* 0x0000002abdbd7c10 */ /* 0x004fca000ffbe0ff */
[----:B------:R-:W-:Y:S04]  /*50c30*/  STL [R1+0x6b4], R189 ;  /* 0x0006b4bd01007387 */ /* 0x000fe80000100800 */
[----:B------:R1:W-:Y:S01]  /*50c40*/  STL [R1+0x6d8], R251 ;  /* 0x0006d8fb01007387 */ /* 0x0003e20000100800 */
[----:B------:R-:W-:-:S03]  /*50c50*/  IADD3.X R231, R231, UR52, RZ, P5, !PT ;  /* 0x00000034e7e77c10 */ /* 0x000fc6000affe4ff */
[----:B-1----:R0:W5:Y:S04]  /*50c60*/  LDL.LU R251, [R1+0x1930] ;  /* 0x0019300001fb7983 */ /* 0x0021680000300800 */
[----:B------:R1:W-:Y:S01]  /*50c70*/  STL [R1+0x6ac], R252 ;  /* 0x0006acfc01007387 */ /* 0x0003e20000100800 */
[----:B------:R-:W-:-:S03]  /*50c80*/  IADD3 R238, P5, R238, UR42, RZ ;  /* 0x0000002aeeee7c10 */ /* 0x000fc6000ffbe0ff */
[----:B-1----:R0:W5:Y:S04]  /*50c90*/  LDL.LU R252, [R1+0x192c] ;  /* 0x00192c0001fc7983 */ /* 0x0021680000300800 */
[----:B------:R1:W-:Y:S04]  /*50ca0*/  STL [R1+0x6d0], R236 ;  /* 0x0006d0ec01007387 */ /* 0x0003e80000100800 */
[----:B-1----:R0:W5:Y:S04]  /*50cb0*/  LDL.LU R236, [R1+0x1928] ;  /* 0x0019280001ec7983 */ /* 0x0021680000300800 */
[----:B------:R1:W-:Y:S04]  /*50cc0*/  STL [R1+0x6a4], R0 ;  /* 0x0006a40001007387 */ /* 0x0003e80000100800 */
[----:B-1----:R0:W5:Y:S04]  /*50cd0*/  LDL.LU R0, [R1+0x1924] ;  /* 0x0019240001007983 */ /* 0x0021680000300800 */
[----:B------:R0:W-:Y:S04]  /*50ce0*/  STL [R1+0x6c8], R195 ;  /* 0x0006c8c301007387 */ /* 0x0001e80000100800 */
        /* <DEDUP_REMOVED lines=12> */
[----:B------:R0:W-:Y:S01]  /*50db0*/  STL [R1+0x66c], R177 ;  /* 0x00066cb101007387 */ /* 0x0001e20000100800 */
[----:B------:R-:W-:-:S03]  /*50dc0*/  IADD3.X R190, R190, UR52, RZ, P5, !PT ;  /* 0x00000034bebe7c10 */ /* 0x000fc6000affe4ff */
[----:B------:R0:W-:Y:S01]  /*50dd0*/  STL [R1+0x690], R178 ;  /* 0x000690b201007387 */ /* 0x0001e20000100800 */
[----:B------:R-:W-:-:S03]  /*50de0*/  IADD3 R196, P5, R196, UR42, RZ ;  /* 0x0000002ac4c47c10 */ /* 0x000fc6000ffbe0ff */
        /* <DEDUP_REMOVED lines=10> */
[----:B------:R0:W-:Y:S04]  /*50e90*/  STL [R1+0x668], R226 ;  /* 0x000668e201007387 */ /* 0x0001e80000100800 */
[----:B------:R0:W-:Y:S04]  /*50ea0*/  STL [R1+0x660], R232 ;  /* 0x000660e801007387 */ /* 0x0001e80000100800 */
[----:B------:R0:W-:Y:S04]  /*50eb0*/  STL [R1+0x658], R239 ;  /* 0x000658ef01007387 */ /* 0x0001e80000100800 */
[----:B------:R0:W-:Y:S04]  /*50ec0*/  STL [R1+0x640], R3 ;  /* 0x0006400301007387 */ /* 0x0001e80000100800 */
[----:B------:R0:W-:Y:S04]  /*50ed0*/  STL [R1+0x650], R245 ;  /* 0x000650f501007387 */ /* 0x0001e80000100800 */
[----:B------:R0:W-:Y:S01]  /*50ee0*/  STL [R1+0x648], R2 ;  /* 0x0006480201007387 */ /* 0x0001e20000100800 */
[----:B------:R-:W-:-:S02]  /*50ef0*/  WARPGROUP.DEPBAR.LE gsb0, 0x0 ;  /* 0x00008000000079c5 */ /* 0x000fc40000010000 */
[----:B------:R-:W-:Y:S05]  /*50f00*/  @P0 BRA `(.L_x_2) ;  /* 0xfffffdc800d00947 */ /* 0x000fea000383ffff */
.L_x_1:
[----:B------:R2:W-:Y:S01]  /*50f10*/  STL [R1+0x1934], R148 ;  /* 0x0019349401007387 */ /* 0x0005e20000100800 */
[----:B------:R-:W-:Y:S01]  /*50f20*/  F2FP.SATFINITE.E5M2.F32.PACK_AB_MERGE_C R28, R29, R28, RZ ;  /* 0x0000001c1d1c723e */ /* 0x000fe200048060ff */
[----:B------:R-:W-:Y:S01]  /*50f30*/  ULDC UR4, c[0x0][0x244] ;  /* 0x0000910000047ab9 */ /* 0x000fe20000000800 */
[----:B------:R-:W-:Y:S01]  /*50f40*/  F2FP.SATFINITE.E5M2.F32.PACK_AB_MERGE_C R24, R25, R24, RZ ;  /* 0x000000181918723e */ /* 0x000fe200048060ff */
[----:B------:R-:W3:Y:S01]  /*50f50*/  LDL.LU R5, [R1+0x4] ;  /* 0x0000040001057983 */ /* 0x000ee20000300800 */
[----:B------:R-:W-:Y:S01]  /*50f60*/  F2FP.SATFINITE.E5M2.F32.PACK_AB_MERGE_C R32, R33, R32, RZ ;  /* 0x000000202120723e */ /* 0x000fe200048060ff */
[----:B------:R-:W-:Y:S01]  /*50f70*/  ULDC.64 UR8, c[0x0][0x228] ;  /* 0x00008a0000087ab9 */ /* 0x000fe20000000a00 */
[----:B------:R-:W-:Y:S01]  /*50f80*/  F2FP.SATFINITE.E5M2.F32.PACK_AB_MERGE_C R30, R31, R30, RZ ;  /* 0x0000001e1f1e723e */ /* 0x000fe200048060ff */
[----:B------:R-:W-:Y:S01]  /*50f90*/  ULDC UR10, c[0x0][0x22c] ;  /* 0x00008b00000a7ab9 */ /* 0x000fe20000000800 */
[----:B------:R-:W-:Y:S01]  /*50fa0*/  F2FP.SATFINITE.E5M2.F32.PACK_AB_MERGE_C R34, R35, R34, RZ ;  /* 0x000000222322723e */ /* 0x000fe200048060ff */
[----:B--2---:R-:W3:Y:S01]  /*50fb0*/  LDL.LU R148, [R1] ;  /* 0x0000000001947983 */ /* 0x004ee20000300800 */
[----:B------:R-:W-:Y:S01]  /*50fc0*/  F2FP.SATFINITE.E5M2.F32.PACK_AB_MERGE_C R40, R41, R40, RZ ;  /* 0x000000282928723e */ /* 0x000fe200048060ff */
[----:B------:R-:W-:Y:S01]  /*50fd0*/  ULDC UR11, c[0x0][0x22c] ;  /* 0x00008b00000b7ab9 */ /* 0x000fe20000000800 */
[----:B------:R-:W-:Y:S01]  /*50fe0*/  F2FP.SATFINITE.E5M2.F32.PACK_AB_MERGE_C R46, R47, R46, RZ ;  /* 0x0000002e2f2e723e */ /* 0x000fe200048060ff */
[----:B------:R2:W-:Y:S01]  /*50ff0*/  STL [R1+0x1930], R149 ;  /* 0x0019309501007387 */ /* 0x0005e20000100800 */
[----:B------:R-:W-:Y:S01]  /*51000*/  F2FP.SATFINITE.E5M2.F32.PACK_AB_MERGE_C R26, R27, R26, RZ ;  /* 0x0000001a1b1a723e */ /* 0x000fe200048060ff */
[----:B------:R-:W-:-:S02]  /*51010*/  ULDC UR12, c[0x0][0x22c] ;  /* 0x00008b00000c7ab9 */ /* 0x000fc40000000800 */
[----:B--2---:R-:W2:Y:S04]  /*51020*/  LDL.LU R149, [R1+0x8] ;  /* 0x0000080001957983 */ /* 0x004ea80000300800 */
[----:B0-----:R-:W2:Y:S04]  /*51030*/  LDL.LU R3, [R1+0xc] ;  /* 0x00000c0001037983 */ /* 0x001ea80000300800 */
[----:B------:R0:W-:Y:S04]  /*51040*/  STL [R1+0x192c], R150 ;  /* 0x00192c9601007387 */ /* 0x0001e80000100800 */
[----:B0-----:R-:W4:Y:S04]  /*51050*/  LDL.LU R150, [R1+0x10] ;  /* 0x0000100001967983 */ /* 0x001f280000300800 */
[----:B-1----:R-:W4:Y:S04]  /*51060*/  LDL.LU R2, [R1+0x14] ;  /* 0x0000140001027983 */ /* 0x002f280000300800 */
[----:B------:R0:W-:Y:S04]  /*51070*/  STL [R1+0x1928], R151 ;  /* 0x0019289701007387 */ /* 0x0001e80000100800 */
[----:B0-----:R-:W4:Y:S04]  /*51080*/  LDL.LU R151, [R1+0x18] ;  /* 0x0000180001977983 */ /* 0x001f280000300800 */
[----:B------:R-:W4:Y:S04]  /*51090*/  LDL.LU R4, [R1+0x1c] ;  /* 0x00001c0001047983 */ /* 0x000f280000300800 */
[----:B-----5:R0:W-:Y:S04]  /*510a0*/  STL [R1+0x1924], R0 ;  /* 0x0019240001007387 */ /* 0x0201e80000100800 */
        /* <DEDUP_REMOVED lines=120> */
[----:B---3--:R-:W-:-:S02]  /*51830*/  F2FP.SATFINITE.E5M2.F32.PACK_AB_MERGE_C R5, R5, R148, RZ ;  /* 0x000000940505723e */ /* 0x008fc400048060ff */
[----:B--2---:R-:W-:Y:S01]  /*51840*/  F2FP.SATFINITE.E5M2.F32.PACK_AB_MERGE_C R3, R3, R149, RZ ;  /* 0x000000950303723e */ /* 0x004fe200048060ff */
[----:B------:R-:W2:Y:S01]  /*51850*/  LDL.LU R148, [R1+0x1934] ;  /* 0x0019340001947983 */ /* 0x000ea20000300800 */
[----:B----4-:R-:W-:Y:S02]  /*51860*/  F2FP.SATFINITE.E5M2.F32.PACK_AB_MERGE_C R2, R2, R150, RZ ;  /* 0x000000960202723e */ /* 0x010fe400048060ff */
[----:B------:R-:W-:Y:S01]  /*51870*/  F2FP.SATFINITE.E5M2.F32.PACK_AB_MERGE_C R4, R4, R151, RZ ;  /* 0x000000970404723e */ /* 0x000fe200048060ff */
[----:B------:R-:W2:Y:S01]  /*51880*/  LDL.LU R149, [R1+0x1930] ;  /* 0x0019300001957983 */ /* 0x000ea20000300800 */
[----:B------:R-:W-:-:S03]  /*51890*/  F2FP.SATFINITE.E5M2.F32.PACK_AB_MERGE_C R6, R6, R0, RZ ;  /* 0x000000000606723e */ /* 0x000fc600048060ff */
[----:B------:R-:W3:Y:S04]  /*518a0*/  LDL.LU R150, [R1+0x192c] ;  /* 0x00192c0001967983 */ /* 0x000ee80000300800 */
[----:B------:R-:W3:Y:S04]  /*518b0*/  LDL.LU R151, [R1+0x1928] ;  /* 0x0019280001977983 */ /* 0x000ee80000300800 */
[----:B------:R-:W4:Y:S01]  /*518c0*/  LDL.LU R0, [R1+0x1924] ;  /* 0x0019240001007983 */ /* 0x000f220000300800 */
[----:B------:R-:W-:Y:S02]  /*518d0*/  F2FP.SATFINITE.E5M2.F32.PACK_AB_MERGE_C R25, R69, R68, RZ ;  /* 0x000000444519723e */ /* 0x000fe400048060ff */
[----:B------:R-:W-:-:S02]  /*518e0*/  F2FP.SATFINITE.E5M2.F32.PACK_AB_MERGE_C R7, R7, R236, RZ ;  /* 0x000000ec0707723e */ /* 0x000fc400048060ff */
[----:B------:R-:W-:Y:S02]  /*518f0*/  F2FP.SATFINITE.E5M2.F32.PACK_AB_MERGE_C R18, R18, R242, RZ ;  /* 0x000000f21212723e */ /* 0x000fe400048060ff */
[----:B------:R-:W-:Y:S02]  /*51900*/  F2FP.SATFINITE.E5M2.F32.PACK_AB_MERGE_C R20, R20, R240, RZ ;  /* 0x000000f01414723e */ /* 0x000fe400048060ff */
[----:B------:R-:W-:Y:S02]  /*51910*/  F2FP.SATFINITE.E5M2.F32.PACK_AB_MERGE_C R22, R22, R238, RZ ;  /* 0x000000ee1616723e */ /* 0x000fe400048060ff */
[----:B------:R-:W-:Y:S02]  /*51920*/  F2FP.SATFINITE.E5M2.F32.PACK_AB_MERGE_C R10, R10, R250, RZ ;  /* 0x000000fa0a0a723e */ /* 0x000fe400048060ff */
[----:B------:R-:W-:Y:S02]  /*51930*/  F2FP.SATFINITE.E5M2.F32.PACK_AB_MERGE_C R12, R12, R248, RZ ;  /* 0x000000f80c0c723e */ /* 0x000fe400048060ff */
[----:B------:R-:W-:-:S02]  /*51940*/  F2FP.SATFINITE.E5M2.F32.PACK_AB_MERGE_C R14, R14, R246, RZ ;  /* 0x000000f60e0e723e */ /* 0x000fc400048060ff */
[----:B------:R-:W-:Y:S02]  /*51950*/  F2FP.SATFINITE.E5M2.F32.PACK_AB_MERGE_C R11, R11, R249, RZ ;  /* 0x000000f90b0b723e */ /* 0x000fe400048060ff */
[----:B------:R-:W-:Y:S02]  /*51960*/  F2FP.SATFINITE.E5M2.F32.PACK_AB_MERGE_C R13, R13, R247, RZ ;  /* 0x000000f70d0d723e */ /* 0x000fe400048060ff */
[----:B------:R-:W-:Y:S02]  /*51970*/  F2FP.SATFINITE.E5M2.F32.PACK_AB_MERGE_C R15, R15, R245, RZ ;  /* 0x000000f50f0f723e */ /* 0x000fe400048060ff */
[----:B------:R-:W-:Y:S01]  /*51980*/  F2FP.SATFINITE.E5M2.F32.PACK_AB_MERGE_C R154, R154, R233, RZ ;  /* 0x000000e99a9a723e */ /* 0x000fe200048060ff */
[----:B------:R-:W0:Y:S01]  /*51990*/  LDC R245, c[0x0][0x248] ;  /* 0x00009200fff57b82 */ /* 0x000e220000000800 */
[----:B------:R-:W-:Y:S02]  /*519a0*/  F2FP.SATFINITE.E5M2.F32.PACK_AB_MERGE_C R156, R156, R231, RZ ;  /* 0x000000e79c9c723e */ /* 0x000fe400048060ff */
[----:B------:R-:W-:-:S02]  /*519b0*/  F2FP.SATFINITE.E5M2.F32.PACK_AB_MERGE_C R158, R158, R229, RZ ;  /* 0x000000e59e9e723e */ /* 0x000fc400048060ff */
[----:B------:R-:W-:Y:S02]  /*519c0*/  F2FP.SATFINITE.E5M2.F32.PACK_AB_MERGE_C R36, R37, R36, RZ ;  /* 0x000000242524723e */ /* 0x000fe400048060ff */
[----:B------:R-:W-:Y:S02]  /*519d0*/  F2FP.SATFINITE.E5M2.F32.PACK_AB_MERGE_C R38, R39, R38, RZ ;  /* 0x000000262726723e */ /* 0x000fe400048060ff */
[----:B------:R-:W-:Y:S02]  /*519e0*/  F2FP.SATFINITE.E5M2.F32.PACK_AB_MERGE_C R27, R71, R70, RZ ;  /* 0x00000046471b723e */ /* 0x000fe400048060ff */
[----:B------:R-:W-:Y:S02]  /*519f0*/  F2FP.SATFINITE.E5M2.F32.PACK_AB_MERGE_C R21, R21, R239, RZ ;  /* 0x000000ef1515723e */ /* 0x000fe400048060ff */
[----:B------:R-:W-:Y:S01]  /*51a00*/  F2FP.SATFINITE.E5M2.F32.PACK_AB_MERGE_C R52, R53, R52, RZ ;  /* 0x000000343534723e */ /* 0x000fe200048060ff */
[----:B------:R-:W1:Y:S01]  /*51a10*/  LDC R239, c[0x0][0x248] ;  /* 0x00009200ffef7b82 */ /* 0x000e620000000800 */
        /* <DEDUP_REMOVED lines=56> */
[----:B------:R-:W-:Y:S01]  /*51da0*/  F2FP.SATFINITE.E5M2.F32.PACK_AB_MERGE_C R8, R8, R252, RZ ;  /* 0x000000fc0808723e */ /* 0x000fe200048060ff */
[----:B------:R-:W1:Y:S01]  /*51db0*/  LDC R251, c[0x0][0x248] ;  /* 0x00009200fffb7b82 */ /* 0x000e620000000800 */
        /* <DEDUP_REMOVED lines=34> */
[----:B------:R-:W4:Y:S01]  /*51fe0*/  LDL.LU R194, [R1+0x191c] ;  /* 0x00191c0001c27983 */ /* 0x000f220000300800 */
[----:B------:R-:W-:Y:S02]  /*51ff0*/  LOP3.LUT R5, R5, 0xffff, RZ, 0xc0, !PT ;  /* 0x0000ffff05057812 */ /* 0x000fe400078ec0ff */
[----:B------:R-:W-:Y:S01]  /*52000*/  LOP3.LUT R6, R6, 0xffff, RZ, 0xc0, !PT ;  /* 0x0000ffff06067812 */ /* 0x000fe200078ec0ff */
[----:B------:R-:W0:Y:S01]  /*52010*/  S2R R195, SR_TID.X ;  /* 0x0000000000c37919 */ /* 0x000e220000002100 */
[----:B------:R-:W-:Y:S02]  /*52020*/  LOP3.LUT R2, R2, 0xffff, RZ, 0xc0, !PT ;  /* 0x0000ffff02027812 */ /* 0x000fe400078ec0ff */
[----:B------:R-:W-:Y:S02]  /*52030*/  PRMT R68, R6, 0x3340, R1 ;  /* 0x0000334006447816 */ /* 0x000fe40000000001 */
[----:B------:R-:W-:Y:S02]  /*52040*/  PRMT R33, R5, 0x3340, R2 ;  /* 0x0000334005217816 */ /* 0x000fe40000000002 */
[----:B------:R-:W-:-:S02]  /*52050*/  LOP3.LUT R4, R4, 0xffff, RZ, 0xc0, !PT ;  /* 0x0000ffff04047812 */ /* 0x000fc400078ec0ff */
[----:B------:R-:W-:Y:S02]  /*52060*/  LOP3.LUT R35, R7, 0xffff, RZ, 0xc0, !PT ;  /* 0x0000ffff07237812 */ /* 0x000fe400078ec0ff */
[----:B------:R-:W-:Y:S02]  /*52070*/  LOP3.LUT R41, R18, 0xffff, RZ, 0xc0, !PT ;  /* 0x0000ffff12297812 */ /* 0x000fe400078ec0ff */
[----:B------:R-:W-:Y:S02]  /*52080*/  LOP3.LUT R47, R22, 0xffff, RZ, 0xc0, !PT ;  /* 0x0000ffff162f7812 */ /* 0x000fe400078ec0ff */
[----:B------:R-:W-:Y:S02]  /*52090*/  LOP3.LUT R10, R10, 0xffff, RZ, 0xc0, !PT ;  /* 0x0000ffff0a0a7812 */ /* 0x000fe400078ec0ff */
[----:B------:R-:W-:Y:S02]  /*520a0*/  F2FP.SATFINITE.E5M2.F32.PACK_AB_MERGE_C R118, R119, R118, RZ ;  /* 0x000000767776723e */ /* 0x000fe400048060ff */
[----:B------:R-:W-:Y:S01]  /*520b0*/  F2FP.SATFINITE.E5M2.F32.PACK_AB_MERGE_C R132, R133, R132, RZ ;  /* 0x000000848584723e */ /* 0x000fe200048060ff */
[----:B------:R-:W4:Y:S01]  /*520c0*/  LDL.LU R119, [R1+0x1920] ;  /* 0x0019200001777983 */ /* 0x000f220000300800 */
[----:B------:R-:W-:-:S02]  /*520d0*/  F2FP.SATFINITE.E5M2.F32.PACK_AB_MERGE_C R134, R135, R134, RZ ;  /* 0x000000868786723e */ /* 0x000fc400048060ff */
[----:B--2---:R-:W-:Y:S02]  /*520e0*/  F2FP.SATFINITE.E5M2.F32.PACK_AB_MERGE_C R148, R149, R148, RZ ;  /* 0x000000949594723e */ /* 0x004fe400048060ff */
[----:B---3--:R-:W-:Y:S01]  /*520f0*/  F2FP.SATFINITE.E5M2.F32.PACK_AB_MERGE_C R150, R151, R150, RZ ;  /* 0x000000969796723e */ /* 0x008fe200048060ff */
[----:B0-----:R-:W-:-:S05]  /*52100*/  IMAD.SHL.U32 R29, R195, 0x80, RZ ;  /* 0x00000080c31d7824 */ /* 0x001fca00078e00ff */
[----:B------:R-:W-:Y:S02]  /*52110*/  LOP3.LUT R29, R29, 0x400, RZ, 0xc0, !PT ;  /* 0x000004001d1d7812 */ /* 0x000fe400078ec0ff */
[----:B------:R-:W-:Y:S02]  /*52120*/  LOP3.LUT R37, R12, 0xffff, RZ, 0xc0, !PT ;  /* 0x0000ffff0c257812 */ /* 0x000fe400078ec0ff */
[----:B------:R-:W-:Y:S02]  /*52130*/  LOP3.LUT R14, R14, 0xffff, RZ, 0xc0, !PT ;  /* 0x0000ffff0e0e7812 */ /* 0x000fe400078ec0ff */
[----:B----4-:R-:W-:Y:S02]  /*52140*/  PRMT R70, R47, 0x3340, R0 ;  /* 0x000033402f467816 */ /* 0x010fe40000000000 */
[----:B------:R-:W-:Y:S02]  /*52150*/  LOP3.LUT R11, R11, 0xffff, RZ, 0xc0, !PT ;  /* 0x0000ffff0b0b7812 */ /* 0x000fe400078ec0ff */
[----:B------:R-:W-:-:S02]  /*52160*/  LOP3.LUT R12, R13, 0xffff, RZ, 0xc0, !PT ;  /* 0x0000ffff0d0c7812 */ /* 0x000fc400078ec0ff */
[----:B------:R-:W-:Y:S02]  /*52170*/  LOP3.LUT R15, R15, 0xffff, RZ, 0xc0, !PT ;  /* 0x0000ffff0f0f7812 */ /* 0x000fe400078ec0ff */
[----:B------:R-:W-:Y:S02]  /*52180*/  LOP3.LUT R154, R154, 0xffff, RZ, 0xc0, !PT ;  /* 0x0000ffff9a9a7812 */ /* 0x000fe400078ec0ff */
[----:B------:R-:W-:Y:S02]  /*52190*/  LOP3.LUT R53, R156, 0xffff, RZ, 0xc0, !PT ;  /* 0x0000ffff9c357812 */ /* 0x000fe400078ec0ff */
[----:B------:R-:W-:Y:S02]  /*521a0*/  LOP3.LUT R158, R158, 0xffff, RZ, 0xc0, !PT ;  /* 0x0000ffff9e9e7812 */ /* 0x000fe400078ec0ff */
[----:B------:R-:W-:Y:S02]  /*521b0*/  PRMT R18, R14, 0x3340, R1 ;  /* 0x000033400e127816 */ /* 0x000fe40000000001 */
[----:B------:R-:W-:-:S02]  /*521c0*/  PRMT R13, R10, 0x3340, R37 ;  /* 0x000033400a0d7816 */ /* 0x000fc40000000025 */
[----:B------:R-:W-:Y:S02]  /*521d0*/  PRMT R7, R11, 0x3340, R12 ;  /* 0x000033400b077816 */ /* 0x000fe4000000000c */
[----:B------:R-:W-:Y:S02]  /*521e0*/  LOP3.LUT R57, R164, 0xffff, RZ, 0xc0, !PT ;  /* 0x0000ffffa4397812 */ /* 0x000fe400078ec0ff */
[----:B------:R-:W-:Y:S02]  /*521f0*/  LOP3.LUT R19, R19, 0xffff, RZ, 0xc0, !PT ;  /* 0x0000ffff13137812 */ /* 0x000fe400078ec0ff */
[----:B------:R-:W-:Y:S02]  /*52200*/  LOP3.LUT R51, R23, 0xffff, RZ, 0xc0, !PT ;  /* 0x0000ffff17337812 */ /* 0x000fe400078ec0ff */
[----:B------:R-:W-:Y:S02]  /*52210*/  PRMT R164, R158, 0x3340, R1 ;  /* 0x000033409ea47816 */ /* 0x000fe40000000001 */
[----:B------:R-:W-:-:S02]  /*52220*/  LOP3.LUT R155, R155, 0xffff, RZ, 0xc0, !PT ;  /* 0x0000ffff9b9b7812 */ /* 0x000fc400078ec0ff */
[----:B------:R-:W-:Y:S02]  /*52230*/  LOP3.LUT R156, R157, 0xffff, RZ, 0xc0, !PT ;  /* 0x0000ffff9d9c7812 */ /* 0x000fe400078ec0ff */
[----:B------:R-:W-:Y:S02]  /*52240*/  LOP3.LUT R159, R159, 0xffff, RZ, 0xc0, !PT ;  /* 0x0000ffff9f9f7812 */ /* 0x000fe400078ec0ff */
[----:B------:R-:W-:Y:S02]  /*52250*/  PRMT R13, R13, 0x5410, R18 ;  /* 0x000054100d0d7816 */ /* 0x000fe40000000012 */
[----:B------:R-:W-:Y:S02]  /*52260*/  LOP3.LUT R162, R162, 0xffff, RZ, 0xc0, !PT ;  /* 0x0000ffffa2a27812 */ /* 0x000fe400078ec0ff */
[----:B------:R-:W-:Y:S02]  /*52270*/  LOP3.LUT R166, R166, 0xffff, RZ, 0xc0, !PT ;  /* 0x0000ffffa6a67812 */ /* 0x000fe400078ec0ff */
[----:B------:R-:W-:-:S02]  /*52280*/  LOP3.LUT R163, R163, 0xffff, RZ, 0xc0, !PT ;  /* 0x0000ffffa3a37812 */ /* 0x000fc400078ec0ff */
[----:B------:R-:W-:Y:S02]  /*52290*/  LOP3.LUT R167, R167, 0xffff, RZ, 0xc0, !PT ;  /* 0x0000ffffa7a77812 */ /* 0x000fe400078ec0ff */
[----:B------:R-:W-:Y:S02]  /*522a0*/  LOP3.LUT R170, R170, 0xffff, RZ, 0xc0, !PT ;  /* 0x0000ffffaaaa7812 */ /* 0x000fe400078ec0ff */
[----:B------:R-:W-:Y:S02]  /*522b0*/  LOP3.LUT R59, R172, 0xffff, RZ, 0xc0, !PT ;  /* 0x0000ffffac3b7812 */ /* 0x000fe400078ec0ff */
[----:B------:R-:W-:Y:S02]  /*522c0*/  LOP3.LUT R174, R174, 0xffff, RZ, 0xc0, !PT ;  /* 0x0000ffffaeae7812 */ /* 0x000fe400078ec0ff */
[----:B------:R-:W-:Y:S02]  /*522d0*/  LOP3.LUT R63, R180, 0xffff, RZ, 0xc0, !PT ;  /* 0x0000ffffb43f7812 */ /* 0x000fe400078ec0ff */
[----:B------:R-:W-:-:S02]  /*522e0*/  PRMT R196, R166, 0x3340, R1 ;  /* 0x00003340a6c47816 */ /* 0x000fc40000000001 */
[----:B------:R-:W-:Y:S02]  /*522f0*/  PRMT R180, R167, 0x3340, R0 ;  /* 0x00003340a7b47816 */ /* 0x000fe40000000000 */
[----:B------:R-:W-:Y:S02]  /*52300*/  LOP3.LUT R171, R171, 0xffff, RZ, 0xc0, !PT ;  /* 0x0000ffffabab7812 */ /* 0x000fe400078ec0ff */
[----:B------:R-:W-:Y:S02]  /*52310*/  LOP3.LUT R172, R173, 0xffff, RZ, 0xc0, !PT ;  /* 0x0000ffffadac7812 */ /* 0x000fe400078ec0ff */
[----:B------:R-:W-:Y:S02]  /*52320*/  LOP3.LUT R175, R175, 0xffff, RZ, 0xc0, !PT ;  /* 0x0000ffffafaf7812 */ /* 0x000fe400078ec0ff */
[----:B------:R-:W-:Y:S02]  /*52330*/  PRMT R45, R170, 0x3340, R59 ;  /* 0x00003340aa2d7816 */ /* 0x000fe4000000003b */
[----:B------:R-:W-:-:S02]  /*52340*/  PRMT R43, R171, 0x3340, R172 ;  /* 0x00003340ab2b7816 */ /* 0x000fc400000000ac */
[----:B------:R-:W-:Y:S02]  /*52350*/  LOP3.LUT R179, R179, 0xffff, RZ, 0xc0, !PT ;  /* 0x0000ffffb3b37812 */ /* 0x000fe400078ec0ff */
[----:B------:R-:W-:Y:S02]  /*52360*/  LOP3.LUT R185, R185, 0xffff, RZ, 0xc0, !PT ;  /* 0x0000ffffb9b97812 */ /* 0x000fe400078ec0ff */
[----:B------:R-:W-:Y:S02]  /*52370*/  LOP3.LUT R67, R24, 0xffff, RZ, 0xc0, !PT ;  /* 0x0000ffff18437812 */ /* 0x000fe400078ec0ff */
[----:B------:R-:W-:Y:S02]  /*52380*/  LOP3.LUT R69, R32, 0xffff, RZ, 0xc0, !PT ;  /* 0x0000ffff20457812 */ /* 0x000fe400078ec0ff */
[----:B------:R-:W-:Y:S02]  /*52390*/  PRMT R24, R185, 0x3340, R0 ;  /* 0x00003340b9187816 */ /* 0x000fe40000000000 */
[----:B------:R-:W-:-:S02]  /*523a0*/  LOP3.LUT R178, R178, 0xffff, RZ, 0xc0, !PT ;  /* 0x0000ffffb2b27812 */ /* 0x000fc400078ec0ff */
[----:B------:R-:W-:Y:S02]  /*523b0*/  LOP3.LUT R183, R183, 0xffff, RZ, 0xc0, !PT ;  /* 0x0000ffffb7b77812 */ /* 0x000fe400078ec0ff */
[----:B------:R-:W-:Y:S02]  /*523c0*/  LOP3.LUT R77, R42, 0xffff, RZ, 0xc0, !PT ;  /* 0x0000ffff2a4d7812 */ /* 0x000fe400078ec0ff */
[----:B------:R-:W-:Y:S02]  /*523d0*/  LOP3.LUT R200, R46, 0xffff, RZ, 0xc0, !PT ;  /* 0x0000ffff2ec87812 */ /* 0x000fe400078ec0ff */
[----:B------:R-:W-:Y:S02]  /*523e0*/  LOP3.LUT R81, R50, 0xffff, RZ, 0xc0, !PT ;  /* 0x0000ffff32517812 */ /* 0x000fe400078ec0ff */
[----:B------:R-:W-:Y:S02]  /*523f0*/  LOP3.LUT R65, R190, 0xffff, RZ, 0xc0, !PT ;  /* 0x0000ffffbe417812 */ /* 0x000fe400078ec0ff */
[----:B------:R-:W-:-:S02]  /*52400*/  PRMT R198, R183, 0x3340, R0 ;  /* 0x00003340b7c67816 */ /* 0x000fc40000000000 */
[----:B------:R-:W-:Y:S02]  /*52410*/  LOP3.LUT R189, R189, 0xffff, RZ, 0xc0, !PT ;  /* 0x0000ffffbdbd7812 */ /* 0x000fe400078ec0ff */
[----:B------:R-:W-:Y:S02]  /*52420*/  LOP3.LUT R190, R191, 0xffff, RZ, 0xc0, !PT ;  /* 0x0000ffffbfbe7812 */ /* 0x000fe400078ec0ff */
[----:B------:R-:W-:Y:S02]  /*52430*/  LOP3.LUT R193, R193, 0xffff, RZ, 0xc0, !PT ;  /* 0x0000ffffc1c17812 */ /* 0x000fe400078ec0ff */
[----:B------:R-:W-:Y:S02]  /*52440*/  PRMT R87, R81, 0x3340, R0 ;  /* 0x0000334051577816 */ /* 0x000fe40000000000 */
[----:B------:R-:W-:Y:S02]  /*52450*/  LOP3.LUT R188, R188, 0xffff, RZ, 0xc0, !PT ;  /* 0x0000ffffbcbc7812 */ /* 0x000fe400078ec0ff */
[----:B------:R-:W-:-:S02]  /*52460*/  LOP3.LUT R192, R192, 0xffff, RZ, 0xc0, !PT ;  /* 0x0000ffffc0c07812 */ /* 0x000fc400078ec0ff */
[----:B------:R-:W-:Y:S02]  /*52470*/  PRMT R71, R193, 0x3340, R0 ;  /* 0x00003340c1477816 */ /* 0x000fe40000000000 */
[----:B------:R-:W-:Y:S02]  /*52480*/  LOP3.LUT R75, R40, 0xffff, RZ, 0xc0, !PT ;  /* 0x0000ffff284b7812 */ /* 0x000fe400078ec0ff */
[----:B------:R-:W-:Y:S02]  /*52490*/  LOP3.LUT R79, R48, 0xffff, RZ, 0xc0, !PT ;  /* 0x0000ffff304f7812 */ /* 0x000fe400078ec0ff */
[----:B------:R-:W-:Y:S02]  /*524a0*/  LOP3.LUT R136, R136, 0xffff, RZ, 0xc0, !PT ;  /* 0x0000ffff88887812 */ /* 0x000fe400078ec0ff */
[----:B------:R-:W-:Y:S02]  /*524b0*/  LOP3.LUT R107, R140, 0xffff, RZ, 0xc0, !PT ;  /* 0x0000ffff8c6b7812 */ /* 0x000fe400078ec0ff */
[----:B------:R-:W-:-:S02]  /*524c0*/  LOP3.LUT R109, R144, 0xffff, RZ, 0xc0, !PT ;  /* 0x0000ffff906d7812 */ /* 0x000fc400078ec0ff */
[----:B------:R-:W-:Y:S02]  /*524d0*/  PRMT R61, R192, 0x3340, R1 ;  /* 0x00003340c03d7816 */ /* 0x000fe40000000001 */
[----:B------:R-:W-:Y:S02]  /*524e0*/  PRMT R32, R188, 0x3340, R65 ;  /* 0x00003340bc207816 */ /* 0x000fe40000000041 */
[----:B------:R-:W-:Y:S02]  /*524f0*/  LOP3.LUT R56, R56, 0xffff, RZ, 0xc0, !PT ;  /* 0x0000ffff38387812 */ /* 0x000fe400078ec0ff */
[----:B------:R-:W-:Y:S02]  /*52500*/  LOP3.LUT R83, R60, 0xffff, RZ, 0xc0, !PT ;  /* 0x0000ffff3c537812 */ /* 0x000fe400078ec0ff */
[----:B------:R-:W-:Y:S02]  /*52510*/  LOP3.LUT R64, R64, 0xffff, RZ, 0xc0, !PT ;  /* 0x0000ffff40407812 */ /* 0x000fe400078ec0ff */
[----:B------:R-:W-:-:S02]  /*52520*/  PRMT R85, R79, 0x3340, R0 ;  /* 0x000033404f557816 */ /* 0x000fc40000000000 */
[----:B------:R-:W-:Y:S02]  /*52530*/  PRMT R115, R109, 0x3340, R0 ;  /* 0x000033406d737816 */ /* 0x000fe40000000000 */
[----:B------:R-:W-:Y:S02]  /*52540*/  SHF.R.U32.HI R5, RZ, 0x8, R5 ;  /* 0x00000008ff057819 */ /* 0x000fe40000011605 */
[----:B------:R-:W-:Y:S02]  /*52550*/  SHF.R.U32.HI R2, RZ, 0x8, R2 ;  /* 0x00000008ff027819 */ /* 0x000fe40000011602 */
[----:B------:R-:W-:Y:S02]  /*52560*/  LOP3.LUT R72, R72, 0xffff, RZ, 0xc0, !PT ;  /* 0x0000ffff48487812 */ /* 0x000fe400078ec0ff */
[----:B------:R-:W-:Y:S02]  /*52570*/  LOP3.LUT R80, R80, 0xffff, RZ, 0xc0, !PT ;  /* 0x0000ffff50507812 */ /* 0x000fe400078ec0ff */
[----:B------:R-:W-:-:S02]  /*52580*/  SHF.R.U32.HI R6, RZ, 0x8, R6 ;  /* 0x00000008ff067819 */ /* 0x000fc40000011606 */
[----:B------:R-:W-:Y:S02]  /*52590*/  PRMT R32, R32, 0x5410, R61 ;  /* 0x0000541020207816 */ /* 0x000fe4000000003d */
[----:B------:R-:W-:Y:S02]  /*525a0*/  PRMT R89, R64, 0x3340, R1 ;  /* 0x0000334040597816 */ /* 0x000fe40000000001 */
[----:B------:R-:W-:Y:S02]  /*525b0*/  LOP3.LUT R2, R2, 0xffff, RZ, 0xc0, !PT ;  /* 0x0000ffff02027812 */ /* 0x000fe400078ec0ff */
[----:B------:R-:W-:Y:S02]  /*525c0*/  LOP3.LUT R5, R5, 0xffff, RZ, 0xc0, !PT ;  /* 0x0000ffff05057812 */ /* 0x000fe400078ec0ff */
[----:B------:R-:W-:Y:S02]  /*525d0*/  SHF.R.U32.HI R10, RZ, 0x8, R10 ;  /* 0x00000008ff0a7819 */ /* 0x000fe4000001160a */
[----:B------:R-:W-:-:S02]  /*525e0*/  SHF.R.U32.HI R37, RZ, 0x8, R37 ;  /* 0x00000008ff257819 */ /* 0x000fc40000011625 */
[----:B------:R-:W-:Y:S02]  /*525f0*/  LOP3.LUT R58, R58, 0xffff, RZ, 0xc0, !PT ;  /* 0x0000ffff3a3a7812 */ /* 0x000fe400078ec0ff */
[----:B------:R-:W-:Y:S02]  /*52600*/  LOP3.LUT R66, R66, 0xffff, RZ, 0xc0, !PT ;  /* 0x0000ffff42427812 */ /* 0x000fe400078ec0ff */
[----:B------:R-:W-:Y:S02]  /*52610*/  PRMT R93, R80, 0x3340, R1 ;  /* 0x00003340505d7816 */ /* 0x000fe40000000001 */
[----:B------:R-:W-:Y:S02]  /*52620*/  SHF.R.U32.HI R14, RZ, 0x8, R14 ;  /* 0x00000008ff0e7819 */ /* 0x000fe4000001160e */
[----:B------:R-:W-:Y:S02]  /*52630*/  SHF.R.U32.HI R12, RZ, 0x8, R12 ;  /* 0x00000008ff0c7819 */ /* 0x000fe4000001160c */
[----:B------:R-:W-:-:S02]  /*52640*/  SHF.R.U32.HI R11, RZ, 0x8, R11 ;  /* 0x00000008ff0b7819 */ /* 0x000fc4000001160b */
[----:B------:R-:W-:Y:S02]  /*52650*/  SHF.R.U32.HI R47, RZ, 0x8, R47 ;  /* 0x00000008ff2f7819 */ /* 0x000fe4000001162f */
[----:B------:R-:W-:Y:S02]  /*52660*/  PRMT R2, R5, 0x3340, R2 ;  /* 0x0000334005027816 */ /* 0x000fe40000000002 */
[----:B------:R-:W-:Y:S02]  /*52670*/  LOP3.LUT R90, R90, 0xffff, RZ, 0xc0, !PT ;  /* 0x0000ffff5a5a7812 */ /* 0x000fe400078ec0ff */
        /* <DEDUP_REMOVED lines=10> */
[----:B------:R-:W-:Y:S02]  /*52720*/  PRMT R105, R128, 0x3340, R1 ;  /* 0x0000334080697816 */ /* 0x000fe40000000001 */
[----:B------:R-:W-:Y:S02]  /*52730*/  PRMT R92, R120, 0x3340, R101 ;  /* 0x00003340785c7816 */ /* 0x000fe40000000065 */
[----:B------:R-:W-:Y:S02]  /*52740*/  IADD3 R31, R29, UR7, R194 ;  /* 0x000000071d1f7c10 */ /* 0x000fe4000fffe0c2 */
[----:B------:R-:W-:Y:S02]  /*52750*/  PRMT R29, R33, 0x5410, R68 ;  /* 0x00005410211d7816 */ /* 0x000fe40000000044 */
[----:B------:R-:W-:-:S02]  /*52760*/  LOP3.LUT R33, R3, 0xffff, RZ, 0xc0, !PT ;  /* 0x0000ffff03217812 */ /* 0x000fc400078ec0ff */
[----:B------:R-:W-:Y:S02]  /*52770*/  LOP3.LUT R68, R20, 0xffff, RZ, 0xc0, !PT ;  /* 0x0000ffff14447812 */ /* 0x000fe400078ec0ff */
[----:B------:R-:W-:Y:S02]  /*52780*/  PRMT R3, R35, 0x3340, R0 ;  /* 0x0000334023037816 */ /* 0x000fe40000000000 */
[----:B------:R-:W-:Y:S02]  /*52790*/  PRMT R22, R33, 0x3340, R4 ;  /* 0x0000334021167816 */ /* 0x000fe40000000004 */
[----:B------:R-:W-:Y:S02]  /*527a0*/  PRMT R39, R41, 0x3340, R68 ;  /* 0x0000334029277816 */ /* 0x000fe40000000044 */
[----:B------:R-:W-:Y:S02]  /*527b0*/  PRMT R22, R22, 0x5410, R3 ;  /* 0x0000541016167816 */ /* 0x000fe40000000003 */
[----:B------:R-:W-:-:S02]  /*527c0*/  PRMT R3, R39, 0x5410, R70 ;  /* 0x0000541027037816 */ /* 0x000fc40000000046 */
[----:B------:R-:W-:Y:S02]  /*527d0*/  PRMT R20, R15, 0x3340, R0 ;  /* 0x000033400f147816 */ /* 0x000fe40000000000 */
[----:B------:R-:W-:Y:S02]  /*527e0*/  LOP3.LUT R70, R21, 0xffff, RZ, 0xc0, !PT ;  /* 0x0000ffff15467812 */ /* 0x000fe400078ec0ff */
[----:B------:R-:W-:Y:S02]  /*527f0*/  PRMT R21, R154, 0x3340, R53 ;  /* 0x000033409a157816 */ /* 0x000fe40000000035 */
[----:B------:R-:W-:Y:S02]  /*52800*/  PRMT R18, R7, 0x5410, R20 ;  /* 0x0000541007127816 */ /* 0x000fe40000000014 */
[----:B------:R-:W-:Y:S02]  /*52810*/  PRMT R20, R51, 0x3340, R0 ;  /* 0x0000334033147816 */ /* 0x000fe40000000000 */
[----:B------:R-:W-:-:S02]  /*52820*/  PRMT R23, R19, 0x3340, R70 ;  /* 0x0000334013177816 */ /* 0x000fc40000000046 */
[----:B------:R-:W-:Y:S02]  /*52830*/  PRMT R21, R21, 0x5410, R164 ;  /* 0x0000541015157816 */ /* 0x000fe400000000a4 */
[----:B------:R-:W-:Y:S02]  /*52840*/  PRMT R194, R159, 0x3340, R0 ;  /* 0x000033409fc27816 */ /* 0x000fe40000000000 */
[----:B------:R-:W-:Y:S02]  /*52850*/  PRMT R7, R155, 0x3340, R156 ;  /* 0x000033409b077816 */ /* 0x000fe4000000009c */
[----:B------:R-:W-:Y:S02]  /*52860*/  LOP3.LUT R164, R165, 0xffff, RZ, 0xc0, !PT ;  /* 0x0000ffffa5a47812 */ /* 0x000fe400078ec0ff */
[----:B------:R-:W-:Y:S02]  /*52870*/  PRMT R23, R23, 0x5410, R20 ;  /* 0x0000541017177816 */ /* 0x000fe40000000014 */
[----:B------:R-:W-:-:S02]  /*52880*/  PRMT R39, R162, 0x3340, R57 ;  /* 0x00003340a2277816 */ /* 0x000fc40000000039 */
[----:B------:R-:W-:Y:S02]  /*52890*/  PRMT R20, R7, 0x5410, R194 ;  /* 0x0000541007147816 */ /* 0x000fe400000000c2 */
[----:B------:R-:W-:Y:S02]  /*528a0*/  PRMT R49, R163, 0x3340, R164 ;  /* 0x00003340a3317816 */ /* 0x000fe400000000a4 */
[----:B------:R-:W-:Y:S02]  /*528b0*/  PRMT R194, R174, 0x3340, R1 ;  /* 0x00003340aec27816 */ /* 0x000fe40000000001 */
[----:B------:R-:W-:Y:S02]  /*528c0*/  PRMT R7, R39, 0x5410, R196 ;  /* 0x0000541027077816 */ /* 0x000fe400000000c4 */
[----:B------:R-:W-:Y:S02]  /*528d0*/  PRMT R49, R49, 0x5410, R180 ;  /* 0x0000541031317816 */ /* 0x000fe400000000b4 */
[----:B------:R-:W-:-:S02]  /*528e0*/  PRMT R196, R175, 0x3340, R0 ;  /* 0x00003340afc47816 */ /* 0x000fc40000000000 */
[----:B------:R-:W-:Y:S02]  /*528f0*/  PRMT R45, R45, 0x5410, R194 ;  /* 0x000054102d2d7816 */ /* 0x000fe400000000c2 */
[----:B------:R-:W-:Y:S02]  /*52900*/  LOP3.LUT R180, R181, 0xffff, RZ, 0xc0, !PT ;  /* 0x0000ffffb5b47812 */ /* 0x000fe400078ec0ff */
[----:B------:R-:W-:Y:S02]  /*52910*/  LOP3.LUT R194, R28, 0xffff, RZ, 0xc0, !PT ;  /* 0x0000ffff1cc27812 */ /* 0x000fe400078ec0ff */
[----:B------:R-:W-:Y:S02]  /*52920*/  PRMT R43, R43, 0x5410, R196 ;  /* 0x000054102b2b7816 */ /* 0x000fe400000000c4 */
[----:B------:R-:W-:Y:S02]  /*52930*/  PRMT R55, R179, 0x3340, R180 ;  /* 0x00003340b3377816 */ /* 0x000fe400000000b4 */
[----:B------:R-:W-:-:S02]  /*52940*/  PRMT R196, R69, 0x3340, R0 ;  /* 0x0000334045c47816 */ /* 0x000fc40000000000 */
[----:B------:R-:W-:Y:S02]  /*52950*/  PRMT R73, R67, 0x3340, R194 ;  /* 0x0000334043497816 */ /* 0x000fe400000000c2 */
[----:B------:R-:W-:Y:S02]  /*52960*/  PRMT R55, R55, 0x5410, R24 ;  /* 0x0000541037377816 */ /* 0x000fe40000000018 */
[----:B------:R-:W-:Y:S02]  /*52970*/  PRMT R39, R178, 0x3340, R63 ;  /* 0x00003340b2277816 */ /* 0x000fe4000000003f */
[----:B------:R-:W-:Y:S02]  /*52980*/  PRMT R24, R73, 0x5410, R196 ;  /* 0x0000541049187816 */ /* 0x000fe400000000c4 */
[----:B------:R-:W-:Y:S02]  /*52990*/  LOP3.LUT R196, R30, 0xffff, RZ, 0xc0, !PT ;  /* 0x0000ffff1ec47812 */ /* 0x000fe400078ec0ff */
[----:B------:R-:W-:-:S02]  /*529a0*/  PRMT R30, R77, 0x3340, R200 ;  /* 0x000033404d1e7816 */ /* 0x000fc400000000c8 */
[----:B------:R-:W-:Y:S02]  /*529b0*/  PRMT R39, R39, 0x5410, R198 ;  /* 0x0000541027277816 */ /* 0x000fe400000000c6 */
[----:B------:R-:W-:Y:S02]  /*529c0*/  PRMT R28, R189, 0x3340, R190 ;  /* 0x00003340bd1c7816 */ /* 0x000fe400000000be */
[----:B------:R-:W-:Y:S02]  /*529d0*/  LOP3.LUT R198, R44, 0xffff, RZ, 0xc0, !PT ;  /* 0x0000ffff2cc67812 */ /* 0x000fe400078ec0ff */
[----:B------:R-:W-:Y:S02]  /*529e0*/  PRMT R30, R30, 0x5410, R87 ;  /* 0x000054101e1e7816 */ /* 0x000fe40000000057 */
[----:B------:R-:W-:Y:S02]  /*529f0*/  LOP3.LUT R87, R76, 0xffff, RZ, 0xc0, !PT ;  /* 0x0000ffff4c577812 */ /* 0x000fe400078ec0ff */
[----:B------:R-:W-:-:S02]  /*52a00*/  SHF.R.U32.HI R33, RZ, 0x8, R33 ;  /* 0x00000008ff217819 */ /* 0x000fc40000011621 */
[----:B------:R-:W-:Y:S02]  /*52a10*/  SHF.R.U32.HI R4, RZ, 0x8, R4 ;  /* 0x00000008ff047819 */ /* 0x000fe40000011604 */
[----:B------:R-:W-:Y:S02]  /*52a20*/  PRMT R28, R28, 0x5410, R71 ;  /* 0x000054101c1c7816 */ /* 0x000fe40000000047 */
[----:B------:R-:W-:Y:S02]  /*52a30*/  LOP3.LUT R73, R34, 0xffff, RZ, 0xc0, !PT ;  /* 0x0000ffff22497812 */ /* 0x000fe400078ec0ff */
[----:B------:R-:W-:Y:S02]  /*52a40*/  LOP3.LUT R76, R96, 0xffff, RZ, 0xc0, !PT ;  /* 0x0000ffff604c7812 */ /* 0x000fe400078ec0ff */
[----:B------:R-:W-:Y:S02]  /*52a50*/  SHF.R.U32.HI R35, RZ, 0x8, R35 ;  /* 0x00000008ff237819 */ /* 0x000fe40000011623 */
        /* <DEDUP_REMOVED lines=8> */
[----:B------:R-:W-:Y:S02]  /*52ae0*/  PRMT R26, R56, 0x3340, R83 ;  /* 0x00003340381a7816 */ /* 0x000fe40000000053 */
[----:B------:R-:W-:Y:S02]  /*52af0*/  PRMT R34, R34, 0x5410, R85 ;  /* 0x0000541022227816 */ /* 0x000fe40000000055 */
[----:B------:R-:W-:Y:S02]  /*52b00*/  PRMT R96, R96, 0x5410, R115 ;  /* 0x0000541060607816 */ /* 0x000fe40000000073 */
[----:B------:R-:W-:Y:S02]  /*52b10*/  LOP3.LUT R85, R62, 0xffff, RZ, 0xc0, !PT ;  /* 0x0000ffff3e557812 */ /* 0x000fe400078ec0ff */
[----:B------:R-:W-:-:S02]  /*52b20*/  PRMT R46, R72, 0x3340, R87 ;  /* 0x00003340482e7816 */ /* 0x000fc40000000057 */
[----:B------:R-:W-:Y:S02]  /*52b30*/  LOP3.LUT R115, R6, 0xffff, RZ, 0xc0, !PT ;  /* 0x0000ffff06737812 */ /* 0x000fe400078ec0ff */
[----:B------:R-:W-:Y:S02]  /*52b40*/  PRMT R4, R33, 0x3340, R4 ;  /* 0x0000334021047816 */ /* 0x000fe40000000004 */
[----:B------:R-:W-:Y:S02]  /*52b50*/  SHF.R.U32.HI R15, RZ, 0x8, R15 ;  /* 0x00000008ff0f7819 */ /* 0x000fe4000001160f */
[----:B------:R-:W-:Y:S02]  /*52b60*/  SHF.R.U32.HI R41, RZ, 0x8, R41 ;  /* 0x00000008ff297819 */ /* 0x000fe40000011629 */
[----:B------:R-:W-:Y:S02]  /*52b70*/  SHF.R.U32.HI R68, RZ, 0x8, R68 ;  /* 0x00000008ff447819 */ /* 0x000fe40000011644 */
[----:B------:R-:W-:-:S02]  /*52b80*/  PRMT R33, R35, 0x3340, R0 ;  /* 0x0000334023217816 */ /* 0x000fc40000000000 */
        /* <DEDUP_REMOVED lines=9> */
[----:B------:R-:W-:Y:S02]  /*52c20*/  LOP3.LUT R37, R14, 0xffff, RZ, 0xc0, !PT ;  /* 0x0000ffff0e257812 */ /* 0x000fe400078ec0ff */
[----:B------:R-:W-:Y:S02]  /*52c30*/  LOP3.LUT R10, R12, 0xffff, RZ, 0xc0, !PT ;  /* 0x0000ffff0c0a7812 */ /* 0x000fe400078ec0ff */
[----:B------:R-:W-:-:S02]  /*52c40*/  LOP3.LUT R93, R94, 0xffff, RZ, 0xc0, !PT ;  /* 0x0000ffff5e5d7812 */ /* 0x000fc400078ec0ff */
[----:B------:R-:W-:Y:S02]  /*52c50*/  LOP3.LUT R78, R98, 0xffff, RZ, 0xc0, !PT ;  /* 0x0000ffff624e7812 */ /* 0x000fe400078ec0ff */
[----:B------:R-:W-:Y:S02]  /*52c60*/  LOP3.LUT R115, R11, 0xffff, RZ, 0xc0, !PT ;  /* 0x0000ffff0b737812 */ /* 0x000fe400078ec0ff */
[----:B------:R-:W-:Y:S02]  /*52c70*/  LOP3.LUT R15, R15, 0xffff, RZ, 0xc0, !PT ;  /* 0x0000ffff0f0f7812 */ /* 0x000fe400078ec0ff */
[----:B------:R-:W-:Y:S02]  /*52c80*/  SHF.R.U32.HI R19, RZ, 0x8, R19 ;  /* 0x00000008ff137819 */ /* 0x000fe40000011613 */
[----:B------:R-:W-:Y:S02]  /*52c90*/  LOP3.LUT R12, R68, 0xffff, RZ, 0xc0, !PT ;  /* 0x0000ffff440c7812 */ /* 0x000fe400078ec0ff */
[----:B------:R-:W-:-:S02]  /*52ca0*/  LOP3.LUT R41, R41, 0xffff, RZ, 0xc0, !PT ;  /* 0x0000ffff29297812 */ /* 0x000fc400078ec0ff */
        /* <DEDUP_REMOVED lines=15> */
[----:B------:R-:W-:Y:S02]  /*52da0*/  PRMT R15, R12, 0x5410, R19 ;  /* 0x000054100c0f7816 */ /* 0x000fe40000000013 */
[----:B------:R-:W-:Y:S01]  /*52db0*/  PRMT R48, R92, 0x5410, R105 ;  /* 0x000054105c307816 */ /* 0x000fe20000000069 */
[----:B------:R-:W0:Y:S01]  /*52dc0*/  S2R R12, SR_TID.X ;  /* 0x00000000000c7919 */ /* 0x000e220000002100 */
[----:B------:R-:W-:Y:S01]  /*52dd0*/  IMAD.SHL.U32 R92, R195, 0x8, RZ ;  /* 0x00000008c35c7824 */ /* 0x000fe200078e00ff */
[----:B------:R-:W-:-:S02]  /*52de0*/  PRMT R5, R2, 0x5410, R5 ;  /* 0x0000541002057816 */ /* 0x000fc40000000005 */
[----:B------:R-:W-:Y:S02]  /*52df0*/  LOP3.LUT R11, R9, 0xffff, RZ, 0xc0, !PT ;  /* 0x0000ffff090b7812 */ /* 0x000fe400078ec0ff */
[----:B------:R-:W-:Y:S02]  /*52e00*/  LOP3.LUT R92, R92, 0x380, RZ, 0xc0, !PT ;  /* 0x000003805c5c7812 */ /* 0x000fe400078ec0ff */
[----:B------:R-:W-:Y:S02]  /*52e10*/  LOP3.LUT R2, R8, 0xffff, RZ, 0xc0, !PT ;  /* 0x0000ffff08027812 */ /* 0x000fe400078ec0ff */
[----:B------:R-:W-:Y:S01]  /*52e20*/  PRMT R10, R22, 0x4210, R11 ;  /* 0x00004210160a7816 */ /* 0x000fe2000000000b */
[----:B------:R-:W-:Y:S01]  /*52e30*/  IMAD.IADD R31, R92, 0x1, R31 ;  /* 0x000000015c1f7824 */ /* 0x000fe200078e021f */
[--C-:B------:R-:W-:Y:S02]  /*52e40*/  PRMT R8, R29, 0x4210, R2.reuse ;  /* 0x000042101d087816 */ /* 0x100fe40000000002 */
[----:B------:R-:W-:-:S02]  /*52e50*/  PRMT R9, R5, 0x5210, R2 ;  /* 0x0000521005097816 */ /* 0x000fc40000000002 */
[----:B------:R-:W-:Y:S01]  /*52e60*/  PRMT R11, R4, 0x5210, R11 ;  /* 0x00005210040b7816 */ /* 0x000fe2000000000b */
[----:B------:R-:W-:Y:S06]  /*52e70*/  BAR.SYNC.DEFER_BLOCKING 0x0 ;  /* 0x0000000000007b1d */ /* 0x000fec0000010000 */
[----:B------:R-:W-:Y:S01]  /*52e80*/  STSM.16.M88.4 [R31], R8 ;  /* 0x000000081f007844 */ /* 0x000fe20000000200 */
[----:B0-----:R-:W-:-:S04]  /*52e90*/  LOP3.LUT R4, R12, 0x7f, RZ, 0xc0, !PT ;  /* 0x0000007f0c047812 */ /* 0x001fc800078ec0ff */
[----:B------:R-:W-:Y:S01]  /*52ea0*/  LEA R4, R4, UR7, 0x4 ;  /* 0x0000000704047c11 */ /* 0x000fe2000f8e20ff */
[----:B------:R-:W-:Y:S01]  /*52eb0*/  BAR.SYNC.DEFER_BLOCKING 0x0 ;  /* 0x0000000000007b1d */ /* 0x000fe20000010000 */
[----:B------:R-:W-:Y:S02]  /*52ec0*/  LOP3.LUT R19, R17, 0xffff, RZ, 0xc0, !PT ;  /* 0x0000ffff11137812 */ /* 0x000fe400078ec0ff */
[----:B------:R-:W-:Y:S02]  /*52ed0*/  LOP3.LUT R2, R16, 0xffff, RZ, 0xc0, !PT ;  /* 0x0000ffff10027812 */ /* 0x000fe400078ec0ff */
[----:B------:R-:W-:Y:S01]  /*52ee0*/  PRMT R18, R18, 0x4210, R19 ;  /* 0x0000421012127816 */ /* 0x000fe20000000013 */
[----:B------:R-:W-:Y:S01]  /*52ef0*/  ULDC.64 UR6, c[0x0][0x220] ;  /* 0x0000880000067ab9 */ /* 0x000fe20000000a00 */
[----:B------:R-:W0:Y:S01]  /*52f00*/  LDS.128 R8, [R4] ;  /* 0x0000000004087984 */ /* 0x000e220000000c00 */
[--C-:B------:R-:W-:Y:S02]  /*52f10*/  PRMT R16, R13, 0x4210, R2.reuse ;  /* 0x000042100d107816 */ /* 0x100fe40000000002 */
[----:B------:R-:W-:-:S02]  /*52f20*/  PRMT R17, R33, 0x5210, R2 ;  /* 0x0000521021117816 */ /* 0x000fc40000000002 */
[----:B------:R-:W-:Y:S01]  /*52f30*/  PRMT R19, R6, 0x5210, R19 ;  /* 0x0000521006137816 */ /* 0x000fe20000000013 */
[----:B------:R-:W-:Y:S01]  /*52f40*/  BAR.SYNC.DEFER_BLOCKING 0x0 ;  /* 0x0000000000007b1d */ /* 0x000fe20000010000 */
[----:B------:R-:W-:Y:S02]  /*52f50*/  LOP3.LUT R74, R74, 0xffff, RZ, 0xc0, !PT ;  /* 0x0000ffff4a4a7812 */ /* 0x000fe400078ec0ff */
[----:B------:R-:W-:Y:S02]  /*52f60*/  LOP3.LUT R82, R82, 0xffff, RZ, 0xc0, !PT ;  /* 0x0000ffff52527812 */ /* 0x000fe400078ec0ff */
[----:B------:R-:W-:Y:S02]  /*52f70*/  SHF.R.U32.HI R69, RZ, 0x8, R69 ;  /* 0x00000008ff457819 */ /* 0x000fe40000011645 */
[----:B------:R-:W-:Y:S02]  /*52f80*/  SHF.R.U32.HI R158, RZ, 0x8, R158 ;  /* 0x00000008ff9e7819 */ /* 0x000fe4000001169e */
[----:B------:R-:W-:-:S02]  /*52f90*/  SHF.R.U32.HI R57, RZ, 0x8, R57 ;  /* 0x00000008ff397819 */ /* 0x000fc40000011639 */
[----:B------:R-:W-:Y:S02]  /*52fa0*/  SHF.R.U32.HI R71, RZ, 0x8, R71 ;  /* 0x00000008ff477819 */ /* 0x000fe40000011647 */
[----:B------:R-:W-:Y:S01]  /*52fb0*/  SHF.R.U32.HI R196, RZ, 0x8, R196 ;  /* 0x00000008ffc47819 */ /* 0x000fe200000116c4 */
[----:B------:R-:W-:Y:S01]  /*52fc0*/  STSM.16.M88.4 [R31], R16 ;  /* 0x000000101f007844 */ /* 0x000fe20000000200 */
[----:B------:R-:W-:Y:S01]  /*52fd0*/  BAR.SYNC.DEFER_BLOCKING 0x0 ;  /* 0x0000000000007b1d */ /* 0x000fe20000010000 */
[----:B------:R-:W-:Y:S02]  /*52fe0*/  SHF.R.U32.HI R155, RZ, 0x8, R155 ;  /* 0x00000008ff9b7819 */ /* 0x000fe4000001169b */
[----:B------:R-:W-:Y:S02]  /*52ff0*/  SHF.R.U32.HI R156, RZ, 0x8, R156 ;  /* 0x00000008ff9c7819 */ /* 0x000fe4000001169c */
[----:B------:R-:W-:Y:S02]  /*53000*/  SHF.R.U32.HI R159, RZ, 0x8, R159 ;  /* 0x00000008ff9f7819 */ /* 0x000fe4000001169f */
[----:B------:R-:W-:-:S02]  /*53010*/  SHF.R.U32.HI R174, RZ, 0x8, R174 ;  /* 0x00000008ffae7819 */ /* 0x000fc400000116ae */
[----:B------:R-:W-:Y:S02]  /*53020*/  SHF.R.U32.HI R70, RZ, 0x8, R70 ;  /* 0x00000008ff467819 */ /* 0x000fe40000011646 */
[----:B------:R-:W-:Y:S02]  /*53030*/  SHF.R.U32.HI R171, RZ, 0x8, R171 ;  /* 0x00000008ffab7819 */ /* 0x000fe400000116ab */
[----:B------:R-:W-:Y:S02]  /*53040*/  SHF.R.U32.HI R172, RZ, 0x8, R172 ;  /* 0x00000008ffac7819 */ /* 0x000fe400000116ac */
[----:B------:R-:W-:Y:S02]  /*53050*/  SHF.R.U32.HI R175, RZ, 0x8, R175 ;  /* 0x00000008ffaf7819 */ /* 0x000fe400000116af */
[----:B------:R-:W-:Y:S02]  /*53060*/  PRMT R95, R82, 0x3340, R1 ;  /* 0x00003340525f7816 */ /* 0x000fe40000000001 */
[----:B------:R-:W-:-:S02]  /*53070*/  PRMT R44, R74, 0x3340, R89 ;  /* 0x000033404a2c7816 */ /* 0x000fc40000000059 */
[----:B------:R-:W-:Y:S02]  /*53080*/  SHF.R.U32.HI R51, RZ, 0x8, R51 ;  /* 0x00000008ff337819 */ /* 0x000fe40000011633 */
[----:B------:R-:W-:Y:S02]  /*53090*/  LOP3.LUT R69, R69, 0xffff, RZ, 0xc0, !PT ;  /* 0x0000ffff45457812 */ /* 0x000fe400078ec0ff */
[----:B------:R-:W-:Y:S02]  /*530a0*/  SHF.R.U32.HI R154, RZ, 0x8, R154 ;  /* 0x00000008ff9a7819 */ /* 0x000fe4000001169a */
[----:B------:R-:W-:Y:S02]  /*530b0*/  SHF.R.U32.HI R53, RZ, 0x8, R53 ;  /* 0x00000008ff357819 */ /* 0x000fe40000011635 */
[----:B------:R-:W-:Y:S02]  /*530c0*/  LOP3.LUT R41, R158, 0xffff, RZ, 0xc0, !PT ;  /* 0x0000ffff9e297812 */ /* 0x000fe400078ec0ff */
[----:B------:R-:W-:-:S02]  /*530d0*/  LOP3.LUT R47, R57, 0xffff, RZ, 0xc0, !PT ;  /* 0x0000ffff392f7812 */ /* 0x000fc400078ec0ff */
[----:B------:R-:W-:Y:S02]  /*530e0*/  SHF.R.U32.HI R73, RZ, 0x8, R73 ;  /* 0x00000008ff497819 */ /* 0x000fe40000011649 */
[----:B------:R-:W-:Y:S02]  /*530f0*/  LOP3.LUT R196, R196, 0xffff, RZ, 0xc0, !PT ;  /* 0x0000ffffc4c47812 */ /* 0x000fe400078ec0ff */
[----:B------:R-:W-:Y:S02]  /*53100*/  LOP3.LUT R71, R71, 0xffff, RZ, 0xc0, !PT ;  /* 0x0000ffff47477812 */ /* 0x000fe400078ec0ff */
[----:B------:R-:W-:Y:S02]  /*53110*/  LOP3.LUT R156, R156, 0xffff, RZ, 0xc0, !PT ;  /* 0x0000ffff9c9c7812 */ /* 0x000fe400078ec0ff */
[----:B------:R-:W-:Y:S02]  /*53120*/  LOP3.LUT R155, R155, 0xffff, RZ, 0xc0, !PT ;  /* 0x0000ffff9b9b7812 */ /* 0x000fe400078ec0ff */
[----:B------:R-:W-:-:S02]  /*53130*/  LOP3.LUT R159, R159, 0xffff, RZ, 0xc0, !PT ;  /* 0x0000ffff9f9f7812 */ /* 0x000fc400078ec0ff */
[----:B------:R-:W-:Y:S02]  /*53140*/  LOP3.LUT R57, R174, 0xffff, RZ, 0xc0, !PT ;  /* 0x0000ffffae397812 */ /* 0x000fe400078ec0ff */
[----:B------:R-:W-:Y:S02]  /*53150*/  SHF.R.U32.HI R75, RZ, 0x8, R75 ;  /* 0x00000008ff4b7819 */ /* 0x000fe4000001164b */
[----:B------:R-:W-:Y:S02]  /*53160*/  SHF.R.U32.HI R198, RZ, 0x8, R198 ;  /* 0x00000008ffc67819 */ /* 0x000fe400000116c6 */
[----:B------:R-:W-:Y:S02]  /*53170*/  LOP3.LUT R113, R142, 0xffff, RZ, 0xc0, !PT ;  /* 0x0000ffff8e717812 */ /* 0x000fe400078ec0ff */
[----:B------:R-:W-:Y:S02]  /*53180*/  LOP3.LUT R14, R70, 0xffff, RZ, 0xc0, !PT ;  /* 0x0000ffff460e7812 */ /* 0x000fe400078ec0ff */
[----:B------:R-:W-:-:S02]  /*53190*/  LOP3.LUT R172, R172, 0xffff, RZ, 0xc0, !PT ;  /* 0x0000ffffacac7812 */ /* 0x000fc400078ec0ff */
[----:B------:R-:W-:Y:S02]  /*531a0*/  LOP3.LUT R171, R171, 0xffff, RZ, 0xc0, !PT ;  /* 0x0000ffffabab7812 */ /* 0x000fe400078ec0ff */
[----:B------:R-:W-:Y:S02]  /*531b0*/  LOP3.LUT R175, R175, 0xffff, RZ, 0xc0, !PT ;  /* 0x0000ffffafaf7812 */ /* 0x000fe400078ec0ff */
[----:B------:R-:W-:Y:S02]  /*531c0*/  SHF.R.U32.HI R79, RZ, 0x8, R79 ;  /* 0x00000008ff4f7819 */ /* 0x000fe4000001164f */
[----:B------:R-:W-:Y:S02]  /*531d0*/  PRMT R44, R44, 0x5410, R95 ;  /* 0x000054102c2c7816 */ /* 0x000fe4000000005f */
[----:B------:R-:W-:Y:S02]  /*531e0*/  LOP3.LUT R51, R51, 0xffff, RZ, 0xc0, !PT ;  /* 0x0000ffff33337812 */ /* 0x000fe400078ec0ff */
[----:B------:R-:W-:-:S02]  /*531f0*/  PRMT R142, R69, 0x3340, R0 ;  /* 0x00003340458e7816 */ /* 0x000fc40000000000 */
[----:B------:R-:W-:Y:S02]  /*53200*/  LOP3.LUT R95, R108, 0xffff, RZ, 0xc0, !PT ;  /* 0x0000ffff6c5f7812 */ /* 0x000fe400078ec0ff */
[----:B------:R-:W-:Y:S02]  /*53210*/  LOP3.LUT R111, R146, 0xffff, RZ, 0xc0, !PT ;  /* 0x0000ffff926f7812 */ /* 0x000fe400078ec0ff */
[----:B------:R-:W-:Y:S02]  /*53220*/  LOP3.LUT R37, R53, 0xffff, RZ, 0xc0, !PT ;  /* 0x0000ffff35257812 */ /* 0x000fe400078ec0ff */
[----:B------:R-:W-:Y:S02]  /*53230*/  LOP3.LUT R154, R154, 0xffff, RZ, 0xc0, !PT ;  /* 0x0000ffff9a9a7812 */ /* 0x000fe400078ec0ff */
[----:B------:R-:W-:Y:S02]  /*53240*/  PRMT R68, R41, 0x3340, R0 ;  /* 0x0000334029447816 */ /* 0x000fe40000000000 */
[----:B------:R-:W-:-:S02]  /*53250*/  LOP3.LUT R73, R73, 0xffff, RZ, 0xc0, !PT ;  /* 0x0000ffff49497812 */ /* 0x000fc400078ec0ff */
[----:B------:R-:W-:Y:S02]  /*53260*/  PRMT R69, R71, 0x3340, R196 ;  /* 0x0000334047457816 */ /* 0x000fe400000000c4 */
[----:B------:R-:W-:Y:S02]  /*53270*/  PRMT R41, R155, 0x3340, R156 ;  /* 0x000033409b297816 */ /* 0x000fe4000000009c */
[--C-:B------:R-:W-:Y:S02]  /*53280*/  PRMT R70, R159, 0x3340, R0.reuse ;  /* 0x000033409f467816 */ /* 0x100fe40000000000 */
[----:B------:R-:W-:Y:S02]  /*53290*/  PRMT R108, R57, 0x3340, R0 ;  /* 0x00003340396c7816 */ /* 0x000fe40000000000 */
[----:B------:R-:W-:Y:S02]  /*532a0*/  SHF.R.U32.HI R77, RZ, 0x8, R77 ;  /* 0x00000008ff4d7819 */ /* 0x000fe4000001164d */
[----:B------:R-:W-:-:S02]  /*532b0*/  SHF.R.U32.HI R200, RZ, 0x8, R200 ;  /* 0x00000008ffc87819 */ /* 0x000fc400000116c8 */
[----:B------:R-:W-:Y:S02]  /*532c0*/  LOP3.LUT R71, R198, 0xffff, RZ, 0xc0, !PT ;  /* 0x0000ffffc6477812 */ /* 0x000fe400078ec0ff */
[----:B------:R-:W-:Y:S02]  /*532d0*/  LOP3.LUT R146, R75, 0xffff, RZ, 0xc0, !PT ;  /* 0x0000ffff4b927812 */ /* 0x000fe400078ec0ff */
[----:B------:R-:W-:Y:S02]  /*532e0*/  PRMT R14, R35, 0x3340, R14 ;  /* 0x00003340230e7816 */ /* 0x000fe4000000000e */
[----:B------:R-:W-:Y:S02]  /*532f0*/  PRMT R57, R171, 0x3340, R172 ;  /* 0x00003340ab397816 */ /* 0x000fe400000000ac */
[----:B------:R-:W-:Y:S02]  /*53300*/  PRMT R110, R175, 0x3340, R0 ;  /* 0x00003340af6e7816 */ /* 0x000fe40000000000 */
[----:B------:R-:W-:-:S02]  /*53310*/  SHF.R.U32.HI R81, RZ, 0x8, R81 ;  /* 0x00000008ff517819 */ /* 0x000fc40000011651 */
[----:B------:R-:W-:Y:S02]  /*53320*/  LOP3.LUT R79, R79, 0xffff, RZ, 0xc0, !PT ;  /* 0x0000ffff4f4f7812 */ /* 0x000fe400078ec0ff */
[----:B------:R-:W-:Y:S02]  /*53330*/  LOP3.LUT R88, R88, 0xffff, RZ, 0xc0, !PT ;  /* 0x0000ffff58587812 */ /* 0x000fe400078ec0ff */
[----:B------:R-:W-:Y:S02]  /*53340*/  PRMT R35, R51, 0x3340, R0 ;  /* 0x0000334033237816 */ /* 0x000fe40000000000 */
[----:B------:R-:W-:Y:S02]  /*53350*/  SHF.R.U32.HI R80, RZ, 0x8, R80 ;  /* 0x00000008ff507819 */ /* 0x000fe40000011650 */
[----:B------:R-:W-:Y:S02]  /*53360*/  LOP3.LUT R152, R152, 0xffff, RZ, 0xc0, !PT ;  /* 0x0000ffff98987812 */ /* 0x000fe400078ec0ff */
[----:B------:R-:W-:-:S02]  /*53370*/  PRMT R37, R154, 0x3340, R37 ;  /* 0x000033409a257816 */ /* 0x000fc40000000025 */
[----:B------:R-:W-:Y:S02]  /*53380*/  PRMT R144, R73, 0x3340, R0 ;  /* 0x0000334049907816 */ /* 0x000fe40000000000 */
[----:B------:R-:W-:Y:S02]  /*53390*/  LOP3.LUT R73, R200, 0xffff, RZ, 0xc0, !PT ;  /* 0x0000ffffc8497812 */ /* 0x000fe400078ec0ff */
[----:B------:R-:W-:Y:S02]  /*533a0*/  LOP3.LUT R154, R77, 0xffff, RZ, 0xc0, !PT ;  /* 0x0000ffff4d9a7812 */ /* 0x000fe400078ec0ff */
[----:B------:R-:W-:Y:S02]  /*533b0*/  PRMT R71, R146, 0x3340, R71 ;  /* 0x0000334092477816 */ /* 0x000fe40000000047 */
[----:B------:R-:W-:Y:S02]  /*533c0*/  PRMT R70, R41, 0x5410, R70 ;  /* 0x0000541029467816 */ /* 0x000fe40000000046 */
[----:B------:R-:W-:-:S02]  /*533d0*/  LOP3.LUT R81, R81, 0xffff, RZ, 0xc0, !PT ;  /* 0x0000ffff51517812 */ /* 0x000fc400078ec0ff */
[----:B------:R-:W-:Y:S02]  /*533e0*/  PRMT R146, R79, 0x3340, R0 ;  /* 0x000033404f927816 */ /* 0x000fe40000000000 */
[----:B------:R-:W-:Y:S02]  /*533f0*/  PRMT R41, R57, 0x5410, R110 ;  /* 0x0000541039297816 */ /* 0x000fe4000000006e */
[----:B------:R-:W-:Y:S02]  /*53400*/  PRMT R97, R76, 0x3340, R1 ;  /* 0x000033404c617816 */ /* 0x000fe40000000001 */
[----:B------:R-:W-:Y:S02]  /*53410*/  PRMT R40, R88, 0x3340, R91 ;  /* 0x0000334058287816 */ /* 0x000fe4000000005b */
[----:B------:R-:W-:Y:S02]  /*53420*/  SHF.R.U32.HI R58, RZ, 0x8, R58 ;  /* 0x00000008ff3a7819 */ /* 0x000fe4000001163a */
[----:B------:R-:W-:-:S02]  /*53430*/  SHF.R.U32.HI R85, RZ, 0x8, R85 ;  /* 0x00000008ff557819 */ /* 0x000fc40000011655 */
[----:B------:R-:W-:Y:S02]  /*53440*/  LOP3.LUT R79, R80, 0xffff, RZ, 0xc0, !PT ;  /* 0x0000ffff504f7812 */ /* 0x000fe400078ec0ff */
[----:B------:R-:W-:Y:S02]  /*53450*/  PRMT R35, R14, 0x5410, R35 ;  /* 0x000054100e237816 */ /* 0x000fe40000000023 */
[----:B------:R-:W-:Y:S02]  /*53460*/  PRMT R57, R15, 0x5210, R152 ;  /* 0x000052100f397816 */ /* 0x000fe40000000098 */
[----:B------:R-:W-:Y:S01]  /*53470*/  LOP3.LUT R112, R112, 0xffff, RZ, 0xc0, !PT ;  /* 0x0000ffff70707812 */ /* 0x000fe200078ec0ff */
[----:B------:R-:W2:Y:S01]  /*53480*/  LDS.128 R12, [R4] ;  /* 0x00000000040c7984 */ /* 0x000ea20000000c00 */
[----:B------:R-:W-:Y:S02]  /*53490*/  SHF.R.U32.HI R76, RZ, 0x8, R76 ;  /* 0x00000008ff4c7819 */ /* 0x000fe4000001164c */
[----:B------:R-:W-:-:S02]  /*534a0*/  PRMT R73, R154, 0x3340, R73 ;  /* 0x000033409a497816 */ /* 0x000fc40000000049 */
[--C-:B------:R-:W-:Y:S02]  /*534b0*/  PRMT R154, R81, 0x3340, R0.reuse ;  /* 0x00003340519a7816 */ /* 0x100fe40000000000 */
[----:B------:R-:W-:Y:S02]  /*534c0*/  PRMT R40, R40, 0x5410, R97 ;  /* 0x0000541028287816 */ /* 0x000fe40000000061 */
[----:B------:R-:W-:Y:S02]  /*534d0*/  LOP3.LUT R85, R85, 0xffff, RZ, 0xc0, !PT ;  /* 0x0000ffff55557812 */ /* 0x000fe400078ec0ff */
[----:B------:R-:W-:Y:S02]  /*534e0*/  LOP3.LUT R58, R58, 0xffff, RZ, 0xc0, !PT ;  /* 0x0000ffff3a3a7812 */ /* 0x000fe400078ec0ff */
[----:B------:R-:W-:Y:S02]  /*534f0*/  PRMT R81, R79, 0x3340, R0 ;  /* 0x000033404f517816 */ /* 0x000fe40000000000 */
[----:B------:R-:W-:-:S02]  /*53500*/  PRMT R97, R112, 0x3340, R1 ;  /* 0x0000334070617816 */ /* 0x000fc40000000001 */
[----:B------:R-:W-:Y:S02]  /*53510*/  LOP3.LUT R79, R76, 0xffff, RZ, 0xc0, !PT ;  /* 0x0000ffff4c4f7812 */ /* 0x000fe400078ec0ff */
[----:B------:R-:W-:Y:S02]  /*53520*/  SHF.R.U32.HI R112, RZ, 0x8, R112 ;  /* 0x00000008ff707819 */ /* 0x000fe40000011670 */
        /* <DEDUP_REMOVED lines=11> */
[----:B------:R-:W-:Y:S02]  /*535e0*/  SHF.R.U32.HI R87, RZ, 0x8, R87 ;  /* 0x00000008ff577819 */ /* 0x000fe40000011657 */
[----:B------:R-:W-:Y:S02]  /*535f0*/  LOP3.LUT R79, R112, 0xffff, RZ, 0xc0, !PT ;  /* 0x0000ffff704f7812 */ /* 0x000fe400078ec0ff */
[----:B------:R-:W-:Y:S02]  /*53600*/  LOP3.LUT R53, R59, 0xffff, RZ, 0xc0, !PT ;  /* 0x0000ffff3b357812 */ /* 0x000fe400078ec0ff */
[----:B------:R-:W-:Y:S02]  /*53610*/  SHF.R.U32.HI R128, RZ, 0x8, R128 ;  /* 0x00000008ff807819 */ /* 0x000fe40000011680 */
[----:B------:R-:W-:-:S02]  /*53620*/  LOP3.LUT R59, R63, 0xffff, RZ, 0xc0, !PT ;  /* 0x0000ffff3f3b7812 */ /* 0x000fc400078ec0ff */
[----:B------:R-:W-:Y:S02]  /*53630*/  LOP3.LUT R178, R178, 0xffff, RZ, 0xc0, !PT ;  /* 0x0000ffffb2b27812 */ /* 0x000fe400078ec0ff */
[----:B------:R-:W-:Y:S02]  /*53640*/  LOP3.LUT R183, R183, 0xffff, RZ, 0xc0, !PT ;  /* 0x0000ffffb7b77812 */ /* 0x000fe400078ec0ff */
[----:B------:R-:W-:Y:S02]  /*53650*/  LOP3.LUT R83, R83, 0xffff, RZ, 0xc0, !PT ;  /* 0x0000ffff53537812 */ /* 0x000fe400078ec0ff */
[----:B------:R-:W-:Y:S02]  /*53660*/  LOP3.LUT R56, R56, 0xffff, RZ, 0xc0, !PT ;  /* 0x0000ffff38387812 */ /* 0x000fe400078ec0ff */
[----:B------:R-:W-:Y:S02]  /*53670*/  LOP3.LUT R75, R64, 0xffff, RZ, 0xc0, !PT ;  /* 0x0000ffff404b7812 */ /* 0x000fe400078ec0ff */
[----:B------:R-:W-:-:S02]  /*53680*/  LOP3.LUT R77, R66, 0xffff, RZ, 0xc0, !PT ;  /* 0x0000ffff424d7812 */ /* 0x000fc400078ec0ff */
[----:B------:R-:W-:Y:S02]  /*53690*/  LOP3.LUT R87, R87, 0xffff, RZ, 0xc0, !PT ;  /* 0x0000ffff57577812 */ /* 0x000fe400078ec0ff */
[----:B------:R-:W-:Y:S02]  /*536a0*/  LOP3.LUT R72, R72, 0xffff, RZ, 0xc0, !PT ;  /* 0x0000ffff48487812 */ /* 0x000fe400078ec0ff */
[----:B------:R-:W-:Y:S02]  /*536b0*/  PRMT R64, R79, 0x3340, R0 ;  /* 0x000033404f407816 */ /* 0x000fe40000000000 */
[----:B------:R-:W-:Y:S02]  /*536c0*/  SHF.R.U32.HI R78, RZ, 0x8, R78 ;  /* 0x00000008ff4e7819 */ /* 0x000fe4000001164e */
[----:B------:R-:W-:Y:S02]  /*536d0*/  LOP3.LUT R79, R128, 0xffff, RZ, 0xc0, !PT ;  /* 0x0000ffff804f7812 */ /* 0x000fe400078ec0ff */
[----:B------:R-:W-:-:S02]  /*536e0*/  PRMT R59, R178, 0x3340, R59 ;  /* 0x00003340b23b7816 */ /* 0x000fc4000000003b */
[--C-:B------:R-:W-:Y:S02]  /*536f0*/  PRMT R124, R183, 0x3340, R0.reuse ;  /* 0x00003340b77c7816 */ /* 0x100fe40000000000 */
[----:B------:R-:W-:Y:S02]  /*53700*/  PRMT R56, R56, 0x3340, R83 ;  /* 0x0000334038387816 */ /* 0x000fe40000000053 */
[--C-:B------:R-:W-:Y:S02]  /*53710*/  PRMT R75, R75, 0x3340, R0.reuse ;  /* 0x000033404b4b7816 */ /* 0x100fe40000000000 */
[----:B------:R-:W-:Y:S02]  /*53720*/  PRMT R77, R77, 0x3340, R0 ;  /* 0x000033404d4d7816 */ /* 0x000fe40000000000 */
[----:B------:R-:W-:Y:S02]  /*53730*/  LOP3.LUT R2, R153, 0xffff, RZ, 0xc0, !PT ;  /* 0x0000ffff99027812 */ /* 0x000fe400078ec0ff */
[----:B------:R-:W-:-:S02]  /*53740*/  PRMT R72, R72, 0x3340, R87 ;  /* 0x0000334048487816 */ /* 0x000fc40000000057 */
[----:B------:R-:W-:Y:S02]  /*53750*/  LOP3.LUT R87, R78, 0xffff, RZ, 0xc0, !PT ;  /* 0x0000ffff4e577812 */ /* 0x000fe400078ec0ff */
[----:B------:R-:W-:Y:S02]  /*53760*/  PRMT R80, R79, 0x3340, R0 ;  /* 0x000033404f507816 */ /* 0x000fe40000000000 */
[----:B------:R-:W-:Y:S02]  /*53770*/  PRMT R79, R59, 0x5410, R124 ;  /* 0x000054103b4f7816 */ /* 0x000fe4000000007c */
[----:B------:R-:W-:Y:S02]  /*53780*/  PRMT R76, R56, 0x5410, R75 ;  /* 0x00005410384c7816 */ /* 0x000fe4000000004b */
[----:B------:R-:W-:Y:S02]  /*53790*/  PRMT R78, R58, 0x5410, R77 ;  /* 0x000054103a4e7816 */ /* 0x000fe4000000004d */
[----:B------:R-:W-:-:S02]  /*537a0*/  PRMT R56, R3, 0x4210, R152 ;  /* 0x0000421003387816 */ /* 0x000fc40000000098 */
[--C-:B------:R-:W-:Y:S02]  /*537b0*/  PRMT R58, R23, 0x4210, R2.reuse ;  /* 0x00004210173a7816 */ /* 0x100fe40000000002 */
[----:B------:R-:W-:Y:S01]  /*537c0*/  PRMT R59, R35, 0x5210, R2 ;  /* 0x00005210233b7816 */ /* 0x000fe20000000002 */
[----:B------:R-:W-:Y:S06]  /*537d0*/  BAR.SYNC.DEFER_BLOCKING 0x0 ;  /* 0x0000000000007b1d */ /* 0x000fec0000010000 */
[----:B------:R-:W-:Y:S02]  /*537e0*/  STSM.16.M88.4 [R31], R56 ;  /* 0x000000381f007844 */ /* 0x000fe40000000200 */
[----:B------:R-:W-:Y:S01]  /*537f0*/  BAR.SYNC.DEFER_BLOCKING 0x0 ;  /* 0x0000000000007b1d */ /* 0x000fe20000010000 */
[----:B------:R-:W-:-:S02]  /*53800*/  LOP3.LUT R104, R104, 0xffff, RZ, 0xc0, !PT ;  /* 0x0000ffff68687812 */ /* 0x000fc400078ec0ff */
[----:B------:R-:W-:Y:S02]  /*53810*/  SHF.R.U32.HI R74, RZ, 0x8, R74 ;  /* 0x00000008ff4a7819 */ /* 0x000fe4000001164a */
[----:B------:R-:W-:Y:S02]  /*53820*/  SHF.R.U32.HI R89, RZ, 0x8, R89 ;  /* 0x00000008ff597819 */ /* 0x000fe40000011659 */
[----:B------:R-:W-:Y:S02]  /*53830*/  PRMT R60, R104, 0x3340, R95 ;  /* 0x00003340683c7816 */ /* 0x000fe4000000005f */
[----:B------:R-:W-:Y:S02]  /*53840*/  LOP3.LUT R89, R89, 0xffff, RZ, 0xc0, !PT ;  /* 0x0000ffff59597812 */ /* 0x000fe400078ec0ff */
[----:B------:R-:W-:Y:S02]  /*53850*/  LOP3.LUT R74, R74, 0xffff, RZ, 0xc0, !PT ;  /* 0x0000ffff4a4a7812 */ /* 0x000fe400078ec0ff */
[----:B------:R-:W-:-:S02]  /*53860*/  SHF.R.U32.HI R188, RZ, 0x8, R188 ;  /* 0x00000008ffbc7819 */ /* 0x000fc400000116bc */
[----:B------:R-:W-:Y:S02]  /*53870*/  SHF.R.U32.HI R65, RZ, 0x8, R65 ;  /* 0x00000008ff417819 */ /* 0x000fe40000011641 */
[----:B------:R-:W-:Y:S01]  /*53880*/  SHF.R.U32.HI R192, RZ, 0x8, R192 ;  /* 0x00000008ffc07819 */ /* 0x000fe200000116c0 */
[----:B------:R-:W3:Y:S01]  /*53890*/  LDS.128 R16, [R4] ;  /* 0x0000000004107984 */ /* 0x000ee20000000c00 */
[----:B------:R-:W-:Y:S02]  /*538a0*/  SHF.R.U32.HI R67, RZ, 0x8, R67 ;  /* 0x00000008ff437819 */ /* 0x000fe40000011643 */
[----:B------:R-:W-:Y:S02]  /*538b0*/  SHF.R.U32.HI R194, RZ, 0x8, R194 ;  /* 0x00000008ffc27819 */ /* 0x000fe400000116c2 */
[----:B------:R-:W-:Y:S02]  /*538c0*/  SHF.R.U32.HI R104, RZ, 0x8, R104 ;  /* 0x00000008ff687819 */ /* 0x000fe40000011668 */
[----:B------:R-:W-:-:S02]  /*538d0*/  SHF.R.U32.HI R95, RZ, 0x8, R95 ;  /* 0x00000008ff5f7819 */ /* 0x000fc4000001165f */
[----:B------:R-:W-:Y:S02]  /*538e0*/  SHF.R.U32.HI R106, RZ, 0x8, R106 ;  /* 0x00000008ff6a7819 */ /* 0x000fe4000001166a */
[----:B------:R-:W-:Y:S02]  /*538f0*/  SHF.R.U32.HI R99, RZ, 0x8, R99 ;  /* 0x00000008ff637819 */ /* 0x000fe40000011663 */
[----:B------:R-:W-:Y:S02]  /*53900*/  SHF.R.U32.HI R114, RZ, 0x8, R114 ;  /* 0x00000008ff727819 */ /* 0x000fe40000011672 */
[----:B------:R-:W-:Y:S02]  /*53910*/  PRMT R74, R74, 0x3340, R89 ;  /* 0x000033404a4a7816 */ /* 0x000fe40000000059 */
[----:B------:R-:W-:Y:S02]  /*53920*/  LOP3.LUT R65, R65, 0xffff, RZ, 0xc0, !PT ;  /* 0x0000ffff41417812 */ /* 0x000fe400078ec0ff */
        /* <DEDUP_REMOVED lines=18> */
[----:B------:R-:W-:-:S02]  /*53a50*/  LOP3.LUT R161, R161, 0xffff, RZ, 0xc0, !PT ;  /* 0x0000ffffa1a17812 */ /* 0x000fc400078ec0ff */
[----:B------:R-:W-:Y:S02]  /*53a60*/  PRMT R130, R65, 0x5410, R130 ;  /* 0x0000541041827816 */ /* 0x000fe40000000082 */
[----:B------:R-:W-:Y:S02]  /*53a70*/  PRMT R142, R67, 0x5410, R142 ;  /* 0x00005410438e7816 */ /* 0x000fe4000000008e */
[----:B------:R-:W-:Y:S02]  /*53a80*/  PRMT R112, R95, 0x5410, R64 ;  /* 0x000054105f707816 */ /* 0x000fe40000000040 */
[----:B------:R-:W-:Y:S02]  /*53a90*/  PRMT R99, R99, 0x5410, R66 ;  /* 0x0000541063637816 */ /* 0x000fe40000000042 */
[--C-:B------:R-:W-:Y:S02]  /*53aa0*/  PRMT R64, R21, 0x4210, R160.reuse ;  /* 0x0000421015407816 */ /* 0x100fe400000000a0 */
[----:B------:R-:W-:-:S02]  /*53ab0*/  PRMT R65, R37, 0x5210, R160 ;  /* 0x0000521025417816 */ /* 0x000fc400000000a0 */
[--C-:B------:R-:W-:Y:S01]  /*53ac0*/  PRMT R66, R20, 0x4210, R161.reuse ;  /* 0x0000421014427816 */ /* 0x100fe200000000a1 */
[----:B------:R-:W-:Y:S01]  /*53ad0*/  BAR.SYNC.DEFER_BLOCKING 0x0 ;  /* 0x0000000000007b1d */ /* 0x000fe20000010000 */
[----:B------:R-:W-:-:S05]  /*53ae0*/  PRMT R67, R70, 0x5210, R161 ;  /* 0x0000521046437816 */ /* 0x000fca00000000a1 */
[----:B------:R4:W-:Y:S02]  /*53af0*/  STSM.16.M88.4 [R31], R64 ;  /* 0x000000401f007844 */ /* 0x0009e40000000200 */
[----:B------:R-:W-:Y:S01]  /*53b00*/  BAR.SYNC.DEFER_BLOCKING 0x0 ;  /* 0x0000000000007b1d */ /* 0x000fe20000010000 */
[----:B------:R-:W-:Y:S02]  /*53b10*/  LOP3.LUT R122, R122, 0xffff, RZ, 0xc0, !PT ;  /* 0x0000ffff7a7a7812 */ /* 0x000fe400078ec0ff */
[----:B------:R-:W-:Y:S02]  /*53b20*/  LOP3.LUT R103, R126, 0xffff, RZ, 0xc0, !PT ;  /* 0x0000ffff7e677812 */ /* 0x000fe400078ec0ff */
[----:B------:R-:W-:Y:S02]  /*53b30*/  LOP3.LUT R138, R138, 0xffff, RZ, 0xc0, !PT ;  /* 0x0000ffff8a8a7812 */ /* 0x000fe400078ec0ff */
[----:B------:R-:W-:Y:S02]  /*53b40*/  SHF.R.U32.HI R166, RZ, 0x8, R166 ;  /* 0x00000008ffa67819 */ /* 0x000fe400000116a6 */
[----:B------:R-:W-:-:S02]  /*53b50*/  SHF.R.U32.HI R162, RZ, 0x8, R162 ;  /* 0x00000008ffa27819 */ /* 0x000fc400000116a2 */
[----:B------:R-:W-:Y:S02]  /*53b60*/  SHF.R.U32.HI R163, RZ, 0x8, R163 ;  /* 0x00000008ffa37819 */ /* 0x000fe400000116a3 */
[----:B------:R-:W-:Y:S02]  /*53b70*/  SHF.R.U32.HI R164, RZ, 0x8, R164 ;  /* 0x00000008ffa47819 */ /* 0x000fe400000116a4 */
[----:B------:R-:W-:Y:S02]  /*53b80*/  SHF.R.U32.HI R167, RZ, 0x8, R167 ;  /* 0x00000008ffa77819 */ /* 0x000fe400000116a7 */
[----:B------:R-:W-:Y:S01]  /*53b90*/  PRMT R60, R60, 0x5410, R97 ;  /* 0x000054103c3c7816 */ /* 0x000fe20000000061 */
[----:B------:R-:W1:Y:S01]  /*53ba0*/  LDS.128 R20, [R4] ;  /* 0x0000000004147984 */ /* 0x000e620000000c00 */
[----:B------:R-:W-:Y:S02]  /*53bb0*/  PRMT R97, R105, 0x3340, R0 ;  /* 0x0000334069617816 */ /* 0x000fe40000000000 */
[----:B------:R-:W-:-:S02]  /*53bc0*/  PRMT R98, R122, 0x3340, R103 ;  /* 0x000033407a627816 */ /* 0x000fc40000000067 */
[----:B------:R-:W-:Y:S02]  /*53bd0*/  PRMT R117, R111, 0x3340, R0 ;  /* 0x000033406f757816 */ /* 0x000fe40000000000 */
[----:B------:R-:W-:Y:S02]  /*53be0*/  PRMT R94, R138, 0x3340, R113 ;  /* 0x000033408a5e7816 */ /* 0x000fe40000000071 */
[----:B------:R-:W-:Y:S02]  /*53bf0*/  LOP3.LUT R51, R166, 0xffff, RZ, 0xc0, !PT ;  /* 0x0000ffffa6337812 */ /* 0x000fe400078ec0ff */
[----:B------:R-:W-:Y:S02]  /*53c00*/  LOP3.LUT R162, R162, 0xffff, RZ, 0xc0, !PT ;  /* 0x0000ffffa2a27812 */ /* 0x000fe400078ec0ff */
[----:B------:R-:W-:Y:S02]  /*53c10*/  LOP3.LUT R164, R164, 0xffff, RZ, 0xc0, !PT ;  /* 0x0000ffffa4a47812 */ /* 0x000fe400078ec0ff */
        /* <DEDUP_REMOVED lines=11> */
[----:B------:R-:W-:Y:S02]  /*53cd0*/  LOP3.LUT R2, R169, 0xffff, RZ, 0xc0, !PT ;  /* 0x0000ffffa9027812 */ /* 0x000fe400078ec0ff */
[----:B------:R-:W-:-:S02]  /*53ce0*/  PRMT R144, R69, 0x5410, R144 ;  /* 0x0000541045907816 */ /* 0x000fc40000000090 */
[----:B------:R-:W-:Y:S02]  /*53cf0*/  PRMT R146, R71, 0x5410, R146 ;  /* 0x0000541047927816 */ /* 0x000fe40000000092 */
[--C-:B------:R-:W-:Y:S02]  /*53d00*/  PRMT R68, R7, 0x4210, R168.reuse ;  /* 0x0000421007447816 */ /* 0x100fe400000000a8 */
[----:B------:R-:W-:Y:S02]  /*53d10*/  PRMT R69, R47, 0x5210, R168 ;  /* 0x000052102f457816 */ /* 0x000fe400000000a8 */
[--C-:B------:R-:W-:Y:S02]  /*53d20*/  PRMT R70, R49, 0x4210, R2.reuse ;  /* 0x0000421031467816 */ /* 0x100fe40000000002 */
[----:B------:R-:W-:Y:S01]  /*53d30*/  PRMT R71, R51, 0x5210, R2 ;  /* 0x0000521033477816 */ /* 0x000fe20000000002 */
[----:B------:R-:W-:Y:S06]  /*53d40*/  BAR.SYNC.DEFER_BLOCKING 0x0 ;  /* 0x0000000000007b1d */ /* 0x000fec0000010000 */
[----:B------:R-:W-:Y:S02]  /*53d50*/  STSM.16.M88.4 [R31], R68 ;  /* 0x000000441f007844 */ /* 0x000fe40000000200 */
[----:B------:R-:W-:Y:S01]  /*53d60*/  BAR.SYNC.DEFER_BLOCKING 0x0 ;  /* 0x0000000000007b1d */ /* 0x000fe20000010000 */
[----:B------:R-:W-:-:S04]  /*53d70*/  SHF.R.U32.HI R170, RZ, 0x8, R170 ;  /* 0x00000008ffaa7819 */ /* 0x000fc800000116aa */
[----:B------:R-:W-:-:S04]  /*53d80*/  LOP3.LUT R170, R170, 0xffff, RZ, 0xc0, !PT ;  /* 0x0000ffffaaaa7812 */ /* 0x000fc800078ec0ff */
[----:B------:R-:W-:Y:S01]  /*53d90*/  PRMT R53, R170, 0x3340, R53 ;  /* 0x00003340aa357816 */ /* 0x000fe20000000035 */
[----:B------:R-:W1:Y:S03]  /*53da0*/  LDS.128 R56, [R4] ;  /* 0x0000000004387984 */ /* 0x000e660000000c00 */
[----:B------:R-:W-:Y:S02]  /*53db0*/  PRMT R53, R53, 0x5410, R108 ;  /* 0x0000541035357816 */ /* 0x000fe4000000006c */
[----:B------:R-:W-:Y:S02]  /*53dc0*/  LOP3.LUT R176, R176, 0xffff, RZ, 0xc0, !PT ;  /* 0x0000ffffb0b07812 */ /* 0x000fe400078ec0ff */
[----:B------:R-:W-:Y:S02]  /*53dd0*/  LOP3.LUT R2, R177, 0xffff, RZ, 0xc0, !PT ;  /* 0x0000ffffb1027812 */ /* 0x000fe400078ec0ff */
[----:B----4-:R-:W-:-:S02]  /*53de0*/  PRMT R64, R45, 0x4210, R176 ;  /* 0x000042102d407816 */ /* 0x010fc400000000b0 */
[----:B------:R-:W-:Y:S02]  /*53df0*/  PRMT R65, R53, 0x5210, R176 ;  /* 0x0000521035417816 */ /* 0x000fe400000000b0 */
[--C-:B------:R-:W-:Y:S02]  /*53e00*/  PRMT R66, R43, 0x4210, R2.reuse ;  /* 0x000042102b427816 */ /* 0x100fe40000000002 */
[----:B------:R-:W-:Y:S01]  /*53e10*/  PRMT R67, R41, 0x5210, R2 ;  /* 0x0000521029437816 */ /* 0x000fe20000000002 */
[----:B------:R-:W-:Y:S06]  /*53e20*/  BAR.SYNC.DEFER_BLOCKING 0x0 ;  /* 0x0000000000007b1d */ /* 0x000fec0000010000 */
[----:B------:R4:W-:Y:S02]  /*53e30*/  STSM.16.M88.4 [R31], R64 ;  /* 0x000000401f007844 */ /* 0x0009e40000000200 */
[----:B------:R-:W-:Y:S01]  /*53e40*/  BAR.SYNC.DEFER_BLOCKING 0x0 ;  /* 0x0000000000007b1d */ /* 0x000fe20000010000 */
[----:B------:R-:W-:-:S02]  /*53e50*/  SHF.R.U32.HI R179, RZ, 0x8, R179 ;  /* 0x00000008ffb37819 */ /* 0x000fc400000116b3 */
[----:B------:R-:W-:Y:S02]  /*53e60*/  SHF.R.U32.HI R180, RZ, 0x8, R180 ;  /* 0x00000008ffb47819 */ /* 0x000fe400000116b4 */
[----:B------:R-:W-:Y:S02]  /*53e70*/  SHF.R.U32.HI R185, RZ, 0x8, R185 ;  /* 0x00000008ffb97819 */ /* 0x000fe400000116b9 */
[----:B------:R-:W-:Y:S02]  /*53e80*/  LOP3.LUT R63, R180, 0xffff, RZ, 0xc0, !PT ;  /* 0x0000ffffb43f7812 */ /* 0x000fe400078ec0ff */
[----:B------:R-:W-:Y:S02]  /*53e90*/  LOP3.LUT R126, R179, 0xffff, RZ, 0xc0, !PT ;  /* 0x0000ffffb37e7812 */ /* 0x000fe400078ec0ff */
[----:B------:R-:W-:Y:S02]  /*53ea0*/  SHF.R.U32.HI R82, RZ, 0x8, R82 ;  /* 0x00000008ff527819 */ /* 0x000fe40000011652 */
[----:B------:R-:W-:Y:S01]  /*53eb0*/  LOP3.LUT R185, R185, 0xffff, RZ, 0xc0, !PT ;  /* 0x0000ffffb9b97812 */ /* 0x000fe200078ec0ff */
[----:B------:R-:W1:Y:S01]  /*53ec0*/  LDS.128 R68, [R4] ;  /* 0x0000000004447984 */ /* 0x000e620000000c00 */
[----:B------:R-:W-:-:S02]  /*53ed0*/  PRMT R63, R126, 0x3340, R63 ;  /* 0x000033407e3f7816 */ /* 0x000fc4000000003f */
[----:B------:R-:W-:Y:S02]  /*53ee0*/  LOP3.LUT R83, R82, 0xffff, RZ, 0xc0, !PT ;  /* 0x0000ffff52537812 */ /* 0x000fe400078ec0ff */
[--C-:B------:R-:W-:Y:S02]  /*53ef0*/  PRMT R126, R185, 0x3340, R0.reuse ;  /* 0x00003340b97e7816 */ /* 0x100fe40000000000 */
[----:B------:R-:W-:Y:S02]  /*53f00*/  PRMT R83, R83, 0x3340, R0 ;  /* 0x0000334053537816 */ /* 0x000fe40000000000 */
[----:B------:R-:W-:Y:S02]  /*53f10*/  PRMT R63, R63, 0x5410, R126 ;  /* 0x000054103f3f7816 */ /* 0x000fe4000000007e */
[----:B------:R-:W-:Y:S02]  /*53f20*/  LOP3.LUT R182, R182, 0xffff, RZ, 0xc0, !PT ;  /* 0x0000ffffb6b67812 */ /* 0x000fe400078ec0ff */
[----:B------:R-:W-:-:S02]  /*53f30*/  LOP3.LUT R184, R184, 0xffff, RZ, 0xc0, !PT ;  /* 0x0000ffffb8b87812 */ /* 0x000fc400078ec0ff */
[----:B------:R-:W-:Y:S02]  /*53f40*/  PRMT R154, R73, 0x5410, R154 ;  /* 0x00005410499a7816 */ /* 0x000fe4000000009a */
[----:B------:R-:W-:Y:S02]  /*53f50*/  PRMT R104, R72, 0x5410, R81 ;  /* 0x0000541048687816 */ /* 0x000fe40000000051 */
[----:B------:R-:W-:Y:S02]  /*53f60*/  PRMT R106, R74, 0x5410, R83 ;  /* 0x000054104a6a7816 */ /* 0x000fe40000000053 */
[--C-:B------:R-:W-:Y:S02]  /*53f70*/  PRMT R72, R39, 0x4210, R182.reuse ;  /* 0x0000421027487816 */ /* 0x100fe400000000b6 */
[----:B------:R-:W-:Y:S02]  /*53f80*/  PRMT R73, R79, 0x5210, R182 ;  /* 0x000052104f497816 */ /* 0x000fe400000000b6 */
[----:B------:R-:W-:-:S02]  /*53f90*/  PRMT R74, R55, 0x4210, R184 ;  /* 0x00004210374a7816 */ /* 0x000fc400000000b8 */
[----:B------:R-:W-:Y:S01]  /*53fa0*/  PRMT R75, R63, 0x5210, R184 ;  /* 0x000052103f4b7816 */ /* 0x000fe200000000b8 */
[----:B------:R-:W-:Y:S01]  /*53fb0*/  BAR.SYNC.DEFER_BLOCKING 0x0 ;  /* 0x0000000000007b1d */ /* 0x000fe20000010000 */
[----:B------:R-:W-:Y:S02]  /*53fc0*/  SHF.R.U32.HI R105, RZ, 0x8, R105 ;  /* 0x00000008ff697819 */ /* 0x000fe40000011669 */
[----:B------:R-:W-:Y:S02]  /*53fd0*/  SHF.R.U32.HI R120, RZ, 0x8, R120 ;  /* 0x00000008ff787819 */ /* 0x000fe40000011678 */
[----:B------:R-:W-:Y:S02]  /*53fe0*/  SHF.R.U32.HI R101, RZ, 0x8, R101 ;  /* 0x00000008ff657819 */ /* 0x000fe40000011665 */
[----:B------:R-:W-:Y:S02]  /*53ff0*/  SHF.R.U32.HI R122, RZ, 0x8, R122 ;  /* 0x00000008ff7a7819 */ /* 0x000fe4000001167a */
[----:B------:R-:W-:Y:S01]  /*54000*/  SHF.R.U32.HI R103, RZ, 0x8, R103 ;  /* 0x00000008ff677819 */ /* 0x000fe20000011667 */
[----:B------:R-:W-:Y:S01]  /*54010*/  STSM.16.M88.4 [R31], R72 ;  /* 0x000000481f007844 */ /* 0x000fe20000000200 */
[----:B------:R-:W-:Y:S01]  /*54020*/  BAR.SYNC.DEFER_BLOCKING 0x0 ;  /* 0x0000000000007b1d */ /* 0x000fe20000010000 */
        /* <DEDUP_REMOVED lines=8> */
[----:B------:R-:W-:Y:S02]  /*540b0*/  PRMT R114, R101, 0x5410, R80 ;  /* 0x0000541065727816 */ /* 0x000fe40000000050 */
[----:B------:R-:W-:Y:S02]  /*540c0*/  PRMT R120, R103, 0x5410, R82 ;  /* 0x0000541067787816 */ /* 0x000fe40000000052 */
[----:B------:R-:W1:Y:S01]  /*540d0*/  LDS.128 R80, [R4] ;  /* 0x0000000004507984 */ /* 0x000e620000000c00 */
[----:B------:R-:W-:Y:S02]  /*540e0*/  SHF.R.U32.HI R189, RZ, 0x8, R189 ;  /* 0x00000008ffbd7819 */ /* 0x000fe400000116bd */
[----:B------:R-:W-:Y:S02]  /*540f0*/  SHF.R.U32.HI R190, RZ, 0x8, R190 ;  /* 0x00000008ffbe7819 */ /* 0x000fe400000116be */
[----:B------:R-:W-:-:S02]  /*54100*/  SHF.R.U32.HI R193, RZ, 0x8, R193 ;  /* 0x00000008ffc17819 */ /* 0x000fc400000116c1 */
[----:B------:R-:W-:Y:S02]  /*54110*/  LOP3.LUT R190, R190, 0xffff, RZ, 0xc0, !PT ;  /* 0x0000ffffbebe7812 */ /* 0x000fe400078ec0ff */
[----:B------:R-:W-:Y:S02]  /*54120*/  LOP3.LUT R189, R189, 0xffff, RZ, 0xc0, !PT ;  /* 0x0000ffffbdbd7812 */ /* 0x000fe400078ec0ff */
[----:B------:R-:W-:Y:S02]  /*54130*/  LOP3.LUT R193, R193, 0xffff, RZ, 0xc0, !PT ;  /* 0x0000ffffc1c17812 */ /* 0x000fe400078ec0ff */
[----:B------:R-:W-:Y:S02]  /*54140*/  PRMT R115, R189, 0x3340, R190 ;  /* 0x00003340bd737816 */ /* 0x000fe400000000be */
[----:B------:R-:W-:Y:S02]  /*54150*/  PRMT R140, R193, 0x3340, R0 ;  /* 0x00003340c18c7816 */ /* 0x000fe40000000000 */
[----:B------:R-:W-:-:S02]  /*54160*/  LOP3.LUT R3, R186, 0xffff, RZ, 0xc0, !PT ;  /* 0x0000ffffba037812 */ /* 0x000fc400078ec0ff */
[----:B------:R-:W-:Y:S02]  /*54170*/  PRMT R140, R115, 0x5410, R140 ;  /* 0x00005410738c7816 */ /* 0x000fe4000000008c */
[----:B------:R-:W-:Y:S02]  /*54180*/  LOP3.LUT R187, R187, 0xffff, RZ, 0xc0, !PT ;  /* 0x0000ffffbbbb7812 */ /* 0x000fe400078ec0ff */
[--C-:B----4-:R-:W-:Y:S02]  /*54190*/  PRMT R64, R32, 0x4210, R3.reuse ;  /* 0x0000421020407816 */ /* 0x110fe40000000003 */
[----:B------:R-:W-:Y:S02]  /*541a0*/  PRMT R65, R130, 0x5210, R3 ;  /* 0x0000521082417816 */ /* 0x000fe40000000003 */
[--C-:B------:R-:W-:Y:S02]  /*541b0*/  PRMT R66, R28, 0x4210, R187.reuse ;  /* 0x000042101c427816 */ /* 0x100fe400000000bb */
[----:B------:R-:W-:Y:S01]  /*541c0*/  PRMT R67, R140, 0x5210, R187 ;  /* 0x000052108c437816 */ /* 0x000fe200000000bb */
[----:B------:R-:W-:Y:S01]  /*541d0*/  BAR.SYNC.DEFER_BLOCKING 0x0 ;  /* 0x0000000000007b1d */ /* 0x000fe20000010000 */
[----:B------:R-:W-:-:S02]  /*541e0*/  SHF.R.U32.HI R93, RZ, 0x8, R93 ;  /* 0x00000008ff5d7819 */ /* 0x000fc4000001165d */
[----:B------:R-:W-:Y:S02]  /*541f0*/  SHF.R.U32.HI R90, RZ, 0x8, R90 ;  /* 0x00000008ff5a7819 */ /* 0x000fe4000001165a */
[----:B------:R-:W-:Y:S01]  /*54200*/  LOP3.LUT R93, R93, 0xffff, RZ, 0xc0, !PT ;  /* 0x0000ffff5d5d7812 */ /* 0x000fe200078ec0ff */
[----:B------:R-:W-:Y:S02]  /*54210*/  STSM.16.M88.4 [R31], R64 ;  /* 0x000000401f007844 */ /* 0x000fe40000000200 */
[----:B------:R-:W-:Y:S01]  /*54220*/  BAR.SYNC.DEFER_BLOCKING 0x0 ;  /* 0x0000000000007b1d */ /* 0x000fe20000010000 */
[----:B------:R-:W-:-:S04]  /*54230*/  LOP3.LUT R90, R90, 0xffff, RZ, 0xc0, !PT ;  /* 0x0000ffff5a5a7812 */ /* 0x000fc800078ec0ff */
[----:B------:R-:W-:Y:S02]  /*54240*/  PRMT R90, R90, 0x3340, R93 ;  /* 0x000033405a5a7816 */ /* 0x000fe4000000005d */
[----:B------:R-:W-:Y:S02]  /*54250*/  LOP3.LUT R37, R36, 0xffff, RZ, 0xc0, !PT ;  /* 0x0000ffff24257812 */ /* 0x000fe400078ec0ff */
[----:B------:R-:W-:Y:S01]  /*54260*/  LOP3.LUT R39, R38, 0xffff, RZ, 0xc0, !PT ;  /* 0x0000ffff26277812 */ /* 0x000fe200078ec0ff */
[----:B------:R-:W4:Y:S01]  /*54270*/  LDS.128 R92, [R4] ;  /* 0x00000000045c7984 */ /* 0x000f220000000c00 */
[----:B------:R-:W-:Y:S02]  /*54280*/  PRMT R36, R24, 0x4210, R37 ;  /* 0x0000421018247816 */ /* 0x000fe40000000025 */
[----:B------:R-:W-:Y:S02]  /*54290*/  PRMT R38, R42, 0x4210, R39 ;  /* 0x000042102a267816 */ /* 0x000fe40000000027 */
[----:B------:R-:W-:-:S02]  /*542a0*/  PRMT R37, R142, 0x5210, R37 ;  /* 0x000052108e257816 */ /* 0x000fc40000000025 */
[----:B------:R-:W-:Y:S01]  /*542b0*/  PRMT R39, R144, 0x5210, R39 ;  /* 0x0000521090277816 */ /* 0x000fe20000000027 */
[----:B------:R-:W-:Y:S01]  /*542c0*/  BAR.SYNC.DEFER_BLOCKING 0x0 ;  /* 0x0000000000007b1d */ /* 0x000fe20000010000 */
[----:B------:R-:W-:Y:S02]  /*542d0*/  SHF.R.U32.HI R88, RZ, 0x8, R88 ;  /* 0x00000008ff587819 */ /* 0x000fe40000011658 */
[----:B------:R-:W-:Y:S02]  /*542e0*/  SHF.R.U32.HI R91, RZ, 0x8, R91 ;  /* 0x00000008ff5b7819 */ /* 0x000fe4000001165b */
[----:B------:R-:W-:Y:S02]  /*542f0*/  LOP3.LUT R88, R88, 0xffff, RZ, 0xc0, !PT ;  /* 0x0000ffff58587812 */ /* 0x000fe400078ec0ff */
[----:B------:R-:W-:Y:S01]  /*54300*/  LOP3.LUT R91, R91, 0xffff, RZ, 0xc0, !PT ;  /* 0x0000ffff5b5b7812 */ /* 0x000fe200078ec0ff */
[----:B------:R-:W-:Y:S03]  /*54310*/  STSM.16.M88.4 [R31], R36 ;  /* 0x000000241f007844 */ /* 0x000fe60000000200 */
[----:B------:R-:W-:-:S02]  /*54320*/  PRMT R88, R88, 0x3340, R91 ;  /* 0x0000334058587816 */ /* 0x000fc4000000005b */
[----:B------:R-:W-:Y:S02]  /*54330*/  PRMT R87, R87, 0x3340, R0 ;  /* 0x0000334057577816 */ /* 0x000fe40000000000 */
[----:B------:R-:W-:Y:S02]  /*54340*/  PRMT R108, R88, 0x5410, R85 ;  /* 0x00005410586c7816 */ /* 0x000fe40000000055 */
[----:B------:R-:W-:Y:S01]  /*54350*/  PRMT R110, R90, 0x5410, R87 ;  /* 0x000054105a6e7816 */ /* 0x000fe20000000057 */
[----:B------:R-:W-:Y:S01]  /*54360*/  BAR.SYNC.DEFER_BLOCKING 0x0 ;  /* 0x0000000000007b1d */ /* 0x000fe20000010000 */
[----:B------:R-:W-:Y:S02]  /*54370*/  LOP3.LUT R3, R52, 0xffff, RZ, 0xc0, !PT ;  /* 0x0000ffff34037812 */ /* 0x000fe400078ec0ff */
[----:B------:R-:W-:Y:S02]  /*54380*/  LOP3.LUT R5, R54, 0xffff, RZ, 0xc0, !PT ;  /* 0x0000ffff36057812 */ /* 0x000fe400078ec0ff */
[--C-:B------:R-:W-:Y:S01]  /*54390*/  PRMT R32, R34, 0x4210, R3.reuse ;  /* 0x0000421022207816 */ /* 0x100fe20000000003 */
[----:B------:R-:W4:Y:S01]  /*543a0*/  LDS.128 R88, [R4] ;  /* 0x0000000004587984 */ /* 0x000f220000000c00 */
[----:B------:R-:W-:-:S02]  /*543b0*/  PRMT R33, R146, 0x5210, R3 ;  /* 0x0000521092217816 */ /* 0x000fc40000000003 */
[--C-:B------:R-:W-:Y:S02]  /*543c0*/  PRMT R34, R30, 0x4210, R5.reuse ;  /* 0x000042101e227816 */ /* 0x100fe40000000005 */
[----:B------:R-:W-:Y:S01]  /*543d0*/  PRMT R35, R154, 0x5210, R5 ;  /* 0x000052109a237816 */ /* 0x000fe20000000005 */
[----:B------:R-:W-:Y:S06]  /*543e0*/  BAR.SYNC.DEFER_BLOCKING 0x0 ;  /* 0x0000000000007b1d */ /* 0x000fec0000010000 */
[----:B------:R0:W-:Y:S01]  /*543f0*/  STSM.16.M88.4 [R31], R32 ;  /* 0x000000201f007844 */ /* 0x0001e20000000200 */
[----:B------:R-:W-:-:S02]  /*54400*/  LOP3.LUT R3, R84, 0xffff, RZ, 0xc0, !PT ;  /* 0x0000ffff54037812 */ /* 0x000fc400078ec0ff */
[----:B------:R-:W-:Y:S01]  /*54410*/  LOP3.LUT R5, R86, 0xffff, RZ, 0xc0, !PT ;  /* 0x0000ffff56057812 */ /* 0x000fe200078ec0ff */
[----:B------:R-:W-:Y:S01]  /*54420*/  BAR.SYNC.DEFER_BLOCKING 0x0 ;  /* 0x0000000000007b1d */ /* 0x000fe20000010000 */
[----:B------:R-:W-:Y:S02]  /*54430*/  LOP3.LUT R25, R25, 0xffff, RZ, 0xc0, !PT ;  /* 0x0000ffff19197812 */ /* 0x000fe400078ec0ff */
[----:B------:R-:W-:Y:S02]  /*54440*/  LOP3.LUT R27, R27, 0xffff, RZ, 0xc0, !PT ;  /* 0x0000ffff1b1b7812 */ /* 0x000fe400078ec0ff */
[----:B------:R-:W-:Y:S01]  /*54450*/  PRMT R24, R26, 0x4210, R25 ;  /* 0x000042101a187816 */ /* 0x000fe20000000019 */
[----:B------:R-:W4:Y:S01]  /*54460*/  LDS.128 R84, [R4] ;  /* 0x0000000004547984 */ /* 0x000f220000000c00 */
[----:B------:R-:W-:Y:S02]  /*54470*/  PRMT R26, R50, 0x4210, R27 ;  /* 0x00004210321a7816 */ /* 0x000fe4000000001b */
[----:B------:R-:W-:-:S02]  /*54480*/  PRMT R25, R76, 0x5210, R25 ;  /* 0x000052104c197816 */ /* 0x000fc40000000019 */
[----:B------:R-:W-:Y:S01]  /*54490*/  PRMT R27, R78, 0x5210, R27 ;  /* 0x000052104e1b7816 */ /* 0x000fe2000000001b */
[----:B------:R-:W-:Y:S06]  /*544a0*/  BAR.SYNC.DEFER_BLOCKING 0x0 ;  /* 0x0000000000007b1d */ /* 0x000fec0000010000 */
[----:B------:R2:W-:Y:S02]  /*544b0*/  STSM.16.M88.4 [R31], R24 ;  /* 0x000000181f007844 */ /* 0x0005e40000000200 */
[----:B------:R-:W-:Y:S01]  /*544c0*/  BAR.SYNC.DEFER_BLOCKING 0x0 ;  /* 0x0000000000007b1d */ /* 0x000fe20000010000 */
[----:B0-----:R-:W-:-:S02]  /*544d0*/  PRMT R32, R46, 0x4210, R3 ;  /* 0x000042102e207816 */ /* 0x001fc40000000003 */
[----:B------:R-:W-:-:S03]  /*544e0*/  PRMT R33, R104, 0x5210, R3 ;  /* 0x0000521068217816 */ /* 0x000fc60000000003 */
[----:B------:R-:W0:Y:S01]  /*544f0*/  LDS.128 R76, [R4] ;  /* 0x00000000044c7984 */ /* 0x000e220000000c00 */
[--C-:B------:R-:W-:Y:S02]  /*54500*/  PRMT R34, R44, 0x4210, R5.reuse ;  /* 0x000042102c227816 */ /* 0x100fe40000000005 */
[----:B------:R-:W-:Y:S01]  /*54510*/  PRMT R35, R106, 0x5210, R5 ;  /* 0x000052106a237816 */ /* 0x000fe20000000005 */
[----:B------:R-:W-:Y:S06]  /*54520*/  BAR.SYNC.DEFER_BLOCKING 0x0 ;  /* 0x0000000000007b1d */ /* 0x000fec0000010000 */
[----:B------:R3:W-:Y:S02]  /*54530*/  STSM.16.M88.4 [R31], R32 ;  /* 0x000000201f007844 */ /* 0x0007e40000000200 */
[----:B------:R-:W-:Y:S01]  /*54540*/  BAR.SYNC.DEFER_BLOCKING 0x0 ;  /* 0x0000000000007b1d */ /* 0x000fe20000010000 */
[----:B------:R-:W-:-:S02]  /*54550*/  LOP3.LUT R3, R100, 0xffff, RZ, 0xc0, !PT ;  /* 0x0000ffff64037812 */ /* 0x000fc400078ec0ff */
[----:B------:R-:W-:-:S03]  /*54560*/  LOP3.LUT R5, R102, 0xffff, RZ, 0xc0, !PT ;  /* 0x0000ffff66057812 */ /* 0x000fc600078ec0ff */
[----:B------:R-:W0:Y:S01]  /*54570*/  LDS.128 R72, [R4] ;  /* 0x0000000004487984 */ /* 0x000e220000000c00 */
[--C-:B------:R-:W-:Y:S02]  /*54580*/  PRMT R40, R40, 0x4210, R3.reuse ;  /* 0x0000421028287816 */ /* 0x100fe40000000003 */
[----:B------:R-:W-:Y:S02]  /*54590*/  PRMT R41, R108, 0x5210, R3 ;  /* 0x000052106c297816 */ /* 0x000fe40000000003 */
[--C-:B------:R-:W-:Y:S02]  /*545a0*/  PRMT R42, R62, 0x4210, R5.reuse ;  /* 0x000042103e2a7816 */ /* 0x100fe40000000005 */
[----:B------:R-:W-:Y:S01]  /*545b0*/  PRMT R43, R110, 0x5210, R5 ;  /* 0x000052106e2b7816 */ /* 0x000fe20000000005 */
[----:B------:R-:W-:Y:S06]  /*545c0*/  BAR.SYNC.DEFER_BLOCKING 0x0 ;  /* 0x0000000000007b1d */ /* 0x000fec0000010000 */
[----:B------:R-:W-:Y:S02]  /*545d0*/  STSM.16.M88.4 [R31], R40 ;  /* 0x000000281f007844 */ /* 0x000fe40000000200 */
[----:B------:R-:W-:Y:S01]  /*545e0*/  BAR.SYNC.DEFER_BLOCKING 0x0 ;  /* 0x0000000000007b1d */ /* 0x000fe20000010000 */
[----:B------:R-:W-:-:S02]  /*545f0*/  LOP3.LUT R3, R116, 0xffff, RZ, 0xc0, !PT ;  /* 0x0000ffff74037812 */ /* 0x000fc400078ec0ff */
[----:B------:R-:W-:-:S03]  /*54600*/  LOP3.LUT R118, R118, 0xffff, RZ, 0xc0, !PT ;  /* 0x0000ffff76767812 */ /* 0x000fc600078ec0ff */
[----:B------:R-:W0:Y:S01]  /*54610*/  LDS.128 R64, [R4] ;  /* 0x0000000004407984 */ /* 0x000e220000000c00 */
[--C-:B--2---:R-:W-:Y:S02]  /*54620*/  PRMT R24, R60, 0x4210, R3.reuse ;  /* 0x000042103c187816 */ /* 0x104fe40000000003 */
[----:B------:R-:W-:Y:S02]  /*54630*/  PRMT R25, R112, 0x5210, R3 ;  /* 0x0000521070197816 */ /* 0x000fe40000000003 */
[--C-:B------:R-:W-:Y:S01]  /*54640*/  PRMT R26, R61, 0x4210, R118.reuse ;  /* 0x000042103d1a7816 */ /* 0x100fe20000000076 */
[----:B------:R-:W-:Y:S01]  /*54650*/  BAR.SYNC.DEFER_BLOCKING 0x0 ;  /* 0x0000000000007b1d */ /* 0x000fe20000010000 */
[----:B------:R-:W-:-:S05]  /*54660*/  PRMT R27, R99, 0x5210, R118 ;  /* 0x00005210631b7816 */ /* 0x000fca0000000076 */
[----:B------:R2:W-:Y:S02]  /*54670*/  STSM.16.M88.4 [R31], R24 ;  /* 0x000000181f007844 */ /* 0x0005e40000000200 */
[----:B------:R-:W-:Y:S01]  /*54680*/  BAR.SYNC.DEFER_BLOCKING 0x0 ;  /* 0x0000000000007b1d */ /* 0x000fe20000010000 */
[----:B------:R-:W-:-:S04]  /*54690*/  LOP3.LUT R3, R132, 0xffff, RZ, 0xc0, !PT ;  /* 0x0000ffff84037812 */ /* 0x000fc800078ec0ff */
[--C-:B------:R-:W-:Y:S02]  /*546a0*/  PRMT R48, R48, 0x4210, R3.reuse ;  /* 0x0000421030307816 */ /* 0x100fe40000000003 */
[----:B------:R-:W-:Y:S01]  /*546b0*/  PRMT R49, R114, 0x5210, R3 ;  /* 0x0000521072317816 */ /* 0x000fe20000000003 */
[----:B------:R-:W0:Y:S01]  /*546c0*/  LDS.128 R60, [R4] ;  /* 0x00000000043c7984 */ /* 0x000e220000000c00 */
[----:B------:R-:W-:-:S04]  /*546d0*/  LOP3.LUT R3, R134, 0xffff, RZ, 0xc0, !PT ;  /* 0x0000ffff86037812 */ /* 0x000fc800078ec0ff */
[--C-:B------:R-:W-:Y:S02]  /*546e0*/  PRMT R50, R98, 0x4210, R3.reuse ;  /* 0x0000421062327816 */ /* 0x100fe40000000003 */
[----:B------:R-:W-:Y:S01]  /*546f0*/  PRMT R51, R120, 0x5210, R3 ;  /* 0x0000521078337816 */ /* 0x000fe20000000003 */
[----:B------:R-:W-:Y:S06]  /*54700*/  BAR.SYNC.DEFER_BLOCKING 0x0 ;  /* 0x0000000000007b1d */ /* 0x000fec0000010000 */
[----:B------:R-:W-:Y:S02]  /*54710*/  STSM.16.M88.4 [R31], R48 ;  /* 0x000000301f007844 */ /* 0x000fe40000000200 */
[----:B------:R-:W-:Y:S01]  /*54720*/  BAR.SYNC.DEFER_BLOCKING 0x0 ;  /* 0x0000000000007b1d */ /* 0x000fe20000010000 */
[----:B------:R-:W-:-:S02]  /*54730*/  SHF.R.U32.HI R136, RZ, 0x8, R136 ;  /* 0x00000008ff887819 */ /* 0x000fc40000011688 */
[----:B------:R-:W-:Y:S02]  /*54740*/  SHF.R.U32.HI R107, RZ, 0x8, R107 ;  /* 0x00000008ff6b7819 */ /* 0x000fe4000001166b */
[----:B------:R-:W-:Y:S02]  /*54750*/  SHF.R.U32.HI R109, RZ, 0x8, R109 ;  /* 0x00000008ff6d7819 */ /* 0x000fe4000001166d */
[----:B------:R-:W-:Y:S02]  /*54760*/  SHF.R.U32.HI R138, RZ, 0x8, R138 ;  /* 0x00000008ff8a7819 */ /* 0x000fe4000001168a */
[----:B------:R-:W-:Y:S02]  /*54770*/  SHF.R.U32.HI R113, RZ, 0x8, R113 ;  /* 0x00000008ff717819 */ /* 0x000fe40000011671 */
[----:B------:R-:W-:Y:S02]  /*54780*/  SHF.R.U32.HI R111, RZ, 0x8, R111 ;  /* 0x00000008ff6f7819 */ /* 0x000fe4000001166f */
[----:B------:R-:W-:-:S02]  /*54790*/  LOP3.LUT R107, R107, 0xffff, RZ, 0xc0, !PT ;  /* 0x0000ffff6b6b7812 */ /* 0x000fc400078ec0ff */
[----:B------:R-:W-:Y:S01]  /*547a0*/  LOP3.LUT R136, R136, 0xffff, RZ, 0xc0, !PT ;  /* 0x0000ffff88887812 */ /* 0x000fe200078ec0ff */
[----:B------:R-:W0:Y:S01]  /*547b0*/  LDS.128 R52, [R4] ;  /* 0x0000000004347984 */ /* 0x000e220000000c00 */
[----:B------:R-:W-:Y:S02]  /*547c0*/  LOP3.LUT R109, R109, 0xffff, RZ, 0xc0, !PT ;  /* 0x0000ffff6d6d7812 */ /* 0x000fe400078ec0ff */
[----:B------:R-:W-:Y:S02]  /*547d0*/  LOP3.LUT R113, R113, 0xffff, RZ, 0xc0, !PT ;  /* 0x0000ffff71717812 */ /* 0x000fe400078ec0ff */
[----:B------:R-:W-:Y:S02]  /*547e0*/  LOP3.LUT R138, R138, 0xffff, RZ, 0xc0, !PT ;  /* 0x0000ffff8a8a7812 */ /* 0x000fe400078ec0ff */
[----:B------:R-:W-:Y:S02]  /*547f0*/  LOP3.LUT R111, R111, 0xffff, RZ, 0xc0, !PT ;  /* 0x0000ffff6f6f7812 */ /* 0x000fe400078ec0ff */
[----:B------:R-:W-:-:S02]  /*54800*/  PRMT R107, R136, 0x3340, R107 ;  /* 0x00003340886b7816 */ /* 0x000fc4000000006b */
[--C-:B------:R-:W-:Y:S02]  /*54810*/  PRMT R122, R109, 0x3340, R0.reuse ;  /* 0x000033406d7a7816 */ /* 0x100fe40000000000 */
[----:B------:R-:W-:Y:S02]  /*54820*/  PRMT R113, R138, 0x3340, R113 ;  /* 0x000033408a717816 */ /* 0x000fe40000000071 */
[----:B------:R-:W-:Y:S02]  /*54830*/  PRMT R128, R111, 0x3340, R0 ;  /* 0x000033406f807816 */ /* 0x000fe40000000000 */
[----:B------:R-:W-:Y:S02]  /*54840*/  PRMT R122, R107, 0x5410, R122 ;  /* 0x000054106b7a7816 */ /* 0x000fe4000000007a */
[----:B------:R-:W-:Y:S02]  /*54850*/  PRMT R113, R113, 0x5410, R128 ;  /* 0x0000541071717816 */ /* 0x000fe40000000080 */
[----:B------:R-:W-:-:S02]  /*54860*/  LOP3.LUT R7, R148, 0xffff, RZ, 0xc0, !PT ;  /* 0x0000ffff94077812 */ /* 0x000fc400078ec0ff */
[----:B------:R-:W-:Y:S02]  /*54870*/  LOP3.LUT R150, R150, 0xffff, RZ, 0xc0, !PT ;  /* 0x0000ffff96967812 */ /* 0x000fe400078ec0ff */
[--C-:B---3--:R-:W-:Y:S02]  /*54880*/  PRMT R32, R96, 0x4210, R7.reuse ;  /* 0x0000421060207816 */ /* 0x108fe40000000007 */
[----:B------:R-:W-:Y:S02]  /*54890*/  PRMT R33, R122, 0x5210, R7 ;  /* 0x000052107a217816 */ /* 0x000fe40000000007 */
[--C-:B------:R-:W-:Y:S02]  /*548a0*/  PRMT R34, R97, 0x4210, R150.reuse ;  /* 0x0000421061227816 */ /* 0x100fe40000000096 */
[----:B------:R-:W-:Y:S01]  /*548b0*/  PRMT R35, R113, 0x5210, R150 ;  /* 0x0000521071237816 */ /* 0x000fe20000000096 */
[----:B------:R-:W-:Y:S01]  /*548c0*/  BAR.SYNC.DEFER_BLOCKING 0x0 ;  /* 0x0000000000007b1d */ /* 0x000fe20000010000 */
[----:B------:R-:W-:Y:S01]  /*548d0*/  SHF.R.U32.HI R229, RZ, 0x6, R195 ;  /* 0x00000006ffe57819 */ /* 0x000fe200000116c3 */
[----:B------:R-:W-:-:S03]  /*548e0*/  IMAD R5, R119, UR4, RZ ;  /* 0x0000000477057c24 */ /* 0x000fc6000f8e02ff */
[----:B------:R-:W-:Y:S01]  /*548f0*/  SGXT.U32 R229, R229, 0x1 ;  /* 0x00000001e5e5781a */ /* 0x000fe20000000000 */
[----:B------:R-:W-:Y:S01]  /*54900*/  ULDC UR4, c[0x0][0x248] ;  /* 0x0000920000047ab9 */ /* 0x000fe20000000800 */
[----:B------:R-:W-:Y:S01]  /*54910*/  IADD3 R2, P1, R5, UR6, RZ ;  /* 0x0000000605027c10 */ /* 0x000fe2000ff3e0ff */
[----:B------:R-:W-:Y:S01]  /*54920*/  ULDC UR6, c[0x0][0x248] ;  /* 0x0000920000067ab9 */ /* 0x000fe20000000800 */
[C---:B------:R-:W-:Y:S02]  /*54930*/  LOP3.LUT R3, R0.reuse, R229, RZ, 0xfc, !PT ;  /* 0x000000e500037212 */ /* 0x040fe400078efcff */
[----:B------:R-:W-:Y:S01]  /*54940*/  ISETP.GE.AND P0, PT, R119, UR8, PT ;  /* 0x0000000877007c0c */ /* 0x000fe2000bf06270 */
[----:B------:R-:W-:Y:S01]  /*54950*/  ULDC UR8, c[0x0][0x248] ;  /* 0x0000920000087ab9 */ /* 0x000fe20000000800 */
[C-C-:B------:R-:W-:Y:S01]  /*54960*/  LOP3.LUT R6, R0.reuse, 0x2, R229.reuse, 0xfe, !PT ;  /* 0x0000000200067812 */ /* 0x140fe200078efee5 */
[----:B------:R3:W-:Y:S01]  /*54970*/  STSM.16.M88.4 [R31], R32 ;  /* 0x000000201f007844 */ /* 0x0007e20000000200 */
[----:B------:R-:W-:Y:S01]  /*54980*/  LEA.HI.X.SX32 R5, R5, UR7, 0x1, P1 ;  /* 0x0000000705057c11 */ /* 0x000fe200088f0eff */
[C---:B--2---:R-:W-:Y:S01]  /*54990*/  IMAD R25, R3.reuse, UR4, RZ ;  /* 0x0000000403197c24 */ /* 0x044fe2000f8e02ff */
[----:B------:R-:W-:Y:S01]  /*549a0*/  ISETP.LT.AND P1, PT, R3, UR9, !P0 ;  /* 0x0000000903007c0c */ /* 0x000fe2000c721270 */
[----:B------:R-:W-:Y:S01]  /*549b0*/  ULDC UR9, c[0x0][0x22c] ;  /* 0x00008b0000097ab9 */ /* 0x000fe20000000800 */
[--C-:B------:R-:W-:Y:S01]  /*549c0*/  LOP3.LUT R7, R0, 0x4, R229.reuse, 0xfe, !PT ;  /* 0x0000000400077812 */ /* 0x100fe200078efee5 */
[----:B------:R-:W-:Y:S01]  /*549d0*/  ULDC UR7, c[0x0][0x248] ;  /* 0x0000920000077ab9 */ /* 0x000fe20000000800 */
[C---:B------:R-:W-:Y:S01]  /*549e0*/  ISETP.LT.AND P3, PT, R6.reuse, UR9, !P0 ;  /* 0x0000000906007c0c */ /* 0x040fe2000c761270 */
[----:B------:R-:W-:Y:S01]  /*549f0*/  IMAD R27, R6, UR6, RZ ;  /* 0x00000006061b7c24 */ /* 0x000fe2000f8e02ff */
[-C--:B------:R-:W-:Y:S01]  /*54a00*/  IADD3 R6, P6, R25, R2.reuse, RZ ;  /* 0x0000000219067210 */ /* 0x080fe20007fde0ff */
[C---:B------:R-:W-:Y:S01]  /*54a10*/  IMAD R29, R7.reuse, UR7, RZ ;  /* 0x00000007071d7c24 */ /* 0x040fe2000f8e02ff */
[----:B------:R-:W-:Y:S01]  /*54a20*/  ISETP.LT.AND P2, PT, R7, UR10, !P0 ;  /* 0x0000000a07007c0c */ /* 0x000fe2000c741270 */
[----:B------:R-:W-:Y:S01]  /*54a30*/  ULDC UR4, c[0x0][0x248] ;  /* 0x0000920000047ab9 */ /* 0x000fe20000000800 */
[----:B------:R-:W-:Y:S01]  /*54a40*/  LOP3.LUT R3, R0, 0x6, R229, 0xfe, !PT ;  /* 0x0000000600037812 */ /* 0x000fe200078efee5 */
[----:B------:R-:W-:Y:S01]  /*54a50*/  ULDC UR9, c[0x0][0x22c] ;  /* 0x00008b0000097ab9 */ /* 0x000fe20000000800 */
[----:B------:R-:W-:Y:S01]  /*54a60*/  LEA.HI.X.SX32 R7, R25, R5, 0x1, P6 ;  /* 0x0000000519077211 */ /* 0x000fe200030f0eff */
[----:B------:R-:W-:Y:S01]  /*54a70*/  ULDC UR6, c[0x0][0x248] ;  /* 0x0000920000067ab9 */ /* 0x000fe20000000800 */
[----:B------:R-:W-:Y:S01]  /*54a80*/  PRMT R37, R8, 0x7770, RZ ;  /* 0x0000777008257816 */ /* 0x000fe200000000ff */
[----:B------:R-:W-:Y:S01]  /*54a90*/  BAR.SYNC.DEFER_BLOCKING 0x0 ;  /* 0x0000000000007b1d */ /* 0x000fe20000010000 */
[----:B------:R-:W-:-:S02]  /*54aa0*/  IADD3 R24, P5, R27, R2, RZ ;  /* 0x000000021b187210 */ /* 0x000fc40007fbe0ff */
[-C--:B------:R-:W-:Y:S02]  /*54ab0*/  IADD3 R26, P6, R29, R2.reuse, RZ ;  /* 0x000000021d1a7210 */ /* 0x080fe40007fde0ff */
[C---:B------:R-:W-:Y:S01]  /*54ac0*/  ISETP.LT.AND P4, PT, R3.reuse, UR11, !P0 ;  /* 0x0000000b03007c0c */ /* 0x040fe2000c781270 */
[----:B------:R-:W-:Y:S01]  /*54ad0*/  IMAD R3, R3, UR8, RZ ;  /* 0x0000000803037c24 */ /* 0x000fe2000f8e02ff */
[-C--:B------:R-:W-:Y:S01]  /*54ae0*/  LEA.HI.X.SX32 R25, R27, R5.reuse, 0x1, P5 ;  /* 0x000000051b197211 */ /* 0x080fe200028f0eff */
[----:B------:R-:W-:Y:S01]  /*54af0*/  ULDC UR10, c[0x0][0x22c] ;  /* 0x00008b00000a7ab9 */ /* 0x000fe20000000800 */
[----:B---3--:R-:W-:Y:S01]  /*54b00*/  PRMT R35, R9, 0x7770, RZ ;  /* 0x0000777009237816 */ /* 0x008fe200000000ff */
[----:B------:R-:W-:Y:S01]  /*54b10*/  ULDC UR7, c[0x0][0x248] ;  /* 0x0000920000077ab9 */ /* 0x000fe20000000800 */
[----:B------:R-:W-:Y:S01]  /*54b20*/  LEA.HI.X.SX32 R27, R29, R5, 0x1, P6 ;  /* 0x000000051d1b7211 */ /* 0x000fe200030f0eff */
[----:B------:R-:W-:Y:S01]  /*54b30*/  ULDC UR11, c[0x0][0x22c] ;  /* 0x00008b00000b7ab9 */ /* 0x000fe20000000800 */
[----:B------:R-:W-:Y:S01]  /*54b40*/  PRMT R33, R10, 0x7770, RZ ;  /* 0x000077700a217816 */ /* 0x000fe200000000ff */
[----:B------:R-:W-:Y:S01]  /*54b50*/  ULDC UR8, c[0x0][0x248] ;  /* 0x0000920000087ab9 */ /* 0x000fe20000000800 */
[----:B------:R-:W-:Y:S01]  /*54b60*/  PRMT R31, R11, 0x7770, RZ ;  /* 0x000077700b1f7816 */ /* 0x000fe200000000ff */
[----:B------:R2:W-:Y:S01]  /*54b70*/  @P1 STG.E.U8 desc[UR44][R6.64], R37 ;  /* 0x0000002506001986 */ /* 0x0005e2000c10112c */
[----:B------:R-:W-:-:S03]  /*54b80*/  IADD3 R28, P1, R3, R2, RZ ;  /* 0x00000002031c7210 */ /* 0x000fc60007f3e0ff */
[----:B------:R3:W-:Y:S01]  /*54b90*/  @P3 STG.E.U8 desc[UR44][R24.64], R35 ;  /* 0x0000002318003986 */ /* 0x0007e2000c10112c */
[-C--:B------:R-:W-:Y:S02]  /*54ba0*/  LEA.HI.X.SX32 R29, R3, R5.reuse, 0x1, P1 ;  /* 0x00000005031d7211 */ /* 0x080fe400008f0eff */
[C-C-:B--2---:R-:W-:Y:S01]  /*54bb0*/  LOP3.LUT R7, R0.reuse, 0x8, R229.reuse, 0xfe, !PT ;  /* 0x0000000800077812 */ /* 0x144fe200078efee5 */
[----:B------:R2:W-:Y:S01]  /*54bc0*/  @P2 STG.E.U8 desc[UR44][R26.64], R33 ;  /* 0x000000211a002986 */ /* 0x0005e2000c10112c */
[C-C-:B------:R-:W-:Y:S02]  /*54bd0*/  LOP3.LUT R6, R0.reuse, 0xa, R229.reuse, 0xfe, !PT ;  /* 0x0000000a00067812 */ /* 0x140fe400078efee5 */
[C---:B------:R-:W-:Y:S01]  /*54be0*/  ISETP.LT.AND P2, PT, R7.reuse, UR9, !P0 ;  /* 0x0000000907007c0c */ /* 0x040fe2000c741270 */
[----:B---3--:R-:W-:Y:S01]  /*54bf0*/  IMAD R25, R7, UR4, RZ ;  /* 0x0000000407197c24 */ /* 0x008fe2000f8e02ff */
[C---:B------:R-:W-:Y:S02]  /*54c00*/  LOP3.LUT R7, R0.reuse, 0xc, R229, 0xfe, !PT ;  /* 0x0000000c00077812 */ /* 0x040fe400078efee5 */
[----:B------:R-:W-:Y:S01]  /*54c10*/  LOP3.LUT R3, R0, UR51, RZ, 0xfc, !PT ;  /* 0x0000003300037c12 */ /* 0x000fe2000f8efcff */
[----:B------:R3:W-:Y:S01]  /*54c20*/  @P4 STG.E.U8 desc[UR44][R28.64], R31 ;  /* 0x0000001f1c004986 */ /* 0x0007e2000c10112c */
[C---:B------:R-:W-:Y:S01]  /*54c30*/  ISETP.LT.AND P3, PT, R6.reuse, UR10, !P0 ;  /* 0x0000000a06007c0c */ /* 0x040fe2000c761270 */
[----:B------:R-:W-:Y:S01]  /*54c40*/  ULDC UR4, c[0x0][0x248] ;  /* 0x0000920000047ab9 */ /* 0x000fe20000000800 */
[----:B--2---:R-:W-:Y:S01]  /*54c50*/  IMAD R27, R6, UR6, RZ ;  /* 0x00000006061b7c24 */ /* 0x004fe2000f8e02ff */
[-C--:B------:R-:W-:Y:S01]  /*54c60*/  IADD3 R6, P6, R25, R2.reuse, RZ ;  /* 0x0000000219067210 */ /* 0x080fe20007fde0ff */
[----:B------:R-:W-:Y:S01]  /*54c70*/  ULDC UR9, c[0x0][0x22c] ;  /* 0x00008b0000097ab9 */ /* 0x000fe20000000800 */
[----:B------:R-:W-:Y:S01]  /*54c80*/  ISETP.LT.AND P4, PT, R7, UR11, !P0 ;  /* 0x0000000b07007c0c */ /* 0x000fe2000c781270 */
[----:B------:R-:W-:Y:S01]  /*54c90*/  ULDC UR6, c[0x0][0x248] ;  /* 0x0000920000067ab9 */ /* 0x000fe20000000800 */
[C---:B------:R-:W-:Y:S01]  /*54ca0*/  ISETP.LT.AND P1, PT, R3.reuse, UR12, !P0 ;  /* 0x0000000c03007c0c */ /* 0x040fe2000c721270 */
[----:B------:R-:W-:Y:S01]  /*54cb0*/  IMAD R3, R3, UR8, RZ ;  /* 0x0000000803037c24 */ /* 0x000fe2000f8e02ff */
[----:B------:R-:W-:Y:S01]  /*54cc0*/  PRMT R37, R8, 0x7771, RZ ;  /* 0x0000777108257816 */ /* 0x000fe200000000ff */
[----:B---3--:R-:W-:Y:S01]  /*54cd0*/  IMAD R29, R7, UR7, RZ ;  /* 0x00000007071d7c24 */ /* 0x008fe2000f8e02ff */
[-C--:B------:R-:W-:Y:S01]  /*54ce0*/  LEA.HI.X.SX32 R7, R25, R5.reuse, 0x1, P6 ;  /* 0x0000000519077211 */ /* 0x080fe200030f0eff */
[----:B------:R-:W-:Y:S01]  /*54cf0*/  ULDC UR10, c[0x0][0x22c] ;  /* 0x00008b00000a7ab9 */ /* 0x000fe20000000800 */
[-C--:B------:R-:W-:Y:S01]  /*54d00*/  IADD3 R24, P5, R27, R2.reuse, RZ ;  /* 0x000000021b187210 */ /* 0x080fe20007fbe0ff */
[----:B------:R-:W-:Y:S01]  /*54d10*/  ULDC UR7, c[0x0][0x248] ;  /* 0x0000920000077ab9 */ /* 0x000fe20000000800 */
[-C--:B------:R-:W-:Y:S01]  /*54d20*/  IADD3 R26, P6, R29, R2.reuse, RZ ;  /* 0x000000021d1a7210 */ /* 0x080fe20007fde0ff */
[----:B------:R2:W-:Y:S01]  /*54d30*/  @P2 STG.E.U8 desc[UR44][R6.64], R37 ;  /* 0x0000002506002986 */ /* 0x0005e2000c10112c */
[----:B------:R-:W-:Y:S01]  /*54d40*/  IADD3 R28, P2, R3, R2, RZ ;  /* 0x00000002031c7210 */ /* 0x000fe20007f5e0ff */
[----:B------:R-:W-:Y:S01]  /*54d50*/  ULDC UR11, c[0x0][0x22c] ;  /* 0x00008b00000b7ab9 */ /* 0x000fe20000000800 */
[-C--:B------:R-:W-:Y:S01]  /*54d60*/  LEA.HI.X.SX32 R25, R27, R5.reuse, 0x1, P5 ;  /* 0x000000051b197211 */ /* 0x080fe200028f0eff */
[----:B------:R-:W-:Y:S01]  /*54d70*/  ULDC UR12, c[0x0][0x22c] ;  /* 0x00008b00000c7ab9 */ /* 0x000fe20000000800 */
[----:B------:R-:W-:Y:S01]  /*54d80*/  PRMT R35, R9, 0x7771, RZ ;  /* 0x0000777109237816 */ /* 0x000fe200000000ff */
[----:B------:R-:W-:Y:S01]  /*54d90*/  ULDC UR8, c[0x0][0x248] ;  /* 0x0000920000087ab9 */ /* 0x000fe20000000800 */
[----:B------:R-:W-:-:S02]  /*54da0*/  LEA.HI.X.SX32 R27, R29, R5, 0x1, P6 ;  /* 0x000000051d1b7211 */ /* 0x000fc400030f0eff */
[----:B------:R-:W-:Y:S02]  /*54db0*/  PRMT R33, R10, 0x7771, RZ ;  /* 0x000077710a217816 */ /* 0x000fe400000000ff */
[----:B------:R-:W-:Y:S02]  /*54dc0*/  LEA.HI.X.SX32 R29, R3, R5, 0x1, P2 ;  /* 0x00000005031d7211 */ /* 0x000fe400010f0eff */
[----:B------:R-:W-:Y:S02]  /*54dd0*/  PRMT R31, R11, 0x7771, RZ ;  /* 0x000077710b1f7816 */ /* 0x000fe400000000ff */
[C-C-:B------:R-:W-:Y:S02]  /*54de0*/  LOP3.LUT R3, R0.reuse, 0x10, R229.reuse, 0xfe, !PT ;  /* 0x0000001000037812 */ /* 0x140fe400078efee5 */
[C-C-:B--2---:R-:W-:Y:S01]  /*54df0*/  LOP3.LUT R6, R0.reuse, 0x12, R229.reuse, 0xfe, !PT ;  /* 0x0000001200067812 */ /* 0x144fe200078efee5 */
[----:B------:R2:W-:Y:S01]  /*54e00*/  @P3 STG.E.U8 desc[UR44][R24.64], R35 ;  /* 0x0000002318003986 */ /* 0x0005e2000c10112c */
[----:B------:R-:W-:-:S03]  /*54e10*/  LOP3.LUT R7, R0, 0x14, R229, 0xfe, !PT ;  /* 0x0000001400077812 */ /* 0x000fc600078efee5 */
[----:B------:R3:W-:Y:S01]  /*54e20*/  @P4 STG.E.U8 desc[UR44][R26.64], R33 ;  /* 0x000000211a004986 */ /* 0x0007e2000c10112c */
[C---:B------:R-:W-:Y:S01]  /*54e30*/  ISETP.LT.AND P3, PT, R6.reuse, UR10, !P0 ;  /* 0x0000000a06007c0c */ /* 0x040fe2000c761270 */
[----:B------:R-:W-:Y:S02]  /*54e40*/  ULDC UR10, c[0x0][0x22c] ;  /* 0x00008b00000a7ab9 */ /* 0x000fe40000000800 */
[----:B------:R1:W-:Y:S01]  /*54e50*/  @P1 STG.E.U8 desc[UR44][R28.64], R31 ;  /* 0x0000001f1c001986 */ /* 0x0003e2000c10112c */
[C---:B------:R-:W-:Y:S01]  /*54e60*/  ISETP.LT.AND P1, PT, R3.reuse, UR9, !P0 ;  /* 0x0000000903007c0c */ /* 0x040fe2000c721270 */
[----:B------:R-:W-:Y:S01]  /*54e70*/  ULDC UR9, c[0x0][0x22c] ;  /* 0x00008b0000097ab9 */ /* 0x000fe20000000800 */
[----:B--2---:R-:W-:Y:S02]  /*54e80*/  IMAD R25, R3, UR4, RZ ;  /* 0x0000000403197c24 */ /* 0x004fe4000f8e02ff */
[----:B---3--:R-:W-:Y:S01]  /*54e90*/  IMAD R27, R6, UR6, RZ ;  /* 0x00000006061b7c24 */ /* 0x008fe2000f8e02ff */
[----:B------:R-:W-:Y:S01]  /*54ea0*/  LOP3.LUT R3, R0, 0x16, R229, 0xfe, !PT ;  /* 0x0000001600037812 */ /* 0x000fe200078efee5 */
[----:B------:R-:W-:Y:S01]  /*54eb0*/  ULDC UR4, c[0x0][0x248] ;  /* 0x0000920000047ab9 */ /* 0x000fe20000000800 */
[-C--:B------:R-:W-:Y:S01]  /*54ec0*/  IADD3 R6, P6, R25, R2.reuse, RZ ;  /* 0x0000000219067210 */ /* 0x080fe20007fde0ff */
[----:B-1----:R-:W-:Y:S01]  /*54ed0*/  IMAD R29, R7, UR7, RZ ;  /* 0x00000007071d7c24 */ /* 0x002fe2000f8e02ff */
[----:B------:R-:W-:Y:S01]  /*54ee0*/  IADD3 R24, P5, R27, R2, RZ ;  /* 0x000000021b187210 */ /* 0x000fe20007fbe0ff */
[----:B------:R-:W-:Y:S01]  /*54ef0*/  ULDC UR6, c[0x0][0x248] ;  /* 0x0000920000067ab9 */ /* 0x000fe20000000800 */
[----:B------:R-:W-:Y:S01]  /*54f00*/  ISETP.LT.AND P2, PT, R7, UR11, !P0 ;  /* 0x0000000b07007c0c */ /* 0x000fe2000c741270 */
[----:B------:R-:W-:Y:S01]  /*54f10*/  ULDC UR7, c[0x0][0x248] ;  /* 0x0000920000077ab9 */ /* 0x000fe20000000800 */
[C---:B------:R-:W-:Y:S01]  /*54f20*/  ISETP.LT.AND P4, PT, R3.reuse, UR12, !P0 ;  /* 0x0000000c03007c0c */ /* 0x040fe2000c781270 */
[----:B------:R-:W-:Y:S01]  /*54f30*/  IMAD R3, R3, UR8, RZ ;  /* 0x0000000803037c24 */ /* 0x000fe2000f8e02ff */
[-C--:B------:R-:W-:Y:S01]  /*54f40*/  LEA.HI.X.SX32 R7, R25, R5.reuse, 0x1, P6 ;  /* 0x0000000519077211 */ /* 0x080fe200030f0eff */
[----:B------:R-:W-:Y:S01]  /*54f50*/  ULDC UR11, c[0x0][0x22c] ;  /* 0x00008b00000b7ab9 */ /* 0x000fe20000000800 */
[----:B------:R-:W-:Y:S01]  /*54f60*/  PRMT R37, R8, 0x7772, RZ ;  /* 0x0000777208257816 */ /* 0x000fe200000000ff */
[----:B------:R-:W-:Y:S01]  /*54f70*/  ULDC UR12, c[0x0][0x22c] ;  /* 0x00008b00000c7ab9 */ /* 0x000fe20000000800 */
[----:B------:R-:W-:Y:S01]  /*54f80*/  LEA.HI.X.SX32 R25, R27, R5, 0x1, P5 ;  /* 0x000000051b197211 */ /* 0x000fe200028f0eff */
[----:B------:R-:W-:Y:S01]  /*54f90*/  ULDC UR8, c[0x0][0x248] ;  /* 0x0000920000087ab9 */ /* 0x000fe20000000800 */
[----:B------:R-:W-:-:S02]  /*54fa0*/  PRMT R35, R9, 0x7772, RZ ;  /* 0x0000777209237816 */ /* 0x000fc400000000ff */
[-C--:B------:R-:W-:Y:S01]  /*54fb0*/  IADD3 R26, P6, R29, R2.reuse, RZ ;  /* 0x000000021d1a7210 */ /* 0x080fe20007fde0ff */
[----:B------:R1:W-:Y:S01]  /*54fc0*/  @P1 STG.E.U8 desc[UR44][R6.64], R37 ;  /* 0x0000002506001986 */ /* 0x0003e2000c10112c */
[----:B------:R-:W-:Y:S02]  /*54fd0*/  IADD3 R28, P1, R3, R2, RZ ;  /* 0x00000002031c7210 */ /* 0x000fe40007f3e0ff */
[-C--:B------:R-:W-:Y:S01]  /*54fe0*/  LEA.HI.X.SX32 R27, R29, R5.reuse, 0x1, P6 ;  /* 0x000000051d1b7211 */ /* 0x080fe200030f0eff */
[----:B------:R2:W-:Y:S01]  /*54ff0*/  @P3 STG.E.U8 desc[UR44][R24.64], R35 ;  /* 0x0000002318003986 */ /* 0x0005e2000c10112c */
[----:B------:R-:W-:Y:S02]  /*55000*/  PRMT R33, R10, 0x7772, RZ ;  /* 0x000077720a217816 */ /* 0x000fe400000000ff */
[----:B------:R-:W-:Y:S02]  /*55010*/  LEA.HI.X.SX32 R29, R3, R5, 0x1, P1 ;  /* 0x00000005031d7211 */ /* 0x000fe400008f0eff */
[----:B------:R-:W-:-:S02]  /*55020*/  PRMT R31, R11, 0x7772, RZ ;  /* 0x000077720b1f7816 */ /* 0x000fc400000000ff */
[C-C-:B-1----:R-:W-:Y:S02]  /*55030*/  LOP3.LUT R7, R0.reuse, 0x1a, R229.reuse, 0xfe, !PT ;  /* 0x0000001a00077812 */ /* 0x142fe400078efee5 */
[C-C-:B--2---:R-:W-:Y:S01]  /*55040*/  LOP3.LUT R24, R0.reuse, 0x18, R229.reuse, 0xfe, !PT ;  /* 0x0000001800187812 */ /* 0x144fe200078efee5 */
[----:B------:R1:W-:Y:S01]  /*55050*/  @P2 STG.E.U8 desc[UR44][R26.64], R33 ;  /* 0x000000211a002986 */ /* 0x0003e2000c10112c */
[C---:B------:R-:W-:Y:S02]  /*55060*/  LOP3.LUT R6, R0.reuse, 0x1c, R229, 0xfe, !PT ;  /* 0x0000001c00067812 */ /* 0x040fe400078efee5 */
[----:B------:R-:W-:Y:S01]  /*55070*/  LOP3.LUT R3, R0, UR50, RZ, 0xfc, !PT ;  /* 0x0000003200037c12 */ /* 0x000fe2000f8efcff */
[C---:B------:R-:W-:Y:S01]  /*55080*/  IMAD R25, R24.reuse, UR4, RZ ;  /* 0x0000000418197c24 */ /* 0x040fe2000f8e02ff */
[----:B------:R2:W-:Y:S01]  /*55090*/  @P4 STG.E.U8 desc[UR44][R28.64], R31 ;  /* 0x0000001f1c004986 */ /* 0x0005e2000c10112c */
[----:B------:R-:W-:Y:S01]  /*550a0*/  ISETP.LT.AND P1, PT, R24, UR9, !P0 ;  /* 0x0000000918007c0c */ /* 0x000fe2000c721270 */
[----:B------:R-:W-:Y:S01]  /*550b0*/  ULDC UR4, c[0x0][0x248] ;  /* 0x0000920000047ab9 */ /* 0x000fe20000000800 */
[C---:B------:R-:W-:Y:S01]  /*550c0*/  ISETP.LT.AND P2, PT, R6.reuse, UR11, !P0 ;  /* 0x0000000b06007c0c */ /* 0x040fe2000c741270 */
[----:B------:R-:W-:Y:S01]  /*550d0*/  ULDC UR9, c[0x0][0x22c] ;  /* 0x00008b0000097ab9 */ /* 0x000fe20000000800 */
[C---:B-1----:R-:W-:Y:S01]  /*550e0*/  IMAD R27, R7.reuse, UR6, RZ ;  /* 0x00000006071b7c24 */ /* 0x042fe2000f8e02ff */
[----:B------:R-:W-:Y:S01]  /*550f0*/  ISETP.LT.AND P3, PT, R7, UR10, !P0 ;  /* 0x0000000a07007c0c */ /* 0x000fe2000c761270 */
[----:B------:R-:W-:Y:S01]  /*55100*/  ULDC UR6, c[0x0][0x248] ;  /* 0x0000920000067ab9 */ /* 0x000fe20000000800 */
[----:B------:R-:W-:Y:S01]  /*55110*/  ISETP.LT.AND P4, PT, R3, UR12, !P0 ;  /* 0x0000000c03007c0c */ /* 0x000fe2000c781270 */
[----:B--2---:R-:W-:Y:S01]  /*55120*/  IMAD R28, R6, UR7, RZ ;  /* 0x00000007061c7c24 */ /* 0x004fe2000f8e02ff */
[-C--:B------:R-:W-:Y:S01]  /*55130*/  IADD3 R6, P6, R25, R2.reuse, RZ ;  /* 0x0000000219067210 */ /* 0x080fe20007fde0ff */
[----:B------:R-:W-:Y:S01]  /*55140*/  IMAD R3, R3, UR8, RZ ;  /* 0x0000000803037c24 */ /* 0x000fe2000f8e02ff */
[-C--:B------:R-:W-:Y:S01]  /*55150*/  IADD3 R24, P5, R27, R2.reuse, RZ ;  /* 0x000000021b187210 */ /* 0x080fe20007fbe0ff */
[----:B------:R-:W-:Y:S01]  /*55160*/  ULDC UR10, c[0x0][0x22c] ;  /* 0x00008b00000a7ab9 */ /* 0x000fe20000000800 */
[-C--:B------:R-:W-:Y:S01]  /*55170*/  LEA.HI.X.SX32 R7, R25, R5.reuse, 0x1, P6 ;  /* 0x0000000519077211 */ /* 0x080fe200030f0eff */
[----:B------:R-:W-:Y:S01]  /*55180*/  ULDC UR7, c[0x0][0x248] ;  /* 0x0000920000077ab9 */ /* 0x000fe20000000800 */
[-C--:B------:R-:W-:Y:S01]  /*55190*/  IADD3 R26, P6, R28, R2.reuse, RZ ;  /* 0x000000021c1a7210 */ /* 0x080fe20007fde0ff */
[----:B------:R-:W-:Y:S01]  /*551a0*/  ULDC UR11, c[0x0][0x22c] ;  /* 0x00008b00000b7ab9 */ /* 0x000fe20000000800 */
[----:B------:R-:W-:Y:S01]  /*551b0*/  PRMT R33, R8, 0x7773, RZ ;  /* 0x0000777308217816 */ /* 0x000fe200000000ff */
[----:B------:R-:W-:Y:S01]  /*551c0*/  ULDC UR12, c[0x0][0x22c] ;  /* 0x00008b00000c7ab9 */ /* 0x000fe20000000800 */
[----:B------:R-:W-:Y:S01]  /*551d0*/  LEA.HI.X.SX32 R25, R27, R5, 0x1, P5 ;  /* 0x000000051b197211 */ /* 0x000fe200028f0eff */
[----:B------:R-:W-:Y:S01]  /*551e0*/  ULDC UR8, c[0x0][0x248] ;  /* 0x0000920000087ab9 */ /* 0x000fe20000000800 */
[----:B------:R-:W-:-:S02]  /*551f0*/  IADD3 R8, P5, R3, R2, RZ ;  /* 0x0000000203087210 */ /* 0x000fc40007fbe0ff */
[----:B------:R-:W-:Y:S02]  /*55200*/  PRMT R31, R9, 0x7773, RZ ;  /* 0x00007773091f7816 */ /* 0x000fe400000000ff */
[----:B------:R-:W-:Y:S02]  /*55210*/  PRMT R29, R10, 0x7773, RZ ;  /* 0x000077730a1d7816 */ /* 0x000fe400000000ff */
[-C--:B------:R-:W-:Y:S02]  /*55220*/  LEA.HI.X.SX32 R27, R28, R5.reuse, 0x1, P6 ;  /* 0x000000051c1b7211 */ /* 0x080fe400030f0eff */
[----:B------:R-:W-:Y:S02]  /*55230*/  PRMT R11, R11, 0x7773, RZ ;  /* 0x000077730b0b7816 */ /* 0x000fe400000000ff */
[----:B------:R-:W-:Y:S01]  /*55240*/  LEA.HI.X.SX32 R9, R3, R5, 0x1, P5 ;  /* 0x0000000503097211 */ /* 0x000fe200028f0eff */
[----:B------:R1:W-:Y:S01]  /*55250*/  @P1 STG.E.U8 desc[UR44][R6.64], R33 ;  /* 0x0000002106001986 */ /* 0x0003e2000c10112c */
[----:B------:R-:W-:-:S03]  /*55260*/  LOP3.LUT R3, R0, 0x20, R229, 0xfe, !PT ;  /* 0x0000002000037812 */ /* 0x000fc600078efee5 */
[----:B------:R-:W-:Y:S01]  /*55270*/  @P3 STG.E.U8 desc[UR44][R24.64], R31 ;  /* 0x0000001f18003986 */ /* 0x000fe2000c10112c */
[----:B------:R-:W-:Y:S01]  /*55280*/  ISETP.LT.AND P1, PT, R3, UR9, !P0 ;  /* 0x0000000903007c0c */ /* 0x000fe2000c721270 */
[----:B------:R-:W-:Y:S02]  /*55290*/  ULDC UR9, c[0x0][0x22c] ;  /* 0x00008b0000097ab9 */ /* 0x000fe40000000800 */
[----:B------:R-:W-:Y:S04]  /*552a0*/  @P2 STG.E.U8 desc[UR44][R26.64], R29 ;  /* 0x0000001d1a002986 */ /* 0x000fe8000c10112c */
[----:B------:R2:W-:Y:S01]  /*552b0*/  @P4 STG.E.U8 desc[UR44][R8.64], R11 ;  /* 0x0000000b08004986 */ /* 0x0005e2000c10112c */
[C-C-:B-1----:R-:W-:Y:S02]  /*552c0*/  LOP3.LUT R6, R0.reuse, 0x22, R229.reuse, 0xfe, !PT ;  /* 0x0000002200067812 */ /* 0x142fe400078efee5 */
[----:B------:R-:W-:-:S02]  /*552d0*/  LOP3.LUT R7, R0, 0x24, R229, 0xfe, !PT ;  /* 0x0000002400077812 */ /* 0x000fc400078efee5 */
[C---:B------:R-:W-:Y:S01]  /*552e0*/  ISETP.LT.AND P3, PT, R6.reuse, UR10, !P0 ;  /* 0x0000000a06007c0c */ /* 0x040fe2000c761270 */
[----:B------:R-:W-:Y:S01]  /*552f0*/  ULDC UR10, c[0x0][0x22c] ;  /* 0x00008b00000a7ab9 */ /* 0x000fe20000000800 */
[----:B--2---:R-:W-:Y:S02]  /*55300*/  IMAD R9, R3, UR4, RZ ;  /* 0x0000000403097c24 */ /* 0x004fe4000f8e02ff */
[----:B------:R-:W-:Y:S01]  /*55310*/  IMAD R11, R6, UR6, RZ ;  /* 0x00000006060b7c24 */ /* 0x000fe2000f8e02ff */
[C---:B------:R-:W-:Y:S01]  /*55320*/  ISETP.LT.AND P2, PT, R7.reuse, UR11, !P0 ;  /* 0x0000000b07007c0c */ /* 0x040fe2000c741270 */
[----:B------:R-:W-:Y:S01]  /*55330*/  IMAD R25, R7, UR7, RZ ;  /* 0x0000000707197c24 */ /* 0x000fe2000f8e02ff */
[CC--:B------:R-:W-:Y:S01]  /*55340*/  IADD3 R6, P6, R9.reuse, R2.reuse, RZ ;  /* 0x0000000209067210 */ /* 0x0c0fe20007fde0ff */
[----:B------:R-:W-:Y:S01]  /*55350*/  ULDC UR4, c[0x0][0x248] ;  /* 0x0000920000047ab9 */ /* 0x000fe20000000800 */
[----:B------:R-:W-:Y:S01]  /*55360*/  LOP3.LUT R3, R0, 0x26, R229, 0xfe, !PT ;  /* 0x0000002600037812 */ /* 0x000fe200078efee5 */
[----:B------:R-:W-:Y:S01]  /*55370*/  ULDC UR6, c[0x0][0x248] ;  /* 0x0000920000067ab9 */ /* 0x000fe20000000800 */
[----:B------:R-:W-:Y:S01]  /*55380*/  LEA.HI.X.SX32 R7, R9, R5, 0x1, P6 ;  /* 0x0000000509077211 */ /* 0x000fe200030f0eff */
[----:B------:R-:W-:Y:S01]  /*55390*/  ULDC UR7, c[0x0][0x248] ;  /* 0x0000920000077ab9 */ /* 0x000fe20000000800 */
[----:B------:R-:W-:Y:S01]  /*553a0*/  PRMT R33, R12, 0x7770, RZ ;  /* 0x000077700c217816 */ /* 0x000fe200000000ff */
[----:B------:R-:W-:Y:S01]  /*553b0*/  ULDC UR11, c[0x0][0x22c] ;  /* 0x00008b00000b7ab9 */ /* 0x000fe20000000800 */
[----:B------:R-:W-:-:S02]  /*553c0*/  IADD3 R8, P5, R11, R2, RZ ;  /* 0x000000020b087210 */ /* 0x000fc40007fbe0ff */
[-C--:B------:R-:W-:Y:S02]  /*553d0*/  IADD3 R10, P6, R25, R2.reuse, RZ ;  /* 0x00000002190a7210 */ /* 0x080fe40007fde0ff */
[C---:B------:R-:W-:Y:S01]  /*553e0*/  ISETP.LT.AND P4, PT, R3.reuse, UR12, !P0 ;  /* 0x0000000c03007c0c */ /* 0x040fe2000c781270 */
[----:B------:R-:W-:Y:S01]  /*553f0*/  IMAD R3, R3, UR8, RZ ;  /* 0x0000000803037c24 */ /* 0x000fe2000f8e02ff */
[-C--:B------:R-:W-:Y:S01]  /*55400*/  LEA.HI.X.SX32 R9, R11, R5.reuse, 0x1, P5 ;  /* 0x000000050b097211 */ /* 0x080fe200028f0eff */
[----:B------:R1:W-:Y:S01]  /*55410*/  @P1 STG.E.U8 desc[UR44][R6.64], R33 ;  /* 0x0000002106001986 */ /* 0x0003e2000c10112c */
[----:B------:R-:W-:Y:S01]  /*55420*/  PRMT R31, R13, 0x7770, RZ ;  /* 0x000077700d1f7816 */ /* 0x000fe200000000ff */
[----:B------:R-:W-:Y:S01]  /*55430*/  ULDC UR12, c[0x0][0x22c] ;  /* 0x00008b00000c7ab9 */ /* 0x000fe20000000800 */
[----:B------:R-:W-:Y:S01]  /*55440*/  LEA.HI.X.SX32 R11, R25, R5, 0x1, P6 ;  /* 0x00000005190b7211 */ /* 0x000fe200030f0eff */
[----:B------:R-:W-:Y:S01]  /*55450*/  ULDC UR8, c[0x0][0x248] ;  /* 0x0000920000087ab9 */ /* 0x000fe20000000800 */
[----:B------:R-:W-:Y:S01]  /*55460*/  PRMT R29, R14, 0x7770, RZ ;  /* 0x000077700e1d7816 */ /* 0x000fe200000000ff */
[----:B------:R2:W-:Y:S01]  /*55470*/  @P3 STG.E.U8 desc[UR44][R8.64], R31 ;  /* 0x0000001f08003986 */ /* 0x0005e2000c10112c */
[----:B------:R-:W-:-:S02]  /*55480*/  IADD3 R24, P1, R3, R2, RZ ;  /* 0x0000000203187210 */ /* 0x000fc40007f3e0ff */
[C-C-:B-1----:R-:W-:Y:S01]  /*55490*/  LOP3.LUT R7, R0.reuse, 0x28, R229.reuse, 0xfe, !PT ;  /* 0x0000002800077812 */ /* 0x142fe200078efee5 */
[----:B------:R1:W-:Y:S01]  /*554a0*/  @P2 STG.E.U8 desc[UR44][R10.64], R29 ;  /* 0x0000001d0a002986 */ /* 0x0003e2000c10112c */
[C-C-:B------:R-:W-:Y:S02]  /*554b0*/  LOP3.LUT R6, R0.reuse, 0x2a, R229.reuse, 0xfe, !PT ;  /* 0x0000002a00067812 */ /* 0x140fe400078efee5 */
[C---:B------:R-:W-:Y:S01]  /*554c0*/  ISETP.LT.AND P2, PT, R7.reuse, UR9, !P0 ;  /* 0x0000000907007c0c */ /* 0x040fe2000c741270 */
[----:B------:R-:W-:Y:S01]  /*554d0*/  ULDC UR9, c[0x0][0x22c] ;  /* 0x00008b0000097ab9 */ /* 0x000fe20000000800 */
[----:B--2---:R-:W-:Y:S01]  /*554e0*/  IMAD R9, R7, UR4, RZ ;  /* 0x0000000407097c24 */ /* 0x004fe2000f8e02ff */
[----:B------:R-:W-:Y:S01]  /*554f0*/  LEA.HI.X.SX32 R25, R3, R5, 0x1, P1 ;  /* 0x0000000503197211 */ /* 0x000fe200008f0eff */
[----:B------:R-:W-:Y:S01]  /*55500*/  ULDC UR4, c[0x0][0x248] ;  /* 0x0000920000047ab9 */ /* 0x000fe20000000800 */
[----:B------:R-:W-:Y:S02]  /*55510*/  PRMT R27, R15, 0x7770, RZ ;  /* 0x000077700f1b7816 */ /* 0x000fe400000000ff */
[----:B------:R-:W-:-:S02]  /*55520*/  LOP3.LUT R7, R0, 0x2c, R229, 0xfe, !PT ;  /* 0x0000002c00077812 */ /* 0x000fc400078efee5 */
[C---:B------:R-:W-:Y:S01]  /*55530*/  ISETP.LT.AND P3, PT, R6.reuse, UR10, !P0 ;  /* 0x0000000a06007c0c */ /* 0x040fe2000c761270 */
[----:B-1----:R-:W-:Y:S01]  /*55540*/  IMAD R11, R6, UR6, RZ ;  /* 0x00000006060b7c24 */ /* 0x002fe2000f8e02ff */
[----:B------:R-:W-:Y:S01]  /*55550*/  LOP3.LUT R3, R0, UR49, RZ, 0xfc, !PT ;  /* 0x0000003100037c12 */ /* 0x000fe2000f8efcff */
[----:B------:R1:W-:Y:S01]  /*55560*/  @P4 STG.E.U8 desc[UR44][R24.64], R27 ;  /* 0x0000001b18004986 */ /* 0x0003e2000c10112c */
[-C--:B------:R-:W-:Y:S01]  /*55570*/  IADD3 R6, P6, R9, R2.reuse, RZ ;  /* 0x0000000209067210 */ /* 0x080fe20007fde0ff */
[----:B------:R-:W-:Y:S01]  /*55580*/  ULDC UR6, c[0x0][0x248] ;  /* 0x0000920000067ab9 */ /* 0x000fe20000000800 */
[----:B------:R-:W-:Y:S01]  /*55590*/  ISETP.LT.AND P4, PT, R7, UR11, !P0 ;  /* 0x0000000b07007c0c */ /* 0x000fe2000c781270 */
[----:B------:R-:W-:Y:S01]  /*555a0*/  ULDC UR10, c[0x0][0x22c] ;  /* 0x00008b00000a7ab9 */ /* 0x000fe20000000800 */
[C---:B------:R-:W-:Y:S01]  /*555b0*/  ISETP.LT.AND P1, PT, R3.reuse, UR12, !P0 ;  /* 0x0000000c03007c0c */ /* 0x040fe2000c721270 */
[----:B------:R-:W-:Y:S01]  /*555c0*/  IMAD R3, R3, UR8, RZ ;  /* 0x0000000803037c24 */ /* 0x000fe2000f8e02ff */
[----:B------:R-:W-:Y:S01]  /*555d0*/  PRMT R33, R12, 0x7771, RZ ;  /* 0x000077710c217816 */ /* 0x000fe200000000ff */
[----:B------:R-:W-:Y:S01]  /*555e0*/  ULDC UR11, c[0x0][0x22c] ;  /* 0x00008b00000b7ab9 */ /* 0x000fe20000000800 */
[-C--:B------:R-:W-:Y:S01]  /*555f0*/  IADD3 R8, P5, R11, R2.reuse, RZ ;  /* 0x000000020b087210 */ /* 0x080fe20007fbe0ff */
[----:B------:R-:W-:Y:S01]  /*55600*/  ULDC UR12, c[0x0][0x22c] ;  /* 0x00008b00000c7ab9 */ /* 0x000fe20000000800 */
[----:B------:R-:W-:Y:S01]  /*55610*/  PRMT R31, R13, 0x7771, RZ ;  /* 0x000077710d1f7816 */ /* 0x000fe200000000ff */
[----:B-1----:R-:W-:Y:S01]  /*55620*/  IMAD R25, R7, UR7, RZ ;  /* 0x0000000707197c24 */ /* 0x002fe2000f8e02ff */
[----:B------:R-:W-:Y:S01]  /*55630*/  LEA.HI.X.SX32 R7, R9, R5, 0x1, P6 ;  /* 0x0000000509077211 */ /* 0x000fe200030f0eff */
[----:B------:R-:W-:Y:S01]  /*55640*/  ULDC UR7, c[0x0][0x248] ;  /* 0x0000920000077ab9 */ /* 0x000fe20000000800 */
[----:B------:R-:W-:Y:S01]  /*55650*/  PRMT R29, R14, 0x7771, RZ ;  /* 0x000077710e1d7816 */ /* 0x000fe200000000ff */
[----:B------:R-:W-:Y:S01]  /*55660*/  ULDC UR8, c[0x0][0x248] ;  /* 0x0000920000087ab9 */ /* 0x000fe20000000800 */
[-C--:B------:R-:W-:Y:S01]  /*55670*/  IADD3 R10, P6, R25, R2.reuse, RZ ;  /* 0x00000002190a7210 */ /* 0x080fe20007fde0ff */
[----:B------:R1:W-:Y:S01]  /*55680*/  @P2 STG.E.U8 desc[UR44][R6.64], R33 ;  /* 0x0000002106002986 */ /* 0x0003e2000c10112c */
[----:B------:R-:W-:-:S02]  /*55690*/  IADD3 R24, P2, R3, R2, RZ ;  /* 0x0000000203187210 */ /* 0x000fc40007f5e0ff */
[-C--:B------:R-:W-:Y:S02]  /*556a0*/  LEA.HI.X.SX32 R9, R11, R5.reuse, 0x1, P5 ;  /* 0x000000050b097211 */ /* 0x080fe400028f0eff */
[-C--:B------:R-:W-:Y:S02]  /*556b0*/  LEA.HI.X.SX32 R11, R25, R5.reuse, 0x1, P6 ;  /* 0x00000005190b7211 */ /* 0x080fe400030f0eff */
[----:B------:R-:W-:Y:S02]  /*556c0*/  LEA.HI.X.SX32 R25, R3, R5, 0x1, P2 ;  /* 0x0000000503197211 */ /* 0x000fe400010f0eff */
[----:B------:R-:W-:Y:S02]  /*556d0*/  PRMT R27, R15, 0x7771, RZ ;  /* 0x000077710f1b7816 */ /* 0x000fe400000000ff */
[C-C-:B------:R-:W-:Y:S02]  /*556e0*/  LOP3.LUT R3, R0.reuse, 0x30, R229.reuse, 0xfe, !PT ;  /* 0x0000003000037812 */ /* 0x140fe400078efee5 */
[C-C-:B-1----:R-:W-:Y:S01]  /*556f0*/  LOP3.LUT R6, R0.reuse, 0x32, R229.reuse, 0xfe, !PT ;  /* 0x0000003200067812 */ /* 0x142fe200078efee5 */
        /* <DEDUP_REMOVED lines=8> */
[----:B-1----:R-:W-:Y:S02]  /*55780*/  IMAD R9, R3, UR4, RZ ;  /* 0x0000000403097c24 */ /* 0x002fe4000f8e02ff */
[----:B--2---:R-:W-:Y:S01]  /*55790*/  IMAD R11, R6, UR6, RZ ;  /* 0x00000006060b7c24 */ /* 0x004fe2000f8e02ff */
[----:B------:R-:W-:Y:S01]  /*557a0*/  LOP3.LUT R3, R0, 0x36, R229, 0xfe, !PT ;  /* 0x0000003600037812 */ /* 0x000fe200078efee5 */
[----:B------:R-:W-:Y:S01]  /*557b0*/  ULDC UR4, c[0x0][0x248] ;  /* 0x0000920000047ab9 */ /* 0x000fe20000000800 */
[-C--:B------:R-:W-:Y:S01]  /*557c0*/  IADD3 R6, P6, R9, R2.reuse, RZ ;  /* 0x0000000209067210 */ /* 0x080fe20007fde0ff */
[----:B---3--:R-:W-:Y:S01]  /*557d0*/  IMAD R25, R7, UR7, RZ ;  /* 0x0000000707197c24 */ /* 0x008fe2000f8e02ff */
        /* <DEDUP_REMOVED lines=26> */
[----:B------:R-:W-:Y:S01]  /*55980*/  IMAD R9, R8, UR4, RZ ;  /* 0x0000000408097c24 */ /* 0x000fe2000f8e02ff */
[----:B------:R2:W-:Y:S01]  /*55990*/  @P4 STG.E.U8 desc[UR44][R24.64], R27 ;  /* 0x0000001b18004986 */ /* 0x0005e2000c10112c */
[----:B------:R-:W-:Y:S01]  /*559a0*/  ISETP.LT.AND P2, PT, R6, UR11, !P0 ;  /* 0x0000000b06007c0c */ /* 0x000fe2000c741270 */
[----:B------:R-:W-:Y:S01]  /*559b0*/  ULDC UR4, c[0x0][0x248] ;  /* 0x0000920000047ab9 */ /* 0x000fe20000000800 */
[----:B------:R-:W-:Y:S01]  /*559c0*/  ISETP.LT.AND P1, PT, R8, UR9, !P0 ;  /* 0x0000000908007c0c */ /* 0x000fe2000c721270 */
[----:B------:R-:W-:Y:S01]  /*559d0*/  ULDC UR9, c[0x0][0x22c] ;  /* 0x00008b0000097ab9 */ /* 0x000fe20000000800 */
[----:B-1----:R-:W-:Y:S01]  /*559e0*/  IMAD R11, R7, UR6, RZ ;  /* 0x00000006070b7c24 */ /* 0x002fe2000f8e02ff */
[C---:B------:R-:W-:Y:S01]  /*559f0*/  ISETP.LT.AND P4, PT, R3.reuse, UR12, !P0 ;  /* 0x0000000c03007c0c */ /* 0x040fe2000c781270 */
[----:B------:R-:W-:Y:S01]  /*55a00*/  IMAD R3, R3, UR8, RZ ;  /* 0x0000000803037c24 */ /* 0x000fe2000f8e02ff */
[----:B------:R-:W-:Y:S01]  /*55a10*/  ISETP.LT.AND P3, PT, R7, UR10, !P0 ;  /* 0x0000000a07007c0c */ /* 0x000fe2000c761270 */
[----:B------:R-:W-:Y:S01]  /*55a20*/  ULDC UR6, c[0x0][0x248] ;  /* 0x0000920000067ab9 */ /* 0x000fe20000000800 */
[----:B--2---:R-:W-:Y:S01]  /*55a30*/  IMAD R24, R6, UR7, RZ ;  /* 0x0000000706187c24 */ /* 0x004fe2000f8e02ff */
[-C--:B------:R-:W-:Y:S01]  /*55a40*/  IADD3 R6, P6, R9, R2.reuse, RZ ;  /* 0x0000000209067210 */ /* 0x080fe20007fde0ff */
[----:B------:R-:W-:Y:S01]  /*55a50*/  ULDC UR10, c[0x0][0x22c] ;  /* 0x00008b00000a7ab9 */ /* 0x000fe20000000800 */
[-C--:B------:R-:W-:Y:S01]  /*55a60*/  IADD3 R8, P5, R11, R2.reuse, RZ ;  /* 0x000000020b087210 */ /* 0x080fe20007fbe0ff */
[----:B------:R-:W-:Y:S01]  /*55a70*/  ULDC UR7, c[0x0][0x248] ;  /* 0x0000920000077ab9 */ /* 0x000fe20000000800 */
[-C--:B------:R-:W-:Y:S01]  /*55a80*/  LEA.HI.X.SX32 R7, R9, R5.reuse, 0x1, P6 ;  /* 0x0000000509077211 */ /* 0x080fe200030f0eff */
[----:B------:R-:W-:Y:S01]  /*55a90*/  ULDC UR11, c[0x0][0x22c] ;  /* 0x00008b00000b7ab9 */ /* 0x000fe20000000800 */
[----:B------:R-:W-:Y:S01]  /*55aa0*/  PRMT R29, R12, 0x7773, RZ ;  /* 0x000077730c1d7816 */ /* 0x000fe200000000ff */
[----:B------:R-:W-:Y:S01]  /*55ab0*/  ULDC UR12, c[0x0][0x22c] ;  /* 0x00008b00000c7ab9 */ /* 0x000fe20000000800 */
[----:B------:R-:W-:Y:S01]  /*55ac0*/  LEA.HI.X.SX32 R9, R11, R5, 0x1, P5 ;  /* 0x000000050b097211 */ /* 0x000fe200028f0eff */
[----:B------:R-:W-:Y:S01]  /*55ad0*/  ULDC UR8, c[0x0][0x248] ;  /* 0x0000920000087ab9 */ /* 0x000fe20000000800 */
[----:B------:R-:W-:-:S02]  /*55ae0*/  IADD3 R12, P5, R3, R2, RZ ;  /* 0x00000002030c7210 */ /* 0x000fc40007fbe0ff */
[----:B------:R-:W-:Y:S02]  /*55af0*/  PRMT R27, R13, 0x7773, RZ ;  /* 0x000077730d1b7816 */ /* 0x000fe400000000ff */
[----:B------:R-:W-:Y:S02]  /*55b00*/  IADD3 R10, P6, R24, R2, RZ ;  /* 0x00000002180a7210 */ /* 0x000fe40007fde0ff */
[-C--:B------:R-:W-:Y:S02]  /*55b10*/  LEA.HI.X.SX32 R13, R3, R5.reuse, 0x1, P5 ;  /* 0x00000005030d7211 */ /* 0x080fe400028f0eff */
[----:B------:R-:W-:Y:S01]  /*55b20*/  LOP3.LUT R3, R0, 0x40, R229, 0xfe, !PT ;  /* 0x0000004000037812 */ /* 0x000fe200078efee5 */
[----:B------:R1:W-:Y:S01]  /*55b30*/  @P1 STG.E.U8 desc[UR44][R6.64], R29 ;  /* 0x0000001d06001986 */ /* 0x0003e2000c10112c */
[----:B------:R-:W-:Y:S02]  /*55b40*/  PRMT R25, R14, 0x7773, RZ ;  /* 0x000077730e197816 */ /* 0x000fe400000000ff */
[----:B------:R-:W-:Y:S01]  /*55b50*/  LEA.HI.X.SX32 R11, R24, R5, 0x1, P6 ;  /* 0x00000005180b7211 */ /* 0x000fe200030f0eff */
[----:B------:R2:W-:Y:S01]  /*55b60*/  @P3 STG.E.U8 desc[UR44][R8.64], R27 ;  /* 0x0000001b08003986 */ /* 0x0005e2000c10112c */
[----:B------:R-:W-:-:S02]  /*55b70*/  PRMT R15, R15, 0x7773, RZ ;  /* 0x000077730f0f7816 */ /* 0x000fc400000000ff */
[C---:B------:R-:W-:Y:S01]  /*55b80*/  ISETP.LT.AND P1, PT, R3.reuse, UR9, !P0 ;  /* 0x0000000903007c0c */ /* 0x040fe2000c721270 */
[----:B------:R3:W-:Y:S01]  /*55b90*/  @P2 STG.E.U8 desc[UR44][R10.64], R25 ;  /* 0x000000190a002986 */ /* 0x0007e2000c10112c */
[----:B------:R-:W-:Y:S01]  /*55ba0*/  ULDC UR9, c[0x0][0x22c] ;  /* 0x00008b0000097ab9 */ /* 0x000fe20000000800 */
[C-C-:B-1----:R-:W-:Y:S02]  /*55bb0*/  LOP3.LUT R6, R0.reuse, 0x42, R229.reuse, 0xfe, !PT ;  /* 0x0000004200067812 */ /* 0x142fe400078efee5 */
[--C-:B------:R-:W-:Y:S01]  /*55bc0*/  LOP3.LUT R7, R0, 0x44, R229.reuse, 0xfe, !PT ;  /* 0x0000004400077812 */ /* 0x100fe200078efee5 */
[----:B--2---:R-:W-:Y:S01]  /*55bd0*/  IMAD R9, R3, UR4, RZ ;  /* 0x0000000403097c24 */ /* 0x004fe2000f8e02ff */
[C---:B------:R-:W-:Y:S01]  /*55be0*/  ISETP.LT.AND P3, PT, R6.reuse, UR10, !P0 ;  /* 0x0000000a06007c0c */ /* 0x040fe2000c761270 */
[----:B------:R1:W-:Y:S01]  /*55bf0*/  @P4 STG.E.U8 desc[UR44][R12.64], R15 ;  /* 0x0000000f0c004986 */ /* 0x0003e2000c10112c */
[----:B---3--:R-:W-:Y:S02]  /*55c00*/  IMAD R11, R6, UR6, RZ ;  /* 0x00000006060b7c24 */ /* 0x008fe4000f8e02ff */
[-C--:B------:R-:W-:Y:S01]  /*55c10*/  IADD3 R6, P6, R9, R2.reuse, RZ ;  /* 0x0000000209067210 */ /* 0x080fe20007fde0ff */
[----:B------:R-:W-:Y:S01]  /*55c20*/  ULDC UR4, c[0x0][0x248] ;  /* 0x0000920000047ab9 */ /* 0x000fe20000000800 */
[C---:B------:R-:W-:Y:S01]  /*55c30*/  ISETP.LT.AND P2, PT, R7.reuse, UR11, !P0 ;  /* 0x0000000b07007c0c */ /* 0x040fe2000c741270 */
[----:B------:R-:W-:Y:S01]  /*55c40*/  ULDC UR6, c[0x0][0x248] ;  /* 0x0000920000067ab9 */ /* 0x000fe20000000800 */
[----:B------:R-:W-:Y:S01]  /*55c50*/  LOP3.LUT R3, R0, 0x46, R229, 0xfe, !PT ;  /* 0x0000004600037812 */ /* 0x000fe200078efee5 */
[----:B------:R-:W-:Y:S01]  /*55c60*/  ULDC UR10, c[0x0][0x22c] ;  /* 0x00008b00000a7ab9 */ /* 0x000fe20000000800 */
[----:B------:R-:W-:Y:S01]  /*55c70*/  PRMT R29, R16, 0x7770, RZ ;  /* 0x00007770101d7816 */ /* 0x000fe200000000ff */
[----:B------:R-:W-:Y:S01]  /*55c80*/  ULDC UR11, c[0x0][0x22c] ;  /* 0x00008b00000b7ab9 */ /* 0x000fe20000000800 */
[----:B-1----:R-:W-:Y:S01]  /*55c90*/  IMAD R13, R7, UR7, RZ ;  /* 0x00000007070d7c24 */ /* 0x002fe2000f8e02ff */
[----:B------:R-:W-:Y:S01]  /*55ca0*/  LEA.HI.X.SX32 R7, R9, R5, 0x1, P6 ;  /* 0x0000000509077211 */ /* 0x000fe200030f0eff */
        /* <DEDUP_REMOVED lines=111> */
[-C--:B------:R-:W-:Y:S01]  /*563a0*/  IADD3 R10, P6, R13, R2.reuse, RZ ;  /* 0x000000020d0a7210 */ /* 0x080fe20007fde0ff */
[----:B------:R-:W-:Y:S01]  /*563b0*/  ULDC UR12, c[0x0][0x22c] ;  /* 0x00008b00000c7ab9 */ /* 0x000fe20000000800 */
[----:B------:R-:W-:Y:S01]  /*563c0*/  LEA.HI.X.SX32 R9, R11, R5, 0x1, P5 ;  /* 0x000000050b097211 */ /* 0x000fe200028f0eff */
[----:B------:R-:W-:Y:S01]  /*563d0*/  ULDC UR8, c[0x0][0x248] ;  /* 0x0000920000087ab9 */ /* 0x000fe20000000800 */
[----:B------:R-:W-:-:S02]  /*563e0*/  IADD3 R12, P5, R3, R2, RZ ;  /* 0x00000002030c7210 */ /* 0x000fc40007fbe0ff */
[----:B------:R-:W-:Y:S02]  /*563f0*/  PRMT R25, R16, 0x7773, RZ ;  /* 0x0000777310197816 */ /* 0x000fe400000000ff */
[-C--:B------:R-:W-:Y:S02]  /*56400*/  LEA.HI.X.SX32 R11, R13, R5.reuse, 0x1, P6 ;  /* 0x000000050d0b7211 */ /* 0x080fe400030f0eff */
[----:B------:R-:W-:Y:S02]  /*56410*/  PRMT R17, R17, 0x7773, RZ ;  /* 0x0000777311117816 */ /* 0x000fe400000000ff */
[----:B------:R-:W-:Y:S02]  /*56420*/  LEA.HI.X.SX32 R13, R3, R5, 0x1, P5 ;  /* 0x00000005030d7211 */ /* 0x000fe400028f0eff */
[----:B------:R-:W-:Y:S01]  /*56430*/  LOP3.LUT R3, R0, 0x60, R229, 0xfe, !PT ;  /* 0x0000006000037812 */ /* 0x000fe200078efee5 */
[----:B------:R1:W-:Y:S01]  /*56440*/  @P1 STG.E.U8 desc[UR44][R6.64], R25 ;  /* 0x0000001906001986 */ /* 0x0003e2000c10112c */
[----:B------:R-:W-:-:S02]  /*56450*/  PRMT R15, R18, 0x7773, RZ ;  /* 0x00007773120f7816 */ /* 0x000fc400000000ff */
[----:B------:R-:W-:Y:S01]  /*56460*/  PRMT R19, R19, 0x7773, RZ ;  /* 0x0000777313137816 */ /* 0x000fe200000000ff */
[----:B------:R2:W-:Y:S01]  /*56470*/  @P3 STG.E.U8 desc[UR44][R8.64], R17 ;  /* 0x0000001108003986 */ /* 0x0005e2000c10112c */
[C---:B------:R-:W-:Y:S01]  /*56480*/  ISETP.LT.AND P1, PT, R3.reuse, UR9, !P0 ;  /* 0x0000000903007c0c */ /* 0x040fe2000c721270 */
[----:B------:R-:W-:Y:S02]  /*56490*/  ULDC UR9, c[0x0][0x22c] ;  /* 0x00008b0000097ab9 */ /* 0x000fe40000000800 */
[----:B------:R3:W-:Y:S01]  /*564a0*/  @P2 STG.E.U8 desc[UR44][R10.64], R15 ;  /* 0x0000000f0a002986 */ /* 0x0007e2000c10112c */
[C-C-:B-1----:R-:W-:Y:S02]  /*564b0*/  LOP3.LUT R6, R0.reuse, 0x62, R229.reuse, 0xfe, !PT ;  /* 0x0000006200067812 */ /* 0x142fe400078efee5 */
[----:B------:R-:W-:Y:S01]  /*564c0*/  LOP3.LUT R7, R0, 0x64, R229, 0xfe, !PT ;  /* 0x0000006400077812 */ /* 0x000fe200078efee5 */
[----:B--2---:R-:W-:Y:S01]  /*564d0*/  IMAD R9, R3, UR4, RZ ;  /* 0x0000000403097c24 */ /* 0x004fe2000f8e02ff */
[C---:B------:R-:W-:Y:S01]  /*564e0*/  ISETP.LT.AND P3, PT, R6.reuse, UR10, !P0 ;  /* 0x0000000a06007c0c */ /* 0x040fe2000c761270 */
[----:B------:R1:W-:Y:S01]  /*564f0*/  @P4 STG.E.U8 desc[UR44][R12.64], R19 ;  /* 0x000000130c004986 */ /* 0x0003e2000c10112c */
[----:B---3--:R-:W-:-:S02]  /*56500*/  IMAD R11, R6, UR6, RZ ;  /* 0x00000006060b7c24 */ /* 0x008fc4000f8e02ff */
        /* <DEDUP_REMOVED lines=46> */
[----:B------:R-:W-:Y:S01]  /*567f0*/  IADD3 R8, P5, R11, R2, RZ ;  /* 0x000000020b087210 */ /* 0x000fe20007fbe0ff */
[----:B------:R-:W-:Y:S01]  /*56800*/  ULDC UR11, c[0x0][0x22c] ;  /* 0x00008b00000b7ab9 */ /* 0x000fe20000000800 */
[----:B-1----:R-:W-:Y:S01]  /*56810*/  IMAD R13, R7, UR7, RZ ;  /* 0x00000007070d7c24 */ /* 0x002fe2000f8e02ff */
[----:B------:R-:W-:Y:S01]  /*56820*/  LEA.HI.X.SX32 R7, R9, R5, 0x1, P6 ;  /* 0x0000000509077211 */ /* 0x000fe200030f0eff */
[----:B------:R-:W-:-:S03]  /*56830*/  ULDC UR7, c[0x0][0x248] ;  /* 0x0000920000077ab9 */ /* 0x000fc60000000800 */
[-C--:B------:R-:W-:Y:S01]  /*56840*/  IADD3 R10, P6, R13, R2.reuse, RZ ;  /* 0x000000020d0a7210 */ /* 0x080fe20007fde0ff */
[----:B------:R1:W-:Y:S01]  /*56850*/  @P2 STG.E.U8 desc[UR44][R6.64], R25 ;  /* 0x0000001906002986 */ /* 0x0003e2000c10112c */
[----:B------:R-:W-:Y:S02]  /*56860*/  IADD3 R12, P2, R3, R2, RZ ;  /* 0x00000002030c7210 */ /* 0x000fe40007f5e0ff */
[-C--:B------:R-:W-:Y:S02]  /*56870*/  LEA.HI.X.SX32 R9, R11, R5.reuse, 0x1, P5 ;  /* 0x000000050b097211 */ /* 0x080fe400028f0eff */
[-C--:B------:R-:W-:Y:S02]  /*56880*/  LEA.HI.X.SX32 R11, R13, R5.reuse, 0x1, P6 ;  /* 0x000000050d0b7211 */ /* 0x080fe400030f0eff */
[----:B------:R-:W-:Y:S02]  /*56890*/  PRMT R19, R21, 0x7771, RZ ;  /* 0x0000777115137816 */ /* 0x000fe400000000ff */
[----:B------:R-:W-:-:S02]  /*568a0*/  LEA.HI.X.SX32 R13, R3, R5, 0x1, P2 ;  /* 0x00000005030d7211 */ /* 0x000fc400010f0eff */
[----:B------:R-:W-:Y:S02]  /*568b0*/  PRMT R17, R22, 0x7771, RZ ;  /* 0x0000777116117816 */ /* 0x000fe400000000ff */
[C-C-:B------:R-:W-:Y:S01]  /*568c0*/  LOP3.LUT R3, R0.reuse, 0x70, R229.reuse, 0xfe, !PT ;  /* 0x0000007000037812 */ /* 0x140fe200078efee5 */
[----:B------:R2:W-:Y:S01]  /*568d0*/  @P3 STG.E.U8 desc[UR44][R8.64], R19 ;  /* 0x0000001308003986 */ /* 0x0005e2000c10112c */
[----:B-1----:R-:W-:-:S03]  /*568e0*/  LOP3.LUT R6, R0, 0x72, R229, 0xfe, !PT ;  /* 0x0000007200067812 */ /* 0x002fc600078efee5 */
[----:B------:R1:W-:Y:S01]  /*568f0*/  @P4 STG.E.U8 desc[UR44][R10.64], R17 ;  /* 0x000000110a004986 */ /* 0x0003e2000c10112c */
[C---:B------:R-:W-:Y:S01]  /*56900*/  IMAD R7, R3.reuse, UR4, RZ ;  /* 0x0000000403077c24 */ /* 0x040fe2000f8e02ff */
[----:B------:R-:W-:Y:S01]  /*56910*/  ISETP.LT.AND P4, PT, R3, UR8, !P0 ;  /* 0x0000000803007c0c */ /* 0x000fe2000c781270 */
[----:B------:R-:W-:Y:S01]  /*56920*/  ULDC UR8, c[0x0][0x22c] ;  /* 0x00008b0000087ab9 */ /* 0x000fe20000000800 */
[----:B------:R-:W-:Y:S01]  /*56930*/  PRMT R15, R23, 0x7771, RZ ;  /* 0x00007771170f7816 */ /* 0x000fe200000000ff */
[----:B------:R-:W-:Y:S01]  /*56940*/  ULDC UR4, c[0x0][0x248] ;  /* 0x0000920000047ab9 */ /* 0x000fe20000000800 */
[--C-:B------:R-:W-:Y:S02]  /*56950*/  LOP3.LUT R3, R0, 0x74, R229.reuse, 0xfe, !PT ;  /* 0x0000007400037812 */ /* 0x100fe400078efee5 */
[C---:B------:R-:W-:Y:S01]  /*56960*/  ISETP.LT.AND P2, PT, R6.reuse, UR9, !P0 ;  /* 0x0000000906007c0c */ /* 0x040fe2000c741270 */
[----:B--2---:R-:W-:Y:S01]  /*56970*/  IMAD R9, R6, UR6, RZ ;  /* 0x0000000606097c24 */ /* 0x004fe2000f8e02ff */
[-C--:B------:R-:W-:Y:S01]  /*56980*/  IADD3 R6, P3, R7, R2.reuse, RZ ;  /* 0x0000000207067210 */ /* 0x080fe20007f7e0ff */
[----:B------:R2:W-:Y:S01]  /*56990*/  @P1 STG.E.U8 desc[UR44][R12.64], R15 ;  /* 0x0000000f0c001986 */ /* 0x0005e2000c10112c */
[C---:B------:R-:W-:Y:S01]  /*569a0*/  ISETP.LT.AND P1, PT, R3.reuse, UR10, !P0 ;  /* 0x0000000a03007c0c */ /* 0x040fe2000c721270 */
[----:B------:R-:W-:Y:S01]  /*569b0*/  IMAD R3, R3, UR7, RZ ;  /* 0x0000000703037c24 */ /* 0x000fe2000f8e02ff */
[----:B-1----:R-:W-:Y:S01]  /*569c0*/  LOP3.LUT R10, R0, 0x82, R229, 0xfe, !PT ;  /* 0x00000082000a7812 */ /* 0x002fe200078efee5 */
[----:B------:R-:W-:Y:S01]  /*569d0*/  ULDC UR6, c[0x0][0x248] ;  /* 0x0000920000067ab9 */ /* 0x000fe20000000800 */
[----:B------:R-:W-:Y:S01]  /*569e0*/  LEA.HI.X.SX32 R7, R7, R5, 0x1, P3 ;  /* 0x0000000507077211 */ /* 0x000fe200018f0eff */
[----:B------:R-:W-:Y:S01]  /*569f0*/  ULDC UR9, c[0x0][0x22c] ;  /* 0x00008b0000097ab9 */ /* 0x000fe20000000800 */
[----:B------:R-:W-:Y:S01]  /*56a00*/  PRMT R17, R20, 0x7772, RZ ;  /* 0x0000777214117816 */ /* 0x000fe200000000ff */
[----:B------:R-:W-:Y:S01]  /*56a10*/  ULDC UR10, c[0x0][0x22c] ;  /* 0x00008b00000a7ab9 */ /* 0x000fe20000000800 */
[-C--:B------:R-:W-:Y:S01]  /*56a20*/  IADD3 R8, P5, R9, R2.reuse, RZ ;  /* 0x0000000209087210 */ /* 0x080fe20007fbe0ff */
[----:B------:R-:W-:Y:S01]  /*56a30*/  ULDC UR7, c[0x0][0x248] ;  /* 0x0000920000077ab9 */ /* 0x000fe20000000800 */
[----:B------:R-:W-:Y:S01]  /*56a40*/  ISETP.LT.AND P3, PT, R10, UR11, !P0 ;  /* 0x0000000b0a007c0c */ /* 0x000fe2000c761270 */
[----:B------:R1:W-:Y:S01]  /*56a50*/  @P4 STG.E.U8 desc[UR44][R6.64], R17 ;  /* 0x0000001106004986 */ /* 0x0003e2000c10112c */
[----:B------:R-:W-:-:S02]  /*56a60*/  IADD3 R10, P6, R3, R2, RZ ;  /* 0x00000002030a7210 */ /* 0x000fc40007fde0ff */
[-C--:B------:R-:W-:Y:S02]  /*56a70*/  LEA.HI.X.SX32 R9, R9, R5.reuse, 0x1, P5 ;  /* 0x0000000509097211 */ /* 0x080fe400028f0eff */
[----:B--2---:R-:W-:Y:S02]  /*56a80*/  PRMT R15, R21, 0x7772, RZ ;  /* 0x00007772150f7816 */ /* 0x004fe400000000ff */
[C-C-:B------:R-:W-:Y:S02]  /*56a90*/  LOP3.LUT R12, R0.reuse, 0x76, R229.reuse, 0xfe, !PT ;  /* 0x00000076000c7812 */ /* 0x140fe400078efee5 */
[----:B------:R-:W-:Y:S02]  /*56aa0*/  LEA.HI.X.SX32 R11, R3, R5, 0x1, P6 ;  /* 0x00000005030b7211 */ /* 0x000fe400030f0eff */
[----:B-1----:R-:W-:Y:S01]  /*56ab0*/  LOP3.LUT R6, R0, 0x78, R229, 0xfe, !PT ;  /* 0x0000007800067812 */ /* 0x002fe200078efee5 */
[----:B------:R1:W-:Y:S01]  /*56ac0*/  @P2 STG.E.U8 desc[UR44][R8.64], R15 ;  /* 0x0000000f08002986 */ /* 0x0003e2000c10112c */
[----:B------:R-:W-:-:S02]  /*56ad0*/  PRMT R13, R22, 0x7772, RZ ;  /* 0x00007772160d7816 */ /* 0x000fc400000000ff */
[C---:B------:R-:W-:Y:S01]  /*56ae0*/  ISETP.LT.AND P5, PT, R12.reuse, UR8, !P0 ;  /* 0x000000080c007c0c */ /* 0x040fe2000c7a1270 */
[----:B------:R-:W-:Y:S01]  /*56af0*/  IMAD R12, R12, UR4, RZ ;  /* 0x000000040c0c7c24 */ /* 0x000fe2000f8e02ff */
[--C-:B------:R-:W-:Y:S01]  /*56b00*/  LOP3.LUT R3, R0, 0x7a, R229.reuse, 0xfe, !PT ;  /* 0x0000007a00037812 */ /* 0x100fe200078efee5 */
[----:B------:R2:W-:Y:S01]  /*56b10*/  @P1 STG.E.U8 desc[UR44][R10.64], R13 ;  /* 0x0000000d0a001986 */ /* 0x0005e2000c10112c */
[C---:B------:R-:W-:Y:S01]  /*56b20*/  ISETP.LT.AND P2, PT, R6.reuse, UR9, !P0 ;  /* 0x0000000906007c0c */ /* 0x040fe2000c741270 */
[----:B------:R-:W-:Y:S01]  /*56b30*/  ULDC UR4, c[0x0][0x22c] ;  /* 0x00008b0000047ab9 */ /* 0x000fe20000000800 */
[----:B-1----:R-:W-:Y:S01]  /*56b40*/  IMAD R9, R6, UR6, RZ ;  /* 0x0000000606097c24 */ /* 0x002fe2000f8e02ff */
[C---:B------:R-:W-:Y:S01]  /*56b50*/  ISETP.LT.AND P1, PT, R3.reuse, UR10, !P0 ;  /* 0x0000000a03007c0c */ /* 0x040fe2000c721270 */
[----:B------:R-:W-:Y:S01]  /*56b60*/  IMAD R3, R3, UR7, RZ ;  /* 0x0000000703037c24 */ /* 0x000fe2000f8e02ff */
[-C--:B------:R-:W-:Y:S01]  /*56b70*/  IADD3 R6, P4, R12, R2.reuse, RZ ;  /* 0x000000020c067210 */ /* 0x080fe20007f9e0ff */
[----:B------:R-:W-:Y:S01]  /*56b80*/  ULDC UR6, c[0x0][0x22c] ;  /* 0x00008b0000067ab9 */ /* 0x000fe20000000800 */
[----:B------:R-:W-:Y:S01]  /*56b90*/  IADD3 R8, P6, R9, R2, RZ ;  /* 0x0000000209087210 */ /* 0x000fe20007fde0ff */
[----:B------:R-:W-:Y:S01]  /*56ba0*/  ULDC UR7, c[0x0][0x22c] ;  /* 0x00008b0000077ab9 */ /* 0x000fe20000000800 */
[----:B--2---:R-:W-:Y:S01]  /*56bb0*/  LOP3.LUT R10, R0, 0x84, R229, 0xfe, !PT ;  /* 0x00000084000a7812 */ /* 0x004fe200078efee5 */
[----:B------:R-:W-:Y:S01]  /*56bc0*/  ULDC UR8, c[0x0][0x22c] ;  /* 0x00008b0000087ab9 */ /* 0x000fe20000000800 */
[----:B------:R-:W-:-:S02]  /*56bd0*/  LEA.HI.X.SX32 R7, R12, R5, 0x1, P4 ;  /* 0x000000050c077211 */ /* 0x000fc400020f0eff */
[----:B------:R-:W-:Y:S01]  /*56be0*/  ISETP.LT.AND P4, PT, R10, UR4, !P0 ;  /* 0x000000040a007c0c */ /* 0x000fe2000c781270 */
[----:B------:R-:W-:Y:S01]  /*56bf0*/  ULDC UR4, c[0x0][0x248] ;  /* 0x0000920000047ab9 */ /* 0x000fe20000000800 */
[----:B------:R-:W-:Y:S02]  /*56c00*/  LEA.HI.X.SX32 R9, R9, R5, 0x1, P6 ;  /* 0x0000000509097211 */ /* 0x000fe400030f0eff */
[----:B------:R-:W-:Y:S02]  /*56c10*/  IADD3 R10, P6, R3, R2, RZ ;  /* 0x00000002030a7210 */ /* 0x000fe40007fde0ff */
[----:B------:R-:W-:Y:S02]  /*56c20*/  PRMT R15, R23, 0x7772, RZ ;  /* 0x00007772170f7816 */ /* 0x000fe400000000ff */
[----:B------:R-:W-:Y:S02]  /*56c30*/  LOP3.LUT R148, R0, 0x7c, R229, 0xfe, !PT ;  /* 0x0000007c00947812 */ /* 0x000fe400078efee5 */
[----:B------:R-:W-:-:S02]  /*56c40*/  PRMT R13, R20, 0x7773, RZ ;  /* 0x00007773140d7816 */ /* 0x000fc400000000ff */
[----:B------:R-:W-:Y:S02]  /*56c50*/  PRMT R21, R21, 0x7773, RZ ;  /* 0x0000777315157816 */ /* 0x000fe400000000ff */
[----:B------:R-:W-:Y:S01]  /*56c60*/  LEA.HI.X.SX32 R11, R3, R5, 0x1, P6 ;  /* 0x00000005030b7211 */ /* 0x000fe200030f0eff */
[----:B------:R-:W-:Y:S01]  /*56c70*/  @P5 STG.E.U8 desc[UR44][R6.64], R15 ;  /* 0x0000000f06005986 */ /* 0x000fe2000c10112c */
[----:B------:R-:W-:Y:S01]  /*56c80*/  SHF.R.U32.HI R17, RZ, 0x6, R195 ;  /* 0x00000006ff117819 */ /* 0x000fe200000116c3 */
[C---:B------:R-:W-:Y:S02]  /*56c90*/  IMAD R149, R148.reuse, UR4, RZ ;  /* 0x0000000494957c24 */ /* 0x040fe4000f8e02ff */
[----:B------:R-:W-:Y:S01]  /*56ca0*/  @P2 STG.E.U8 desc[UR44][R8.64], R13 ;  /* 0x0000000d08002986 */ /* 0x000fe2000c10112c */
[----:B------:R-:W-:Y:S01]  /*56cb0*/  ISETP.LT.AND P2, PT, R148, UR6, !P0 ;  /* 0x0000000694007c0c */ /* 0x000fe2000c741270 */
[----:B------:R-:W-:Y:S01]  /*56cc0*/  ULDC UR6, c[0x0][0x22c] ;  /* 0x00008b0000067ab9 */ /* 0x000fe20000000800 */
[----:B------:R-:W-:Y:S01]  /*56cd0*/  PRMT R151, R22, 0x7773, RZ ;  /* 0x0000777316977816 */ /* 0x000fe200000000ff */
[----:B------:R1:W-:Y:S01]  /*56ce0*/  @P1 STG.E.U8 desc[UR44][R10.64], R21 ;  /* 0x000000150a001986 */ /* 0x0003e2000c10112c */
[----:B------:R-:W-:Y:S01]  /*56cf0*/  PRMT R233, R23, 0x7773, RZ ;  /* 0x0000777317e97816 */ /* 0x000fe200000000ff */
[----:B------:R-:W-:Y:S01]  /*56d00*/  ULDC UR4, c[0x0][0x248] ;  /* 0x0000920000047ab9 */ /* 0x000fe20000000800 */
[----:B------:R-:W-:-:S02]  /*56d10*/  LOP3.LUT R3, R0, 0x1fe, R17, 0xfe, !PT ;  /* 0x000001fe00037812 */ /* 0x000fc400078efe11 */
[C-C-:B------:R-:W-:Y:S02]  /*56d20*/  LOP3.LUT R232, R0.reuse, 0x8e, R17.reuse, 0xfe, !PT ;  /* 0x0000008e00e87812 */ /* 0x140fe400078efe11 */
[C-C-:B------:R-:W-:Y:S02]  /*56d30*/  LOP3.LUT R221, R0.reuse, 0x9e, R17.reuse, 0xfe, !PT ;  /* 0x0000009e00dd7812 */ /* 0x140fe400078efe11 */
[C-C-:B------:R-:W-:Y:S02]  /*56d40*/  LOP3.LUT R205, R0.reuse, 0xae, R17.reuse, 0xfe, !PT ;  /* 0x000000ae00cd7812 */ /* 0x140fe400078efe11 */
[C-C-:B------:R-:W-:Y:S02]  /*56d50*/  LOP3.LUT R191, R0.reuse, 0xbe, R17.reuse, 0xfe, !PT ;  /* 0x000000be00bf7812 */ /* 0x140fe400078efe11 */
[C-C-:B------:R-:W-:Y:S02]  /*56d60*/  LOP3.LUT R174, R0.reuse, 0xce, R17.reuse, 0xfe, !PT ;  /* 0x000000ce00ae7812 */ /* 0x140fe400078efe11 */
        /* <DEDUP_REMOVED lines=13> */
[C-C-:B-1----:R-:W-:Y:S02]  /*56e40*/  LOP3.LUT R11, R0.reuse, 0x1ae, R17.reuse, 0xfe, !PT ;  /* 0x000001ae000b7812 */ /* 0x142fe400078efe11 */
[C-C-:B------:R-:W-:Y:S02]  /*56e50*/  LOP3.LUT R9, R0.reuse, 0x1be, R17.reuse, 0xfe, !PT ;  /* 0x000001be00097812 */ /* 0x140fe400078efe11 */
[C-C-:B------:R-:W-:Y:S02]  /*56e60*/  LOP3.LUT R8, R0.reuse, 0x1ce, R17.reuse, 0xfe, !PT ;  /* 0x000001ce00087812 */ /* 0x140fe400078efe11 */
[C-C-:B------:R-:W-:Y:S02]  /*56e70*/  LOP3.LUT R6, R0.reuse, 0x1ee, R17.reuse, 0xfe, !PT ;  /* 0x000001ee00067812 */ /* 0x140fe400078efe11 */
[C---:B------:R-:W-:Y:S02]  /*56e80*/  LOP3.LUT R7, R0.reuse, 0x1de, R17, 0xfe, !PT ;  /* 0x000001de00077812 */ /* 0x040fe400078efe11 */
        /* <DEDUP_REMOVED lines=165> */
[C---:B------:R-:W-:Y:S02]  /*578e0*/  IADD3 R148, P1, R149.reuse, R2, RZ ;  /* 0x0000000295947210 */ /* 0x040fe40007f3e0ff */
[C---:B------:R-:W-:Y:S02]  /*578f0*/  LOP3.LUT R229, R0.reuse, 0x1fc, R229, 0xfe, !PT ;  /* 0x000001fc00e57812 */ /* 0x040fe400078efee5 */
[----:B------:R-:W-:Y:S02]  /*57900*/  LOP3.LUT R238, R0, UR40, RZ, 0xfc, !PT ;  /* 0x0000002800ee7c12 */ /* 0x000fe4000f8efcff */
[----:B------:R-:W1:Y:S01]  /*57910*/  LDC R0, c[0x0][0x248] ;  /* 0x00009200ff007b82 */ /* 0x000e620000000800 */
[----:B------:R-:W-:-:S02]  /*57920*/  LEA.HI.X.SX32 R149, R149, R5, 0x1, P1 ;  /* 0x0000000595957211 */ /* 0x000fc400008f0eff */
[C---:B------:R-:W-:Y:S01]  /*57930*/  ISETP.LT.AND P1, PT, R238.reuse, UR6, !P0 ;  /* 0x00000006ee007c0c */ /* 0x040fe2000c721270 */
[----:B------:R-:W-:Y:S01]  /*57940*/  IMAD R238, R238, UR4, RZ ;  /* 0x00000004eeee7c24 */ /* 0x000fe2000f8e02ff */
[----:B------:R-:W-:Y:S01]  /*57950*/  ISETP.LT.AND P5, PT, R240, UR7, !P0 ;  /* 0x00000007f0007c0c */ /* 0x000fe2000c7a1270 */
[----:B------:R2:W-:Y:S01]  /*57960*/  @P2 STG.E.U8 desc[UR44][R148.64], R151 ;  /* 0x0000009794002986 */ /* 0x0005e2000c10112c */
[----:B------:R-:W-:Y:S01]  /*57970*/  ULDC UR6, c[0x0][0x22c] ;  /* 0x00008b0000067ab9 */ /* 0x000fe20000000800 */
[----:B------:R-:W3:Y:S01]  /*57980*/  LDC R240, c[0x0][0x248] ;  /* 0x00009200fff07b82 */ /* 0x000ee20000000800 */
[----:B------:R-:W-:Y:S01]  /*57990*/  ULDC UR4, c[0x0][0x248] ;  /* 0x0000920000047ab9 */ /* 0x000fe20000000800 */
[C---:B------:R-:W-:Y:S01]  /*579a0*/  ISETP.LT.AND P6, PT, R150.reuse, UR6, !P0 ;  /* 0x0000000696007c0c */ /* 0x040fe2000c7c1270 */
[----:B------:R-:W-:Y:S01]  /*579b0*/  IMAD R150, R150, UR4, RZ ;  /* 0x0000000496967c24 */ /* 0x000fe2000f8e02ff */
[----:B------:R-:W-:Y:S01]  /*579c0*/  PRMT R249, R56, 0x7770, RZ ;  /* 0x0000777038f97816 */ /* 0x000fe200000000ff */
[----:B------:R-:W-:Y:S01]  /*579d0*/  ULDC UR4, c[0x0][0x22c] ;  /* 0x00008b0000047ab9 */ /* 0x000fe20000000800 */
[----:B------:R-:W-:Y:S01]  /*579e0*/  PRMT R247, R57, 0x7770, RZ ;  /* 0x0000777039f77816 */ /* 0x000fe200000000ff */
[----:B------:R-:W-:Y:S01]  /*579f0*/  ULDC UR6, c[0x0][0x22c] ;  /* 0x00008b0000067ab9 */ /* 0x000fe20000000800 */
[----:B------:R-:W-:Y:S01]  /*57a00*/  ULDC UR7, c[0x0][0x22c] ;  /* 0x00008b0000077ab9 */ /* 0x000fe20000000800 */
[----:B--2---:R-:W-:-:S04]  /*57a10*/  IADD3 R148, P2, R238, R2, RZ ;  /* 0x00000002ee947210 */ /* 0x004fc80007f5e0ff */
[----:B------:R-:W-:Y:S02]  /*57a20*/  LEA.HI.X.SX32 R149, R238, R5, 0x1, P2 ;  /* 0x00000005ee957211 */ /* 0x000fe400010f0eff */
[----:B------:R-:W2:Y:S01]  /*57a30*/  LDC R238, c[0x0][0x248] ;  /* 0x00009200ffee7b82 */ /* 0x000ea20000000800 */
[----:B------:R-:W-:Y:S02]  /*57a40*/  IMAD R151, R245, 0x2, R150 ;  /* 0x00000002f5977824 */ /* 0x000fe400078e0296 */
[----:B------:R4:W-:Y:S02]  /*57a50*/  @P1 STG.E.U8 desc[UR44][R148.64], R233 ;  /* 0x000000e994001986 */ /* 0x0009e4000c10112c */
[----:B-1----:R-:W-:Y:S01]  /*57a60*/  IMAD R0, R0, 0x2, R151 ;  /* 0x0000000200007824 */ /* 0x002fe200078e0297 */
[----:B----4-:R-:W-:-:S04]  /*57a70*/  IADD3 R148, P1, R150, R2, RZ ;  /* 0x0000000296947210 */ /* 0x010fc80007f3e0ff */
[-C--:B------:R-:W-:Y:S02]  /*57a80*/  LEA.HI.X.SX32 R149, R150, R5.reuse, 0x1, P1 ;  /* 0x0000000596957211 */ /* 0x080fe400008f0eff */
[-C--:B------:R-:W-:Y:S01]  /*57a90*/  IADD3 R150, P1, R151, R2.reuse, RZ ;  /* 0x0000000297967210 */ /* 0x080fe20007f3e0ff */
[----:B------:R-:W-:Y:S02]  /*57aa0*/  IMAD R239, R239, 0x2, R0 ;  /* 0x00000002efef7824 */ /* 0x000fe400078e0200 */
[----:B------:R1:W-:Y:S01]  /*57ab0*/  @P6 STG.E.U8 desc[UR44][R148.64], R249 ;  /* 0x000000f994006986 */ /* 0x0003e2000c10112c */
[----:B------:R-:W-:Y:S01]  /*57ac0*/  LEA.HI.X.SX32 R151, R151, R5, 0x1, P1 ;  /* 0x0000000597977211 */ /* 0x000fe200008f0eff */
[----:B---3--:R-:W-:Y:S01]  /*57ad0*/  IMAD R233, R240, 0x2, R239 ;  /* 0x00000002f0e97824 */ /* 0x008fe200078e02ef */
[----:B------:R-:W-:Y:S01]  /*57ae0*/  ISETP.LT.AND P1, PT, R243, UR4, !P0 ;  /* 0x00000004f3007c0c */ /* 0x000fe2000c721270 */
[----:B------:R-:W-:Y:S02]  /*57af0*/  ULDC UR4, c[0x0][0x22c] ;  /* 0x00008b0000047ab9 */ /* 0x000fe40000000800 */
[----:B------:R3:W-:Y:S01]  /*57b00*/  @P3 STG.E.U8 desc[UR44][R150.64], R247 ;  /* 0x000000f796003986 */ /* 0x0007e2000c10112c */
[----:B-1----:R-:W-:-:S04]  /*57b10*/  IADD3 R148, P6, R0, R2, RZ ;  /* 0x0000000200947210 */ /* 0x002fc80007fde0ff */
[-C--:B------:R-:W-:Y:S02]  /*57b20*/  LEA.HI.X.SX32 R149, R0, R5.reuse, 0x1, P6 ;  /* 0x0000000500957211 */ /* 0x080fe400030f0eff */
[C---:B---3--:R-:W-:Y:S02]  /*57b30*/  IADD3 R150, P6, R239.reuse, R2, RZ ;  /* 0x00000002ef967210 */ /* 0x048fe40007fde0ff */
[----:B------:R-:W-:Y:S01]  /*57b40*/  PRMT R245, R58, 0x7770, RZ ;  /* 0x000077703af57816 */ /* 0x000fe200000000ff */
[----:B--2---:R-:W-:Y:S01]  /*57b50*/  IMAD R238, R238, 0x2, R233 ;  /* 0x00000002eeee7824 */ /* 0x004fe200078e02e9 */
[----:B------:R-:W-:Y:S02]  /*57b60*/  LEA.HI.X.SX32 R151, R239, R5, 0x1, P6 ;  /* 0x00000005ef977211 */ /* 0x000fe400030f0eff */
[----:B------:R-:W-:Y:S02]  /*57b70*/  PRMT R243, R59, 0x7770, RZ ;  /* 0x000077703bf37816 */ /* 0x000fe400000000ff */
[----:B------:R-:W-:Y:S01]  /*57b80*/  ISETP.LT.AND P3, PT, R242, UR4, !P0 ;  /* 0x00000004f2007c0c */ /* 0x000fe2000c761270 */
[----:B------:R-:W-:Y:S01]  /*57b90*/  ULDC UR4, c[0x0][0x22c] ;  /* 0x00008b0000047ab9 */ /* 0x000fe20000000800 */
[----:B------:R-:W-:Y:S01]  /*57ba0*/  ISETP.LT.AND P2, PT, R244, UR8, !P0 ;  /* 0x00000008f4007c0c */ /* 0x000fe2000c741270 */
[----:B------:R1:W-:Y:S01]  /*57bb0*/  @P4 STG.E.U8 desc[UR44][R148.64], R245 ;  /* 0x000000f594004986 */ /* 0x0003e2000c10112c */
[----:B------:R-:W-:Y:S01]  /*57bc0*/  ISETP.LT.AND P6, PT, R241, UR4, !P0 ;  /* 0x00000004f1007c0c */ /* 0x000fe2000c7c1270 */
[----:B------:R-:W-:Y:S01]  /*57bd0*/  ULDC UR4, c[0x0][0x22c] ;  /* 0x00008b0000047ab9 */ /* 0x000fe20000000800 */
[----:B------:R-:W2:Y:S01]  /*57be0*/  LDC R241, c[0x0][0x248] ;  /* 0x00009200fff17b82 */ /* 0x000ea20000000800 */
[----:B------:R3:W-:Y:S01]  /*57bf0*/  @P5 STG.E.U8 desc[UR44][R150.64], R243 ;  /* 0x000000f396005986 */ /* 0x0007e2000c10112c */
[----:B------:R-:W-:-:S02]  /*57c00*/  PRMT R239, R56, 0x7771, RZ ;  /* 0x0000777138ef7816 */ /* 0x000fc400000000ff */
[----:B-1----:R-:W-:-:S04]  /*57c10*/  IADD3 R148, P4, R233, R2, RZ ;  /* 0x00000002e9947210 */ /* 0x002fc80007f9e0ff */
[----:B------:R-:W1:Y:S01]  /*57c20*/  LDC R245, c[0x0][0x248] ;  /* 0x00009200fff57b82 */ /* 0x000e620000000800 */
[C---:B---3--:R-:W-:Y:S02]  /*57c30*/  IADD3 R150, P5, R238.reuse, R2, RZ ;  /* 0x00000002ee967210 */ /* 0x048fe40007fbe0ff */
[-C--:B------:R-:W-:Y:S02]  /*57c40*/  LEA.HI.X.SX32 R149, R233, R5.reuse, 0x1, P4 ;  /* 0x00000005e9957211 */ /* 0x080fe400020f0eff */
[----:B------:R-:W-:-:S03]  /*57c50*/  LEA.HI.X.SX32 R151, R238, R5, 0x1, P5 ;  /* 0x00000005ee977211 */ /* 0x000fc600028f0eff */
[----:B------:R-:W3:Y:S01]  /*57c60*/  LDC R243, c[0x0][0x248] ;  /* 0x00009200fff37b82 */ /* 0x000ee20000000800 */
[----:B------:R-:W-:Y:S01]  /*57c70*/  IMAD R238, R251, 0x2, R238 ;  /* 0x00000002fbee7824 */ /* 0x000fe200078e02ee */
[----:B------:R-:W-:Y:S01]  /*57c80*/  PRMT R233, R57, 0x7771, RZ ;  /* 0x0000777139e97816 */ /* 0x000fe200000000ff */
[----:B------:R4:W-:Y:S01]  /*57c90*/  @P2 STG.E.U8 desc[UR44][R148.64], R239 ;  /* 0x000000ef94002986 */ /* 0x0009e2000c10112c */
[----:B------:R-:W-:Y:S01]  /*57ca0*/  ISETP.LT.AND P4, PT, R237, UR4, !P0 ;  /* 0x00000004ed007c0c */ /* 0x000fe2000c781270 */
[----:B------:R-:W-:Y:S02]  /*57cb0*/  ULDC UR4, c[0x0][0x248] ;  /* 0x0000920000047ab9 */ /* 0x000fe40000000800 */
[----:B------:R0:W-:Y:S01]  /*57cc0*/  @P1 STG.E.U8 desc[UR44][R150.64], R233 ;  /* 0x000000e996001986 */ /* 0x0001e2000c10112c */
[C---:B------:R-:W-:Y:S01]  /*57cd0*/  ISETP.LT.AND P1, PT, R232.reuse, UR6, !P0 ;  /* 0x00000006e8007c0c */ /* 0x040fe2000c721270 */
[----:B------:R-:W-:Y:S01]  /*57ce0*/  IMAD R232, R232, UR4, RZ ;  /* 0x00000004e8e87c24 */ /* 0x000fe2000f8e02ff */
[----:B------:R-:W-:Y:S01]  /*57cf0*/  PRMT R237, R58, 0x7771, RZ ;  /* 0x000077713aed7816 */ /* 0x000fe200000000ff */
[----:B------:R-:W-:Y:S01]  /*57d00*/  ULDC UR4, c[0x0][0x22c] ;  /* 0x00008b0000047ab9 */ /* 0x000fe20000000800 */
[----:B------:R-:W-:Y:S01]  /*57d10*/  ISETP.LT.AND P5, PT, R236, UR7, !P0 ;  /* 0x00000007ec007c0c */ /* 0x000fe2000c7a1270 */
[----:B------:R-:W-:Y:S01]  /*57d20*/  ULDC UR6, c[0x0][0x22c] ;  /* 0x00008b0000067ab9 */ /* 0x000fe20000000800 */
[----:B------:R-:W-:Y:S01]  /*57d30*/  ULDC UR7, c[0x0][0x22c] ;  /* 0x00008b0000077ab9 */ /* 0x000fe20000000800 */
[C---:B----4-:R-:W-:Y:S01]  /*57d40*/  IADD3 R148, P2, R238.reuse, R2, RZ ;  /* 0x00000002ee947210 */ /* 0x050fe20007f5e0ff */
[----:B------:R-:W4:Y:S03]  /*57d50*/  LDC R239, c[0x0][0x248] ;  /* 0x00009200ffef7b82 */ /* 0x000f260000000800 */
[----:B------:R-:W-:-:S02]  /*57d60*/  LEA.HI.X.SX32 R149, R238, R5, 0x1, P2 ;  /* 0x00000005ee957211 */ /* 0x000fc400010f0eff */
[----:B0-----:R-:W-:-:S03]  /*57d70*/  IADD3 R150, P2, R232, R2, RZ ;  /* 0x00000002e8967210 */ /* 0x001fc60007f5e0ff */
[----:B------:R0:W-:Y:S01]  /*57d80*/  @P3 STG.E.U8 desc[UR44][R148.64], R237 ;  /* 0x000000ed94003986 */ /* 0x0001e2000c10112c */
[-C--:B------:R-:W-:Y:S01]  /*57d90*/  LEA.HI.X.SX32 R151, R232, R5.reuse, 0x1, P2 ;  /* 0x00000005e8977211 */ /* 0x080fe200010f0eff */
[----:B--2---:R-:W-:Y:S01]  /*57da0*/  IMAD R238, R241, 0x4, R238 ;  /* 0x00000004f1ee7824 */ /* 0x004fe200078e02ee */
[----:B------:R-:W-:Y:S01]  /*57db0*/  PRMT R233, R59, 0x7771, RZ ;  /* 0x000077713be97816 */ /* 0x000fe200000000ff */
[----:B------:R-:W2:Y:S08]  /*57dc0*/  LDC R241, c[0x0][0x248] ;  /* 0x00009200fff17b82 */ /* 0x000eb00000000800 */
[----:B0-----:R-:W0:Y:S01]  /*57dd0*/  LDC R237, c[0x0][0x248] ;  /* 0x00009200ffed7b82 */ /* 0x001e220000000800 */
[----:B------:R1:W-:Y:S01]  /*57de0*/  @P1 STG.E.U8 desc[UR44][R150.64], R233 ;  /* 0x000000e996001986 */ /* 0x0003e2000c10112c */
[----:B------:R-:W-:Y:S01]  /*57df0*/  IADD3 R148, P1, R238, R2, RZ ;  /* 0x00000002ee947210 */ /* 0x000fe20007f3e0ff */
[----:B---3--:R-:W-:Y:S01]  /*57e00*/  IMAD R0, R243, 0x2, R238 ;  /* 0x00000002f3007824 */ /* 0x008fe200078e02ee */
[----:B------:R-:W-:Y:S01]  /*57e10*/  ISETP.LT.AND P3, PT, R234, UR4, !P0 ;  /* 0x00000004ea007c0c */ /* 0x000fe2000c761270 */
[----:B------:R-:W-:Y:S01]  /*57e20*/  ULDC UR4, c[0x0][0x22c] ;  /* 0x00008b0000047ab9 */ /* 0x000fe20000000800 */
[----:B------:R-:W-:-:S02]  /*57e30*/  LEA.HI.X.SX32 R149, R238, R5, 0x1, P1 ;  /* 0x00000005ee957211 */ /* 0x000fc400008f0eff */
[----:B------:R-:W-:Y:S01]  /*57e40*/  ISETP.LT.AND P2, PT, R235, UR4, !P0 ;  /* 0x00000004eb007c0c */ /* 0x000fe2000c741270 */
[----:B-1----:R-:W-:Y:S01]  /*57e50*/  IMAD R232, R245, 0x2, R0 ;  /* 0x00000002f5e87824 */ /* 0x002fe200078e0200 */
[----:B------:R-:W-:Y:S01]  /*57e60*/  PRMT R235, R56, 0x7772, RZ ;  /* 0x0000777238eb7816 */ /* 0x000fe200000000ff */
[----:B------:R-:W-:Y:S01]  /*57e70*/  ULDC UR4, c[0x0][0x22c] ;  /* 0x00008b0000047ab9 */ /* 0x000fe20000000800 */
[C---:B------:R-:W-:Y:S02]  /*57e80*/  IADD3 R150, P1, R0.reuse, R2, RZ ;  /* 0x0000000200967210 */ /* 0x040fe40007f3e0ff */
[----:B------:R-:W-:Y:S01]  /*57e90*/  PRMT R233, R57, 0x7772, RZ ;  /* 0x0000777239e97816 */ /* 0x000fe200000000ff */
[----:B------:R1:W-:Y:S01]  /*57ea0*/  @P6 STG.E.U8 desc[UR44][R148.64], R235 ;  /* 0x000000eb94006986 */ /* 0x0003e2000c10112c */
[----:B------:R-:W-:Y:S01]  /*57eb0*/  LEA.HI.X.SX32 R151, R0, R5, 0x1, P1 ;  /* 0x0000000500977211 */ /* 0x000fe200008f0eff */
[----:B----4-:R-:W-:Y:S01]  /*57ec0*/  IMAD R0, R239, 0x2, R232 ;  /* 0x00000002ef007824 */ /* 0x010fe200078e02e8 */
[----:B------:R-:W-:Y:S01]  /*57ed0*/  ISETP.LT.AND P1, PT, R231, UR4, !P0 ;  /* 0x00000004e7007c0c */ /* 0x000fe2000c721270 */
[----:B------:R-:W-:Y:S01]  /*57ee0*/  ULDC UR4, c[0x0][0x22c] ;  /* 0x00008b0000047ab9 */ /* 0x000fe20000000800 */
[----:B------:R-:W3:Y:S01]  /*57ef0*/  LDC R239, c[0x0][0x248] ;  /* 0x00009200ffef7b82 */ /* 0x000ee20000000800 */
[----:B------:R4:W-:Y:S01]  /*57f00*/  @P4 STG.E.U8 desc[UR44][R150.64], R233 ;  /* 0x000000e996004986 */ /* 0x0009e2000c10112c */
[----:B------:R-:W-:-:S02]  /*57f10*/  PRMT R231, R58, 0x7772, RZ ;  /* 0x000077723ae77816 */ /* 0x000fc400000000ff */
[-C--:B-1----:R-:W-:Y:S02]  /*57f20*/  IADD3 R148, P6, R232, R2.reuse, RZ ;  /* 0x00000002e8947210 */ /* 0x082fe40007fde0ff */
[----:B------:R-:W-:Y:S01]  /*57f30*/  ISETP.LT.AND P4, PT, R230, UR4, !P0 ;  /* 0x00000004e6007c0c */ /* 0x000fe2000c781270 */
[----:B0-----:R-:W-:Y:S01]  /*57f40*/  IMAD R230, R237, 0x2, R0 ;  /* 0x00000002ede67824 */ /* 0x001fe200078e0200 */
[-C--:B------:R-:W-:Y:S01]  /*57f50*/  LEA.HI.X.SX32 R149, R232, R5.reuse, 0x1, P6 ;  /* 0x00000005e8957211 */ /* 0x080fe200030f0eff */
[----:B------:R-:W-:Y:S01]  /*57f60*/  ULDC UR4, c[0x0][0x22c] ;  /* 0x00008b0000047ab9 */ /* 0x000fe20000000800 */
[C---:B----4-:R-:W-:Y:S01]  /*57f70*/  IADD3 R150, P6, R0.reuse, R2, RZ ;  /* 0x0000000200967210 */ /* 0x050fe20007fde0ff */
[----:B------:R-:W0:Y:S01]  /*57f80*/  LDC R237, c[0x0][0x248] ;  /* 0x00009200ffed7b82 */ /* 0x000e220000000800 */
[----:B------:R-:W-:Y:S01]  /*57f90*/  PRMT R235, R59, 0x7772, RZ ;  /* 0x000077723beb7816 */ /* 0x000fe200000000ff */
[----:B------:R1:W-:Y:S01]  /*57fa0*/  @P5 STG.E.U8 desc[UR44][R148.64], R231 ;  /* 0x000000e794005986 */ /* 0x0003e2000c10112c */
[----:B------:R-:W-:Y:S01]  /*57fb0*/  LEA.HI.X.SX32 R151, R0, R5, 0x1, P6 ;  /* 0x0000000500977211 */ /* 0x000fe200030f0eff */
[----:B--2---:R-:W-:Y:S01]  /*57fc0*/  IMAD R0, R241, 0x2, R230 ;  /* 0x00000002f1007824 */ /* 0x004fe200078e02e6 */
[----:B------:R-:W-:-:S02]  /*57fd0*/  PRMT R233, R56, 0x7773, RZ ;  /* 0x0000777338e97816 */ /* 0x000fc400000000ff */
[----:B------:R-:W-:Y:S01]  /*57fe0*/  ISETP.LT.AND P6, PT, R228, UR4, !P0 ;  /* 0x00000004e4007c0c */ /* 0x000fe2000c7c1270 */
[----:B------:R2:W-:Y:S01]  /*57ff0*/  @P3 STG.E.U8 desc[UR44][R150.64], R235 ;  /* 0x000000eb96003986 */ /* 0x0005e2000c10112c */
[----:B------:R-:W-:Y:S01]  /*58000*/  ULDC UR4, c[0x0][0x22c] ;  /* 0x00008b0000047ab9 */ /* 0x000fe20000000800 */
[----:B-1----:R-:W-:-:S04]  /*58010*/  IADD3 R148, P5, R230, R2, RZ ;  /* 0x00000002e6947210 */ /* 0x002fc80007fbe0ff */
[-C--:B------:R-:W-:Y:S02]  /*58020*/  LEA.HI.X.SX32 R149, R230, R5.reuse, 0x1, P5 ;  /* 0x00000005e6957211 */ /* 0x080fe400028f0eff */
[----:B--2---:R-:W-:Y:S01]  /*58030*/  IADD3 R150, P3, R0, R2, RZ ;  /* 0x0000000200967210 */ /* 0x004fe20007f7e0ff */
[----:B------:R-:W1:Y:S01]  /*58040*/  LDC R235, c[0x0][0x248] ;  /* 0x00009200ffeb7b82 */ /* 0x000e620000000800 */
[----:B------:R-:W-:Y:S01]  /*58050*/  ISETP.LT.AND P5, PT, R224, UR4, !P0 ;  /* 0x00000004e0007c0c */ /* 0x000fe2000c7a1270 */
[----:B------:R2:W-:Y:S01]  /*58060*/  @P2 STG.E.U8 desc[UR44][R148.64], R233 ;  /* 0x000000e994002986 */ /* 0x0005e2000c10112c */
[----:B------:R-:W-:Y:S01]  /*58070*/  LEA.HI.X.SX32 R151, R0, R5, 0x1, P3 ;  /* 0x0000000500977211 */ /* 0x000fe200018f0eff */
[----:B------:R-:W-:Y:S01]  /*58080*/  ULDC UR4, c[0x0][0x248] ;  /* 0x0000920000047ab9 */ /* 0x000fe20000000800 */
[----:B------:R-:W-:Y:S02]  /*58090*/  PRMT R231, R57, 0x7773, RZ ;  /* 0x0000777339e77816 */ /* 0x000fe400000000ff */
[C---:B------:R-:W-:Y:S01]  /*580a0*/  ISETP.LT.AND P2, PT, R221.reuse, UR6, !P0 ;  /* 0x00000006dd007c0c */ /* 0x040fe2000c741270 */
[----:B------:R-:W-:Y:S01]  /*580b0*/  IMAD R221, R221, UR4, RZ ;  /* 0x00000004dddd7c24 */ /* 0x000fe2000f8e02ff */
[----:B------:R-:W-:Y:S01]  /*580c0*/  ULDC UR4, c[0x0][0x22c] ;  /* 0x00008b0000047ab9 */ /* 0x000fe20000000800 */
[----:B------:R4:W-:Y:S01]  /*580d0*/  @P1 STG.E.U8 desc[UR44][R150.64], R231 ;  /* 0x000000e796001986 */ /* 0x0009e2000c10112c */
[----:B---3--:R-:W-:Y:S01]  /*580e0*/  IMAD R0, R239, 0x2, R0 ;  /* 0x00000002ef007824 */ /* 0x008fe200078e0200 */
[----:B------:R-:W-:Y:S01]  /*580f0*/  ULDC UR6, c[0x0][0x22c] ;  /* 0x00008b0000067ab9 */ /* 0x000fe20000000800 */
[----:B------:R-:W3:Y:S01]  /*58100*/  LDC R239, c[0x0][0x248] ;  /* 0x00009200ffef7b82 */ /* 0x000ee20000000800 */
[----:B--2---:R-:W-:-:S07]  /*58110*/  PRMT R149, R59, 0x7773, RZ ;  /* 0x000077733b957816 */ /* 0x004fce00000000ff */
[----:B------:R-:W2:Y:S01]  /*58120*/  LDC R233, c[0x0][0x248] ;  /* 0x00009200ffe97b82 */ /* 0x000ea20000000800 */
[----:B----4-:R-:W-:Y:S02]  /*58130*/  PRMT R151, R58, 0x7773, RZ ;  /* 0x000077733a977816 */ /* 0x010fe400000000ff */
[----:B------:R-:W-:-:S04]  /*58140*/  IADD3 R58, P3, R221, R2, RZ ;  /* 0x00000002dd3a7210 */ /* 0x000fc80007f7e0ff */
[----:B------:R-:W-:Y:S01]  /*58150*/  LEA.HI.X.SX32 R59, R221, R5, 0x1, P3 ;  /* 0x00000005dd3b7211 */ /* 0x000fe200018f0eff */
[----:B------:R-:W4:Y:S01]  /*58160*/  LDC R231, c[0x0][0x248] ;  /* 0x00009200ffe77b82 */ /* 0x000f220000000800 */
[----:B------:R-:W-:-:S07]  /*58170*/  IADD3 R56, P1, R0, R2, RZ ;  /* 0x0000000200387210 */ /* 0x000fce0007f3e0ff */
[----:B------:R-:W2:Y:S01]  /*58180*/  LDC R221, c[0x0][0x248] ;  /* 0x00009200ffdd7b82 */ /* 0x000ea20000000800 */
[----:B------:R-:W-:Y:S01]  /*58190*/  LEA.HI.X.SX32 R57, R0, R5, 0x1, P1 ;  /* 0x0000000500397211 */ /* 0x000fe200008f0eff */
[----:B0-----:R-:W-:-:S04]  /*581a0*/  IMAD R0, R237, 0x4, R0 ;  /* 0x00000004ed007824 */ /* 0x001fc800078e0200 */
[----:B------:R0:W-:Y:S01]  /*581b0*/  @P4 STG.E.U8 desc[UR44][R56.64], R151 ;  /* 0x0000009738004986 */ /* 0x0001e2000c10112c */
[----:B-1----:R-:W-:-:S03]  /*581c0*/  IMAD R148, R235, 0x2, R0 ;  /* 0x00000002eb947824 */ /* 0x002fc600078e0200 */
[----:B------:R1:W-:Y:S01]  /*581d0*/  @P2 STG.E.U8 desc[UR44][R58.64], R149 ;  /* 0x000000953a002986 */ /* 0x0003e2000c10112c */
[----:B------:R-:W-:Y:S01]  /*581e0*/  ISETP.LT.AND P4, PT, R219, UR4, !P0 ;  /* 0x00000004db007c0c */ /* 0x000fe2000c781270 */
[----:B------:R-:W-:Y:S01]  /*581f0*/  ULDC UR4, c[0x0][0x22c] ;  /* 0x00008b0000047ab9 */ /* 0x000fe20000000800 */
[----:B------:R-:W-:Y:S02]  /*58200*/  PRMT R219, R68, 0x7770, RZ ;  /* 0x0000777044db7816 */ /* 0x000fe400000000ff */
[----:B0-----:R-:W-:-:S04]  /*58210*/  IADD3 R56, P2, R0, R2, RZ ;  /* 0x0000000200387210 */ /* 0x001fc80007f5e0ff */
[-C--:B------:R-:W-:Y:S01]  /*58220*/  LEA.HI.X.SX32 R57, R0, R5.reuse, 0x1, P2 ;  /* 0x0000000500397211 */ /* 0x080fe200010f0eff */
[----:B---3--:R-:W-:Y:S01]  /*58230*/  IMAD R0, R239, 0x2, R148 ;  /* 0x00000002ef007824 */ /* 0x008fe200078e0294 */
[CC--:B-1----:R-:W-:Y:S02]  /*58240*/  IADD3 R58, P2, R148.reuse, R2.reuse, RZ ;  /* 0x00000002943a7210 */ /* 0x0c2fe40007f5e0ff */
[----:B------:R-:W-:Y:S01]  /*58250*/  PRMT R151, R69, 0x7770, RZ ;  /* 0x0000777045977816 */ /* 0x000fe200000000ff */
[----:B------:R0:W-:Y:S01]  /*58260*/  @P6 STG.E.U8 desc[UR44][R56.64], R219 ;  /* 0x000000db38006986 */ /* 0x0001e2000c10112c */
[----:B------:R-:W-:Y:S01]  /*58270*/  LEA.HI.X.SX32 R59, R148, R5, 0x1, P2 ;  /* 0x00000005943b7211 */ /* 0x000fe200010f0eff */
[----:B--2---:R-:W-:Y:S01]  /*58280*/  IMAD R148, R221, 0x2, R0 ;  /* 0x00000002dd947824 */ /* 0x004fe200078e0200 */
[----:B------:R-:W-:Y:S01]  /*58290*/  ISETP.LT.AND P1, PT, R222, UR7, !P0 ;  /* 0x00000007de007c0c */ /* 0x000fe2000c721270 */
[----:B------:R-:W1:Y:S01]  /*582a0*/  LDC R221, c[0x0][0x248] ;  /* 0x00009200ffdd7b82 */ /* 0x000e620000000800 */
[----:B------:R-:W-:Y:S01]  /*582b0*/  ISETP.LT.AND P3, PT, R220, UR4, !P0 ;  /* 0x00000004dc007c0c */ /* 0x000fe2000c761270 */
[----:B------:R2:W-:Y:S01]  /*582c0*/  @P5 STG.E.U8 desc[UR44][R58.64], R151 ;  /* 0x000000973a005986 */ /* 0x0005e2000c10112c */
[----:B------:R-:W-:Y:S01]  /*582d0*/  PRMT R149, R70, 0x7770, RZ ;  /* 0x0000777046957816 */ /* 0x000fe200000000ff */
[----:B------:R-:W-:Y:S01]  /*582e0*/  ULDC UR4, c[0x0][0x22c] ;  /* 0x00008b0000047ab9 */ /* 0x000fe20000000800 */
[----:B------:R-:W-:Y:S01]  /*582f0*/  ULDC UR7, c[0x0][0x22c] ;  /* 0x00008b0000077ab9 */ /* 0x000fe20000000800 */
[----:B0-----:R-:W-:-:S04]  /*58300*/  IADD3 R56, P6, R0, R2, RZ ;  /* 0x0000000200387210 */ /* 0x001fc80007fde0ff */
[-C--:B------:R-:W-:Y:S01]  /*58310*/  LEA.HI.X.SX32 R57, R0, R5.reuse, 0x1, P6 ;  /* 0x0000000500397211 */ /* 0x080fe200030f0eff */
[----:B----4-:R-:W-:Y:S01]  /*58320*/  IMAD R0, R231, 0x2, R148 ;  /* 0x00000002e7007824 */ /* 0x010fe200078e0294 */
[CC--:B--2---:R-:W-:Y:S01]  /*58330*/  IADD3 R58, P6, R148.reuse, R2.reuse, RZ ;  /* 0x00000002943a7210 */ /* 0x0c4fe20007fde0ff */
[----:B------:R-:W0:Y:S01]  /*58340*/  LDC R231, c[0x0][0x248] ;  /* 0x00009200ffe77b82 */ /* 0x000e220000000800 */
[----:B------:R-:W-:Y:S02]  /*58350*/  PRMT R219, R71, 0x7770, RZ ;  /* 0x0000777047db7816 */ /* 0x000fe400000000ff */
[----:B------:R-:W-:Y:S01]  /*58360*/  LEA.HI.X.SX32 R59, R148, R5, 0x1, P6 ;  /* 0x00000005943b7211 */ /* 0x000fe200030f0eff */
[----:B------:R-:W-:Y:S01]  /*58370*/  IMAD R148, R233, 0x2, R0 ;  /* 0x00000002e9947824 */ /* 0x000fe200078e0200 */
[----:B------:R-:W-:Y:S01]  /*58380*/  ISETP.LT.AND P2, PT, R216, UR4, !P0 ;  /* 0x00000004d8007c0c */ /* 0x000fe2000c741270 */
[----:B------:R2:W-:Y:S01]  /*58390*/  @P1 STG.E.U8 desc[UR44][R56.64], R149 ;  /* 0x0000009538001986 */ /* 0x0005e2000c10112c */
[----:B------:R-:W-:Y:S01]  /*583a0*/  ULDC UR4, c[0x0][0x22c] ;  /* 0x00008b0000047ab9 */ /* 0x000fe20000000800 */
[----:B------:R-:W-:Y:S01]  /*583b0*/  PRMT R151, R68, 0x7771, RZ ;  /* 0x0000777144977816 */ /* 0x000fe200000000ff */
[----:B------:R-:W3:Y:S01]  /*583c0*/  LDC R233, c[0x0][0x248] ;  /* 0x00009200ffe97b82 */ /* 0x000ee20000000800 */
[----:B------:R4:W-:Y:S01]  /*583d0*/  @P4 STG.E.U8 desc[UR44][R58.64], R219 ;  /* 0x000000db3a004986 */ /* 0x0009e2000c10112c */
[----:B------:R-:W-:Y:S01]  /*583e0*/  ISETP.LT.AND P5, PT, R214, UR4, !P0 ;  /* 0x00000004d6007c0c */ /* 0x000fe2000c7a1270 */
[----:B------:R-:W-:Y:S01]  /*583f0*/  ULDC UR4, c[0x0][0x22c] ;  /* 0x00008b0000047ab9 */ /* 0x000fe20000000800 */
[----:B--2---:R-:W-:-:S02]  /*58400*/  IADD3 R56, P1, R0, R2, RZ ;  /* 0x0000000200387210 */ /* 0x004fc40007f3e0ff */
[-C--:B----4-:R-:W-:Y:S02]  /*58410*/  IADD3 R58, P4, R148, R2.reuse, RZ ;  /* 0x00000002943a7210 */ /* 0x090fe40007f9e0ff */
[----:B------:R-:W2:Y:S01]  /*58420*/  LDC R219, c[0x0][0x248] ;  /* 0x00009200ffdb7b82 */ /* 0x000ea20000000800 */
[-C--:B------:R-:W-:Y:S02]  /*58430*/  LEA.HI.X.SX32 R57, R0, R5.reuse, 0x1, P1 ;  /* 0x0000000500397211 */ /* 0x080fe400008f0eff */
[----:B------:R-:W-:Y:S02]  /*58440*/  LEA.HI.X.SX32 R59, R148, R5, 0x1, P4 ;  /* 0x00000005943b7211 */ /* 0x000fe400020f0eff */
[----:B------:R-:W-:Y:S02]  /*58450*/  PRMT R149, R69, 0x7771, RZ ;  /* 0x0000777145957816 */ /* 0x000fe400000000ff */
[----:B------:R-:W-:Y:S01]  /*58460*/  ISETP.LT.AND P6, PT, R212, UR4, !P0 ;  /* 0x00000004d4007c0c */ /* 0x000fe2000c7c1270 */
[----:B------:R-:W-:Y:S01]  /*58470*/  ULDC UR4, c[0x0][0x22c] ;  /* 0x00008b0000047ab9 */ /* 0x000fe20000000800 */
[----:B------:R4:W-:Y:S01]  /*58480*/  @P3 STG.E.U8 desc[UR44][R56.64], R151 ;  /* 0x0000009738003986 */ /* 0x0009e2000c10112c */
[----:B------:R-:W-:Y:S01]  /*58490*/  ISETP.LT.AND P1, PT, R208, UR4, !P0 ;  /* 0x00000004d0007c0c */ /* 0x000fe2000c721270 */
[----:B-1----:R-:W-:Y:S01]  /*584a0*/  IMAD R148, R221, 0x2, R148 ;  /* 0x00000002dd947824 */ /* 0x002fe200078e0294 */
[----:B------:R-:W-:Y:S01]  /*584b0*/  ULDC UR4, c[0x0][0x248] ;  /* 0x0000920000047ab9 */ /* 0x000fe20000000800 */
[----:B------:R1:W-:Y:S01]  /*584c0*/  @P2 STG.E.U8 desc[UR44][R58.64], R149 ;  /* 0x000000953a002986 */ /* 0x0003e2000c10112c */
[----:B------:R-:W3:Y:S01]  /*584d0*/  LDC R221, c[0x0][0x248] ;  /* 0x00009200ffdd7b82 */ /* 0x000ee20000000800 */
[C---:B------:R-:W-:Y:S01]  /*584e0*/  ISETP.LT.AND P2, PT, R205.reuse, UR6, !P0 ;  /* 0x00000006cd007c0c */ /* 0x040fe2000c741270 */
[----:B------:R-:W-:Y:S01]  /*584f0*/  IMAD R205, R205, UR4, RZ ;  /* 0x00000004cdcd7c24 */ /* 0x000fe2000f8e02ff */
[----:B------:R-:W-:Y:S01]  /*58500*/  ULDC UR4, c[0x0][0x22c] ;  /* 0x00008b0000047ab9 */ /* 0x000fe20000000800 */
[----:B------:R-:W-:Y:S01]  /*58510*/  ULDC UR6, c[0x0][0x22c] ;  /* 0x00008b0000067ab9 */ /* 0x000fe20000000800 */
[----:B----4-:R-:W-:-:S02]  /*58520*/  IADD3 R56, P3, R148, R2, RZ ;  /* 0x0000000294387210 */ /* 0x010fc40007f7e0ff */
[----:B-1----:R-:W-:Y:S02]  /*58530*/  IADD3 R58, P4, R205, R2, RZ ;  /* 0x00000002cd3a7210 */ /* 0x002fe40007f9e0ff */
[-C--:B------:R-:W-:Y:S01]  /*58540*/  LEA.HI.X.SX32 R57, R148, R5.reuse, 0x1, P3 ;  /* 0x0000000594397211 */ /* 0x080fe200018f0eff */
[----:B0-----:R-:W-:Y:S01]  /*58550*/  IMAD R148, R231, 0x4, R148 ;  /* 0x00000004e7947824 */ /* 0x001fe200078e0294 */
[----:B------:R-:W-:Y:S02]  /*58560*/  LEA.HI.X.SX32 R59, R205, R5, 0x1, P4 ;  /* 0x00000005cd3b7211 */ /* 0x000fe400020f0eff */
[----:B------:R-:W0:Y:S01]  /*58570*/  LDC R205, c[0x0][0x248] ;  /* 0x00009200ffcd7b82 */ /* 0x000e220000000800 */
[----:B------:R-:W-:Y:S01]  /*58580*/  PRMT R151, R70, 0x7771, RZ ;  /* 0x0000777146977816 */ /* 0x000fe200000000ff */
[----:B--2---:R-:W-:Y:S01]  /*58590*/  IMAD R0, R219, 0x2, R148 ;  /* 0x00000002db007824 */ /* 0x004fe200078e0294 */
[----:B------:R-:W-:-:S03]  /*585a0*/  PRMT R149, R71, 0x7771, RZ ;  /* 0x0000777147957816 */ /* 0x000fc600000000ff */
[----:B------:R1:W-:Y:S02]  /*585b0*/  @P5 STG.E.U8 desc[UR44][R56.64], R151 ;  /* 0x0000009738005986 */ /* 0x0003e4000c10112c */
[----:B------:R-:W2:Y:S02]  /*585c0*/  LDC R219, c[0x0][0x248] ;  /* 0x00009200ffdb7b82 */ /* 0x000ea40000000800 */
[----:B------:R4:W-:Y:S01]  /*585d0*/  @P2 STG.E.U8 desc[UR44][R58.64], R149 ;  /* 0x000000953a002986 */ /* 0x0009e2000c10112c */
[----:B------:R-:W-:Y:S01]  /*585e0*/  ISETP.LT.AND P5, PT, R203, UR4, !P0 ;  /* 0x00000004cb007c0c */ /* 0x000fe2000c7a1270 */
[----:B------:R-:W-:Y:S01]  /*585f0*/  ULDC UR4, c[0x0][0x22c] ;  /* 0x00008b0000047ab9 */ /* 0x000fe20000000800 */
[----:B------:R-:W-:Y:S02]  /*58600*/  PRMT R203, R68, 0x7772, RZ ;  /* 0x0000777244cb7816 */ /* 0x000fe400000000ff */
[----:B-1----:R-:W-:-:S04]  /*58610*/  IADD3 R56, P2, R148, R2, RZ ;  /* 0x0000000294387210 */ /* 0x002fc80007f5e0ff */
[-C--:B------:R-:W-:Y:S01]  /*58620*/  LEA.HI.X.SX32 R57, R148, R5.reuse, 0x1, P2 ;  /* 0x0000000594397211 */ /* 0x080fe200010f0eff */
[----:B---3--:R-:W-:Y:S01]  /*58630*/  IMAD R148, R221, 0x2, R0 ;  /* 0x00000002dd947824 */ /* 0x008fe200078e0200 */
[CC--:B----4-:R-:W-:Y:S01]  /*58640*/  IADD3 R58, P2, R0.reuse, R2.reuse, RZ ;  /* 0x00000002003a7210 */ /* 0x0d0fe20007f5e0ff */
[----:B------:R-:W1:Y:S01]  /*58650*/  LDC R221, c[0x0][0x248] ;  /* 0x00009200ffdd7b82 */ /* 0x000e620000000800 */
[----:B------:R-:W-:Y:S01]  /*58660*/  PRMT R151, R69, 0x7772, RZ ;  /* 0x0000777245977816 */ /* 0x000fe200000000ff */
[----:B------:R3:W-:Y:S01]  /*58670*/  @P6 STG.E.U8 desc[UR44][R56.64], R203 ;  /* 0x000000cb38006986 */ /* 0x0007e2000c10112c */
[-C--:B------:R-:W-:Y:S01]  /*58680*/  LEA.HI.X.SX32 R59, R0, R5.reuse, 0x1, P2 ;  /* 0x00000005003b7211 */ /* 0x080fe200010f0eff */
[----:B------:R-:W-:Y:S01]  /*58690*/  IMAD R0, R233, 0x2, R148 ;  /* 0x00000002e9007824 */ /* 0x000fe200078e0294 */
[----:B------:R-:W-:Y:S01]  /*586a0*/  ISETP.LT.AND P3, PT, R206, UR7, !P0 ;  /* 0x00000007ce007c0c */ /* 0x000fe2000c761270 */
[----:B------:R-:W-:Y:S02]  /*586b0*/  ULDC UR7, c[0x0][0x22c] ;  /* 0x00008b0000077ab9 */ /* 0x000fe40000000800 */
[----:B------:R4:W-:Y:S01]  /*586c0*/  @P1 STG.E.U8 desc[UR44][R58.64], R151 ;  /* 0x000000973a001986 */ /* 0x0009e2000c10112c */
[CC--:B---3--:R-:W-:Y:S01]  /*586d0*/  IADD3 R56, P6, R148.reuse, R2.reuse, RZ ;  /* 0x0000000294387210 */ /* 0x0c8fe20007fde0ff */
[----:B------:R-:W3:Y:S03]  /*586e0*/  LDC R203, c[0x0][0x248] ;  /* 0x00009200ffcb7b82 */ /* 0x000ee60000000800 */
[----:B------:R-:W-:Y:S01]  /*586f0*/  LEA.HI.X.SX32 R57, R148, R5, 0x1, P6 ;  /* 0x0000000594397211 */ /* 0x000fe200030f0eff */
[----:B0-----:R-:W-:Y:S01]  /*58700*/  IMAD R148, R205, 0x2, R0 ;  /* 0x00000002cd947824 */ /* 0x001fe200078e0200 */
[----:B----4-:R-:W-:-:S02]  /*58710*/  IADD3 R58, P6, R0, R2, RZ ;  /* 0x00000002003a7210 */ /* 0x010fc40007fde0ff */
[----:B------:R-:W-:Y:S01]  /*58720*/  PRMT R149, R70, 0x7772, RZ ;  /* 0x0000777246957816 */ /* 0x000fe200000000ff */
[----:B------:R-:W0:Y:S01]  /*58730*/  LDC R205, c[0x0][0x248] ;  /* 0x00009200ffcd7b82 */ /* 0x000e220000000800 */
[----:B------:R-:W-:Y:S01]  /*58740*/  LEA.HI.X.SX32 R59, R0, R5, 0x1, P6 ;  /* 0x00000005003b7211 */ /* 0x000fe200030f0eff */
[----:B--2---:R-:W-:Y:S01]  /*58750*/  IMAD R0, R219, 0x2, R148 ;  /* 0x00000002db007824 */ /* 0x004fe200078e0294 */
[----:B------:R-:W-:Y:S02]  /*58760*/  PRMT R151, R71, 0x7772, RZ ;  /* 0x0000777247977816 */ /* 0x000fe400000000ff */
[----:B------:R-:W-:Y:S01]  /*58770*/  ISETP.LT.AND P4, PT, R204, UR4, !P0 ;  /* 0x00000004cc007c0c */ /* 0x000fe2000c781270 */
[----:B------:R-:W-:Y:S01]  /*58780*/  ULDC UR4, c[0x0][0x22c] ;  /* 0x00008b0000047ab9 */ /* 0x000fe20000000800 */
[----:B------:R2:W-:Y:S01]  /*58790*/  @P3 STG.E.U8 desc[UR44][R56.64], R149 ;  /* 0x0000009538003986 */ /* 0x0005e2000c10112c */
[----:B------:R-:W-:Y:S01]  /*587a0*/  ISETP.LT.AND P2, PT, R200, UR4, !P0 ;  /* 0x00000004c8007c0c */ /* 0x000fe2000c741270 */
[----:B------:R-:W-:-:S02]  /*587b0*/  ULDC UR4, c[0x0][0x22c] ;  /* 0x00008b0000047ab9 */ /* 0x000fc40000000800 */
[----:B------:R4:W-:Y:S01]  /*587c0*/  @P5 STG.E.U8 desc[UR44][R58.64], R151 ;  /* 0x000000973a005986 */ /* 0x0009e2000c10112c */
[----:B------:R-:W-:Y:S01]  /*587d0*/  ISETP.LT.AND P1, PT, R198, UR4, !P0 ;  /* 0x00000004c6007c0c */ /* 0x000fe2000c721270 */
[----:B------:R-:W-:Y:S01]  /*587e0*/  ULDC UR4, c[0x0][0x22c] ;  /* 0x00008b0000047ab9 */ /* 0x000fe20000000800 */
[-C--:B--2---:R-:W-:Y:S02]  /*587f0*/  IADD3 R56, P6, R148, R2.reuse, RZ ;  /* 0x0000000294387210 */ /* 0x084fe40007fde0ff */
[-C--:B----4-:R-:W-:Y:S01]  /*58800*/  IADD3 R58, P5, R0, R2.reuse, RZ ;  /* 0x00000002003a7210 */ /* 0x090fe20007fbe0ff */
[----:B------:R-:W2:Y:S01]  /*58810*/  LDC R151, c[0x0][0x248] ;  /* 0x00009200ff977b82 */ /* 0x000ea20000000800 */
[-C--:B------:R-:W-:Y:S02]  /*58820*/  LEA.HI.X.SX32 R57, R148, R5.reuse, 0x1, P6 ;  /* 0x0000000594397211 */ /* 0x080fe400030f0eff */
[----:B------:R-:W-:Y:S02]  /*58830*/  PRMT R149, R68, 0x7773, RZ ;  /* 0x0000777344957816 */ /* 0x000fe400000000ff */
[----:B------:R-:W-:Y:S01]  /*58840*/  ISETP.LT.AND P3, PT, R196, UR4, !P0 ;  /* 0x00000004c4007c0c */ /* 0x000fe2000c761270 */
[----:B------:R-:W-:Y:S01]  /*58850*/  ULDC UR4, c[0x0][0x22c] ;  /* 0x00008b0000047ab9 */ /* 0x000fe20000000800 */
[----:B------:R-:W-:Y:S01]  /*58860*/  LEA.HI.X.SX32 R59, R0, R5, 0x1, P5 ;  /* 0x00000005003b7211 */ /* 0x000fe200028f0eff */
[----:B-1----:R-:W-:Y:S01]  /*58870*/  IMAD R0, R221, 0x2, R0 ;  /* 0x00000002dd007824 */ /* 0x002fe200078e0200 */
[----:B------:R-:W-:Y:S01]  /*58880*/  ISETP.LT.AND P6, PT, R192, UR4, !P0 ;  /* 0x00000004c0007c0c */ /* 0x000fe2000c7c1270 */
[----:B------:R1:W-:Y:S01]  /*58890*/  @P4 STG.E.U8 desc[UR44][R56.64], R149 ;  /* 0x0000009538004986 */ /* 0x0003e2000c10112c */
[----:B------:R-:W-:Y:S01]  /*588a0*/  ULDC UR4, c[0x0][0x248] ;  /* 0x0000920000047ab9 */ /* 0x000fe20000000800 */
[----:B------:R-:W-:Y:S01]  /*588b0*/  PRMT R69, R69, 0x7773, RZ ;  /* 0x0000777345457816 */ /* 0x000fe200000000ff */
[----:B------:R-:W4:Y:S01]  /*588c0*/  LDC R68, c[0x0][0x248] ;  /* 0x00009200ff447b82 */ /* 0x000f220000000800 */
[C---:B------:R-:W-:Y:S01]  /*588d0*/  ISETP.LT.AND P4, PT, R191.reuse, UR6, !P0 ;  /* 0x00000006bf007c0c */ /* 0x040fe2000c781270 */
[----:B------:R-:W-:Y:S01]  /*588e0*/  IMAD R191, R191, UR4, RZ ;  /* 0x00000004bfbf7c24 */ /* 0x000fe2000f8e02ff */
[----:B------:R-:W-:Y:S01]  /*588f0*/  PRMT R71, R71, 0x7773, RZ ;  /* 0x0000777347477816 */ /* 0x000fe200000000ff */
[----:B------:R3:W-:Y:S01]  /*58900*/  @P2 STG.E.U8 desc[UR44][R58.64], R69 ;  /* 0x000000453a002986 */ /* 0x0007e2000c10112c */
[----:B------:R-:W-:Y:S01]  /*58910*/  ULDC UR4, c[0x0][0x22c] ;  /* 0x00008b0000047ab9 */ /* 0x000fe20000000800 */
[----:B------:R-:W-:Y:S01]  /*58920*/  ULDC UR6, c[0x0][0x22c] ;  /* 0x00008b0000067ab9 */ /* 0x000fe20000000800 */
[----:B-1----:R-:W-:-:S04]  /*58930*/  IADD3 R56, P5, R0, R2, RZ ;  /* 0x0000000200387210 */ /* 0x002fc80007fbe0ff */
[-C--:B------:R-:W-:Y:S02]  /*58940*/  LEA.HI.X.SX32 R57, R0, R5.reuse, 0x1, P5 ;  /* 0x0000000500397211 */ /* 0x080fe400028f0eff */
[----:B---3--:R-:W-:Y:S02]  /*58950*/  IADD3 R58, P5, R191, R2, RZ ;  /* 0x00000002bf3a7210 */ /* 0x008fe40007fbe0ff */
[----:B------:R-:W-:Y:S01]  /*58960*/  PRMT R69, R70, 0x7773, RZ ;  /* 0x0000777346457816 */ /* 0x000fe200000000ff */
[----:B------:R-:W-:Y:S01]  /*58970*/  IMAD R0, R203, 0x4, R0 ;  /* 0x00000004cb007824 */ /* 0x000fe200078e0200 */
[----:B------:R-:W-:Y:S01]  /*58980*/  LEA.HI.X.SX32 R59, R191, R5, 0x1, P5 ;  /* 0x00000005bf3b7211 */ /* 0x000fe200028f0eff */
[----:B------:R-:W1:Y:S02]  /*58990*/  LDC R70, c[0x0][0x248] ;  /* 0x00009200ff467b82 */ /* 0x000e640000000800 */
[----:B------:R3:W-:Y:S01]  /*589a0*/  @P1 STG.E.U8 desc[UR44][R56.64], R69 ;  /* 0x0000004538001986 */ /* 0x0007e2000c10112c */
[----:B------:R-:W-:Y:S01]  /*589b0*/  ISETP.LT.AND P1, PT, R188, UR4, !P0 ;  /* 0x00000004bc007c0c */ /* 0x000fe2000c721270 */
[----:B------:R-:W-:-:S02]  /*589c0*/  ULDC UR4, c[0x0][0x22c] ;  /* 0x00008b0000047ab9 */ /* 0x000fc40000000800 */
[----:B------:R0:W-:Y:S01]  /*589d0*/  @P4 STG.E.U8 desc[UR44][R58.64], R71 ;  /* 0x000000473a004986 */ /* 0x0001e2000c10112c */
[----:B------:R-:W-:Y:S01]  /*589e0*/  ISETP.LT.AND P4, PT, R185, UR4, !P0 ;  /* 0x00000004b9007c0c */ /* 0x000fe2000c781270 */
[----:B------:R-:W1:Y:S01]  /*589f0*/  LDC R191, c[0x0][0x248] ;  /* 0x00009200ffbf7b82 */ /* 0x000e620000000800 */
[----:B------:R-:W-:Y:S01]  /*58a00*/  PRMT R149, R80, 0x7770, RZ ;  /* 0x0000777050957816 */ /* 0x000fe200000000ff */
[----:B------:R-:W-:Y:S01]  /*58a10*/  ULDC UR4, c[0x0][0x22c] ;  /* 0x00008b0000047ab9 */ /* 0x000fe20000000800 */
[----:B---3--:R-:W-:-:S05]  /*58a20*/  IADD3 R56, P5, R0, R2, RZ ;  /* 0x0000000200387210 */ /* 0x008fca0007fbe0ff */
[----:B------:R-:W3:Y:S01]  /*58a30*/  LDC R185, c[0x0][0x248] ;  /* 0x00009200ffb97b82 */ /* 0x000ee20000000800 */
[----:B------:R-:W-:Y:S01]  /*58a40*/  LEA.HI.X.SX32 R57, R0, R5, 0x1, P5 ;  /* 0x0000000500397211 */ /* 0x000fe200028f0eff */
[----:B--2---:R-:W-:-:S06]  /*58a50*/  IMAD R0, R151, 0x2, R0 ;  /* 0x0000000297007824 */ /* 0x004fcc00078e0200 */
[----:B------:R-:W2:Y:S01]  /*58a60*/  LDC R151, c[0x0][0x248] ;  /* 0x00009200ff977b82 */ /* 0x000ea20000000800 */
[----:B------:R4:W-:Y:S01]  /*58a70*/  @P3 STG.E.U8 desc[UR44][R56.64], R149 ;  /* 0x0000009538003986 */ /* 0x0009e2000c10112c */
[----:B0-----:R-:W-:Y:S01]  /*58a80*/  IMAD R59, R205, 0x2, R0 ;  /* 0x00000002cd3b7824 */ /* 0x001fe200078e0200 */
[----:B------:R-:W-:Y:S01]  /*58a90*/  ISETP.LT.AND P2, PT, R190, UR7, !P0 ;  /* 0x00000007be007c0c */ /* 0x000fe2000c741270 */
[----:B------:R-:W-:Y:S01]  /*58aa0*/  ULDC UR7, c[0x0][0x22c] ;  /* 0x00008b0000077ab9 */ /* 0x000fe20000000800 */
[----:B------:R-:W-:Y:S02]  /*58ab0*/  PRMT R71, R81, 0x7770, RZ ;  /* 0x0000777051477816 */ /* 0x000fe400000000ff */
[----:B----4-:R-:W-:-:S04]  /*58ac0*/  IADD3 R56, P3, R0, R2, RZ ;  /* 0x0000000200387210 */ /* 0x010fc80007f7e0ff */
[-C--:B------:R-:W-:Y:S01]  /*58ad0*/  LEA.HI.X.SX32 R57, R0, R5.reuse, 0x1, P3 ;  /* 0x0000000500397211 */ /* 0x080fe200018f0eff */
[----:B------:R-:W-:Y:S01]  /*58ae0*/  IMAD R0, R68, 0x2, R59 ;  /* 0x0000000244007824 */ /* 0x000fe200078e023b */
[C---:B------:R-:W-:Y:S02]  /*58af0*/  IADD3 R58, P3, R59.reuse, R2, RZ ;  /* 0x000000023b3a7210 */ /* 0x040fe40007f7e0ff */
[----:B------:R-:W-:Y:S01]  /*58b00*/  PRMT R69, R82, 0x7770, RZ ;  /* 0x0000777052457816 */ /* 0x000fe200000000ff */
[----:B------:R0:W-:Y:S01]  /*58b10*/  @P6 STG.E.U8 desc[UR44][R56.64], R71 ;  /* 0x0000004738006986 */ /* 0x0001e2000c10112c */
[----:B------:R-:W-:Y:S01]  /*58b20*/  LEA.HI.X.SX32 R59, R59, R5, 0x1, P3 ;  /* 0x000000053b3b7211 */ /* 0x000fe200018f0eff */
[----:B---3--:R-:W-:Y:S01]  /*58b30*/  IMAD R68, R185, 0x2, R0 ;  /* 0x00000002b9447824 */ /* 0x008fe200078e0200 */
[----:B------:R-:W-:-:S03]  /*58b40*/  PRMT R149, R83, 0x7770, RZ ;  /* 0x0000777053957816 */ /* 0x000fc600000000ff */
[----:B------:R3:W-:Y:S01]  /*58b50*/  @P2 STG.E.U8 desc[UR44][R58.64], R69 ;  /* 0x000000453a002986 */ /* 0x0007e2000c10112c */
[-C--:B0-----:R-:W-:Y:S02]  /*58b60*/  IADD3 R56, P6, R0, R2.reuse, RZ ;  /* 0x0000000200387210 */ /* 0x081fe40007fde0ff */
[----:B------:R-:W-:Y:S01]  /*58b70*/  ISETP.LT.AND P5, PT, R186, UR4, !P0 ;  /* 0x00000004ba007c0c */ /* 0x000fe2000c7a1270 */
[----:B------:R-:W-:Y:S01]  /*58b80*/  ULDC UR4, c[0x0][0x22c] ;  /* 0x00008b0000047ab9 */ /* 0x000fe20000000800 */
[-C--:B------:R-:W-:Y:S01]  /*58b90*/  LEA.HI.X.SX32 R57, R0, R5.reuse, 0x1, P6 ;  /* 0x0000000500397211 */ /* 0x080fe200030f0eff */
[----:B--2---:R-:W-:Y:S01]  /*58ba0*/  IMAD R0, R151, 0x2, R68 ;  /* 0x0000000297007824 */ /* 0x004fe200078e0244 */
[C---:B---3--:R-:W-:Y:S01]  /*58bb0*/  IADD3 R58, P6, R68.reuse, R2, RZ ;  /* 0x00000002443a7210 */ /* 0x048fe20007fde0ff */
[----:B------:R-:W0:Y:S02]  /*58bc0*/  LDC R151, c[0x0][0x248] ;  /* 0x00009200ff977b82 */ /* 0x000e240000000800 */
[----:B------:R2:W-:Y:S01]  /*58bd0*/  @P1 STG.E.U8 desc[UR44][R56.64], R149 ;  /* 0x0000009538001986 */ /* 0x0005e2000c10112c */
[----:B------:R-:W-:-:S02]  /*58be0*/  LEA.HI.X.SX32 R59, R68, R5, 0x1, P6 ;  /* 0x00000005443b7211 */ /* 0x000fc400030f0eff */
[----:B------:R-:W-:Y:S02]  /*58bf0*/  PRMT R71, R80, 0x7771, RZ ;  /* 0x0000777150477816 */ /* 0x000fe400000000ff */
[----:B------:R-:W-:Y:S01]  /*58c00*/  PRMT R69, R81, 0x7771, RZ ;  /* 0x0000777151457816 */ /* 0x000fe200000000ff */
[----:B------:R-:W3:Y:S01]  /*58c10*/  LDC R68, c[0x0][0x248] ;  /* 0x00009200ff447b82 */ /* 0x000ee20000000800 */
[-C--:B--2---:R-:W-:Y:S02]  /*58c20*/  IADD3 R56, P6, R0, R2.reuse, RZ ;  /* 0x0000000200387210 */ /* 0x084fe40007fde0ff */
[----:B------:R-:W-:Y:S01]  /*58c30*/  ISETP.LT.AND P3, PT, R182, UR4, !P0 ;  /* 0x00000004b6007c0c */ /* 0x000fe2000c761270 */
[----:B------:R-:W-:Y:S01]  /*58c40*/  ULDC UR4, c[0x0][0x22c] ;  /* 0x00008b0000047ab9 */ /* 0x000fe20000000800 */
[----:B------:R-:W-:Y:S01]  /*58c50*/  LEA.HI.X.SX32 R57, R0, R5, 0x1, P6 ;  /* 0x0000000500397211 */ /* 0x000fe200030f0eff */
[----:B-1----:R-:W-:Y:S01]  /*58c60*/  IMAD R0, R191, 0x2, R0 ;  /* 0x00000002bf007824 */ /* 0x002fe200078e0200 */
[----:B------:R-:W-:Y:S01]  /*58c70*/  @P4 STG.E.U8 desc[UR44][R58.64], R71 ;  /* 0x000000473a004986 */ /* 0x000fe2000c10112c */
[----:B------:R-:W1:Y:S01]  /*58c80*/  LDC R149, c[0x0][0x248] ;  /* 0x00009200ff957b82 */ /* 0x000e620000000800 */
[----:B------:R-:W-:Y:S01]  /*58c90*/  ISETP.LT.AND P2, PT, R180, UR4, !P0 ;  /* 0x00000004b4007c0c */ /* 0x000fe2000c741270 */
[----:B------:R-:W-:Y:S01]  /*58ca0*/  ULDC UR4, c[0x0][0x22c] ;  /* 0x00008b0000047ab9 */ /* 0x000fe20000000800 */
[----:B------:R2:W-:Y:S01]  /*58cb0*/  @P5 STG.E.U8 desc[UR44][R56.64], R69 ;  /* 0x0000004538005986 */ /* 0x0005e2000c10112c */
[----:B------:R-:W-:Y:S01]  /*58cc0*/  ISETP.LT.AND P1, PT, R176, UR4, !P0 ;  /* 0x00000004b0007c0c */ /* 0x000fe2000c721270 */
[----:B------:R-:W-:Y:S01]  /*58cd0*/  ULDC UR4, c[0x0][0x248] ;  /* 0x0000920000047ab9 */ /* 0x000fe20000000800 */
[C---:B------:R-:W-:Y:S01]  /*58ce0*/  ISETP.LT.AND P6, PT, R174.reuse, UR6, !P0 ;  /* 0x00000006ae007c0c */ /* 0x040fe2000c7c1270 */
[----:B------:R-:W-:Y:S01]  /*58cf0*/  IMAD R174, R174, UR4, RZ ;  /* 0x00000004aeae7c24 */ /* 0x000fe2000f8e02ff */
[----:B------:R-:W-:Y:S01]  /*58d00*/  ULDC UR4, c[0x0][0x22c] ;  /* 0x00008b0000047ab9 */ /* 0x000fe20000000800 */
[----:B------:R-:W-:Y:S01]  /*58d10*/  ULDC UR6, c[0x0][0x22c] ;  /* 0x00008b0000067ab9 */ /* 0x000fe20000000800 */
[----:B--2---:R-:W-:-:S02]  /*58d20*/  IADD3 R56, P4, R0, R2, RZ ;  /* 0x0000000200387210 */ /* 0x004fc40007f9e0ff */
[----:B------:R-:W-:Y:S02]  /*58d30*/  PRMT R59, R82, 0x7771, RZ ;  /* 0x00007771523b7816 */ /* 0x000fe400000000ff */
[----:B------:R-:W-:Y:S02]  /*58d40*/  LEA.HI.X.SX32 R57, R0, R5, 0x1, P4 ;  /* 0x0000000500397211 */ /* 0x000fe400020f0eff */
[----:B------:R-:W-:Y:S01]  /*58d50*/  ISETP.LT.AND P4, PT, R173, UR7, !P0 ;  /* 0x00000007ad007c0c */ /* 0x000fe2000c781270 */
[----:B0-----:R-:W-:Y:S01]  /*58d60*/  IMAD R0, R151, 0x4, R0 ;  /* 0x0000000497007824 */ /* 0x001fe200078e0200 */
[----:B------:R-:W0:Y:S01]  /*58d70*/  LDC R173, c[0x0][0x248] ;  /* 0x00009200ffad7b82 */ /* 0x000e220000000800 */
[----:B------:R2:W-:Y:S01]  /*58d80*/  @P3 STG.E.U8 desc[UR44][R56.64], R59 ;  /* 0x0000003b38003986 */ /* 0x0005e2000c10112c */
[----:B------:R-:W-:Y:S01]  /*58d90*/  PRMT R69, R83, 0x7771, RZ ;  /* 0x0000777153457816 */ /* 0x000fe200000000ff */
[----:B------:R-:W-:Y:S01]  /*58da0*/  ULDC UR7, c[0x0][0x22c] ;  /* 0x00008b0000077ab9 */ /* 0x000fe20000000800 */
[----:B------:R-:W-:Y:S01]  /*58db0*/  ISETP.LT.AND P5, PT, R171, UR4, !P0 ;  /* 0x00000004ab007c0c */ /* 0x000fe2000c7a1270 */
[----:B------:R-:W-:-:S03]  /*58dc0*/  ULDC UR4, c[0x0][0x22c] ;  /* 0x00008b0000047ab9 */ /* 0x000fc60000000800 */
[----:B------:R-:W4:Y:S01]  /*58dd0*/  LDC R151, c[0x0][0x248] ;  /* 0x00009200ff977b82 */ /* 0x000f220000000800 */
[----:B--2---:R-:W-:Y:S01]  /*58de0*/  IADD3 R56, P3, R174, R2, RZ ;  /* 0x00000002ae387210 */ /* 0x004fe20007f7e0ff */
[----:B-1----:R-:W-:-:S06]  /*58df0*/  IMAD R59, R149, 0x2, R0 ;  /* 0x00000002953b7824 */ /* 0x002fcc00078e0200 */
[----:B------:R-:W1:Y:S01]  /*58e00*/  LDC R171, c[0x0][0x248] ;  /* 0x00009200ffab7b82 */ /* 0x000e620000000800 */
[----:B------:R-:W-:-:S05]  /*58e10*/  LEA.HI.X.SX32 R57, R174, R5, 0x1, P3 ;  /* 0x00000005ae397211 */ /* 0x000fca00018f0eff */
[----:B------:R2:W-:Y:S01]  /*58e20*/  @P6 STG.E.U8 desc[UR44][R56.64], R69 ;  /* 0x0000004538006986 */ /* 0x0005e2000c10112c */
[----:B------:R-:W-:Y:S02]  /*58e30*/  PRMT R149, R80, 0x7772, RZ ;  /* 0x0000777250957816 */ /* 0x000fe400000000ff */
[----:B--2---:R-:W-:-:S04]  /*58e40*/  IADD3 R56, P6, R0, R2, RZ ;  /* 0x0000000200387210 */ /* 0x004fc80007fde0ff */
[----:B------:R-:W-:Y:S01]  /*58e50*/  LEA.HI.X.SX32 R57, R0, R5, 0x1, P6 ;  /* 0x0000000500397211 */ /* 0x000fe200030f0eff */
[----:B---3--:R-:W-:Y:S01]  /*58e60*/  IMAD R0, R68, 0x2, R59 ;  /* 0x0000000244007824 */ /* 0x008fe200078e023b */
[----:B------:R-:W-:-:S03]  /*58e70*/  IADD3 R58, P6, R59, R2, RZ ;  /* 0x000000023b3a7210 */ /* 0x000fc60007fde0ff */
[----:B0-----:R-:W-:Y:S02]  /*58e80*/  IMAD R68, R173, 0x2, R0 ;  /* 0x00000002ad447824 */ /* 0x001fe400078e0200 */
[----:B------:R-:W0:Y:S01]  /*58e90*/  LDC R173, c[0x0][0x248] ;  /* 0x00009200ffad7b82 */ /* 0x000e220000000800 */
[----:B------:R-:W-:Y:S01]  /*58ea0*/  PRMT R71, R81, 0x7772, RZ ;  /* 0x0000777251477816 */ /* 0x000fe200000000ff */
[----:B------:R2:W-:Y:S01]  /*58eb0*/  @P2 STG.E.U8 desc[UR44][R56.64], R149 ;  /* 0x0000009538002986 */ /* 0x0005e2000c10112c */
[----:B------:R-:W-:-:S05]  /*58ec0*/  LEA.HI.X.SX32 R59, R59, R5, 0x1, P6 ;  /* 0x000000053b3b7211 */ /* 0x000fca00030f0eff */
[----:B------:R3:W-:Y:S01]  /*58ed0*/  @P1 STG.E.U8 desc[UR44][R58.64], R71 ;  /* 0x000000473a001986 */ /* 0x0007e2000c10112c */
[CC--:B--2---:R-:W-:Y:S01]  /*58ee0*/  IADD3 R56, P6, R0.reuse, R2.reuse, RZ ;  /* 0x0000000200387210 */ /* 0x0c4fe20007fde0ff */
[----:B------:R-:W2:Y:S03]  /*58ef0*/  LDC R149, c[0x0][0x248] ;  /* 0x00009200ff957b82 */ /* 0x000ea60000000800 */
[-C--:B------:R-:W-:Y:S01]  /*58f00*/  LEA.HI.X.SX32 R57, R0, R5.reuse, 0x1, P6 ;  /* 0x0000000500397211 */ /* 0x080fe200030f0eff */
[----:B----4-:R-:W-:Y:S01]  /*58f10*/  IMAD R0, R151, 0x2, R68 ;  /* 0x0000000297007824 */ /* 0x010fe200078e0244 */
[----:B---3--:R-:W-:Y:S02]  /*58f20*/  IADD3 R58, P6, R68, R2, RZ ;  /* 0x00000002443a7210 */ /* 0x008fe40007fde0ff */
[----:B------:R-:W-:Y:S01]  /*58f30*/  PRMT R69, R82, 0x7772, RZ ;  /* 0x0000777252457816 */ /* 0x000fe200000000ff */
[----:B------:R-:W3:Y:S01]  /*58f40*/  LDC R151, c[0x0][0x248] ;  /* 0x00009200ff977b82 */ /* 0x000ee20000000800 */
[----:B------:R-:W-:Y:S01]  /*58f50*/  LEA.HI.X.SX32 R59, R68, R5, 0x1, P6 ;  /* 0x00000005443b7211 */ /* 0x000fe200030f0eff */
[----:B-1----:R-:W-:Y:S01]  /*58f60*/  IMAD R68, R171, 0x2, R0 ;  /* 0x00000002ab447824 */ /* 0x002fe200078e0200 */
[----:B------:R-:W-:-:S02]  /*58f70*/  PRMT R71, R83, 0x7772, RZ ;  /* 0x0000777253477816 */ /* 0x000fc400000000ff */
[----:B------:R-:W-:Y:S01]  /*58f80*/  ISETP.LT.AND P3, PT, R172, UR6, !P0 ;  /* 0x00000006ac007c0c */ /* 0x000fe2000c761270 */
[----:B------:R1:W-:Y:S01]  /*58f90*/  @P4 STG.E.U8 desc[UR44][R56.64], R69 ;  /* 0x0000004538004986 */ /* 0x0003e2000c10112c */
[----:B------:R-:W-:Y:S01]  /*58fa0*/  ISETP.LT.AND P2, PT, R168, UR4, !P0 ;  /* 0x00000004a8007c0c */ /* 0x000fe2000c741270 */
[----:B------:R-:W-:Y:S01]  /*58fb0*/  ULDC UR4, c[0x0][0x22c] ;  /* 0x00008b0000047ab9 */ /* 0x000fe20000000800 */
[----:B------:R-:W-:Y:S01]  /*58fc0*/  ULDC UR6, c[0x0][0x22c] ;  /* 0x00008b0000067ab9 */ /* 0x000fe20000000800 */
[----:B------:R4:W-:Y:S01]  /*58fd0*/  @P5 STG.E.U8 desc[UR44][R58.64], R71 ;  /* 0x000000473a005986 */ /* 0x0009e2000c10112c */
[----:B------:R-:W-:Y:S01]  /*58fe0*/  ISETP.LT.AND P1, PT, R166, UR4, !P0 ;  /* 0x00000004a6007c0c */ /* 0x000fe2000c721270 */
[----:B------:R-:W-:Y:S01]  /*58ff0*/  ULDC UR4, c[0x0][0x22c] ;  /* 0x00008b0000047ab9 */ /* 0x000fe20000000800 */
[-C--:B-1----:R-:W-:Y:S02]  /*59000*/  IADD3 R56, P6, R0, R2.reuse, RZ ;  /* 0x0000000200387210 */ /* 0x082fe40007fde0ff */
[----:B----4-:R-:W-:Y:S01]  /*59010*/  IADD3 R58, P5, R68, R2, RZ ;  /* 0x00000002443a7210 */ /* 0x010fe20007fbe0ff */
[----:B------:R-:W1:Y:S01]  /*59020*/  LDC R71, c[0x0][0x248] ;  /* 0x00009200ff477b82 */ /* 0x000e620000000800 */
[----:B------:R-:W-:-:S02]  /*59030*/  LEA.HI.X.SX32 R57, R0, R5, 0x1, P6 ;  /* 0x0000000500397211 */ /* 0x000fc400030f0eff */
[----:B------:R-:W-:Y:S02]  /*59040*/  PRMT R69, R80, 0x7773, RZ ;  /* 0x0000777350457816 */ /* 0x000fe400000000ff */
[----:B------:R-:W-:Y:S01]  /*59050*/  ISETP.LT.AND P4, PT, R164, UR4, !P0 ;  /* 0x00000004a4007c0c */ /* 0x000fe2000c781270 */
[----:B------:R-:W-:Y:S01]  /*59060*/  ULDC UR4, c[0x0][0x22c] ;  /* 0x00008b0000047ab9 */ /* 0x000fe20000000800 */
[----:B------:R-:W-:Y:S01]  /*59070*/  LEA.HI.X.SX32 R59, R68, R5, 0x1, P5 ;  /* 0x00000005443b7211 */ /* 0x000fe200028f0eff */
[----:B0-----:R-:W-:Y:S01]  /*59080*/  IMAD R68, R173, 0x2, R68 ;  /* 0x00000002ad447824 */ /* 0x001fe200078e0244 */
        /* <DEDUP_REMOVED lines=10> */
[----:B0-----:R-:W-:Y:S01]  /*59130*/  IADD3 R56, P5, R68, R2, RZ ;  /* 0x0000000244387210 */ /* 0x001fe20007fbe0ff */
[----:B------:R-:W-:Y:S01]  /*59140*/  ULDC UR6, c[0x0][0x22c] ;  /* 0x00008b0000067ab9 */ /* 0x000fe20000000800 */
[----:B------:R-:W-:-:S02]  /*59150*/  PRMT R69, R82, 0x7773, RZ ;  /* 0x0000777352457816 */ /* 0x000fc400000000ff */
[----:B------:R-:W-:Y:S01]  /*59160*/  LEA.HI.X.SX32 R57, R68, R5, 0x1, P5 ;  /* 0x0000000544397211 */ /* 0x000fe200028f0eff */
[----:B------:R-:W0:Y:S01]  /*59170*/  LDC R82, c[0x0][0x248] ;  /* 0x00009200ff527b82 */ /* 0x000e220000000800 */
[----:B--2---:R-:W-:-:S03]  /*59180*/  IADD3 R58, P5, R159, R2, RZ ;  /* 0x000000029f3a7210 */ /* 0x004fc60007fbe0ff */
[----:B------:R2:W-:Y:S01]  /*59190*/  @P1 STG.E.U8 desc[UR44][R56.64], R69 ;  /* 0x0000004538001986 */ /* 0x0005e2000c10112c */
[----:B------:R-:W-:-:S03]  /*591a0*/  LEA.HI.X.SX32 R59, R159, R5, 0x1, P5 ;  /* 0x000000059f3b7211 */ /* 0x000fc600028f0eff */
[----:B------:R-:W4:Y:S01]  /*591b0*/  LDC R159, c[0x0][0x248] ;  /* 0x00009200ff9f7b82 */ /* 0x000f220000000800 */
[----:B------:R-:W-:Y:S01]  /*591c0*/  ISETP.LT.AND P1, PT, R156, UR4, !P0 ;  /* 0x000000049c007c0c */ /* 0x000fe2000c721270 */
[----:B------:R-:W-:Y:S01]  /*591d0*/  ULDC UR4, c[0x0][0x22c] ;  /* 0x00008b0000047ab9 */ /* 0x000fe20000000800 */
[----:B------:R3:W-:Y:S01]  /*591e0*/  @P3 STG.E.U8 desc[UR44][R58.64], R83 ;  /* 0x000000533a003986 */ /* 0x0007e2000c10112c */
[----:B------:R-:W-:Y:S01]  /*591f0*/  IMAD R68, R149, 0x4, R68 ;  /* 0x0000000495447824 */ /* 0x000fe200078e0244 */
[----:B------:R-:W-:Y:S01]  /*59200*/  ISETP.LT.AND P3, PT, R141, UR4, !P0 ;  /* 0x000000048d007c0c */ /* 0x000fe2000c761270 */
[----:B------:R-:W-:Y:S02]  /*59210*/  ULDC UR4, c[0x0][0x22c] ;  /* 0x00008b0000047ab9 */ /* 0x000fe40000000800 */
[----:B------:R-:W0:Y:S01]  /*59220*/  LDC R141, c[0x0][0x248] ;  /* 0x00009200ff8d7b82 */ /* 0x000e220000000800 */
[----:B--2---:R-:W-:Y:S02]  /*59230*/  IADD3 R56, P5, R68, R2, RZ ;  /* 0x0000000244387210 */ /* 0x004fe40007fbe0ff */
[----:B------:R-:W-:-:S02]  /*59240*/  PRMT R81, R92, 0x7770, RZ ;  /* 0x000077705c517816 */ /* 0x000fc400000000ff */
[----:B------:R-:W-:-:S03]  /*59250*/  LEA.HI.X.SX32 R57, R68, R5, 0x1, P5 ;  /* 0x0000000544397211 */ /* 0x000fc600028f0eff */
[----:B------:R-:W2:Y:S01]  /*59260*/  LDC R149, c[0x0][0x248] ;  /* 0x00009200ff957b82 */ /* 0x000ea20000000800 */
[----:B-1----:R-:W-:Y:S01]  /*59270*/  IMAD R68, R71, 0x2, R68 ;  /* 0x0000000247447824 */ /* 0x002fe200078e0244 */
[----:B------:R1:W-:Y:S01]  /*59280*/  @P4 STG.E.U8 desc[UR44][R56.64], R81 ;  /* 0x0000005138004986 */ /* 0x0003e2000c10112c */
[----:B------:R-:W-:Y:S01]  /*59290*/  ISETP.LT.AND P2, PT, R158, UR7, !P0 ;  /* 0x000000079e007c0c */ /* 0x000fe2000c741270 */
[----:B------:R-:W-:Y:S01]  /*592a0*/  ULDC UR7, c[0x0][0x22c] ;  /* 0x00008b0000077ab9 */ /* 0x000fe20000000800 */
[----:B---3--:R-:W-:-:S03]  /*592b0*/  IMAD R0, R151, 0x2, R68 ;  /* 0x0000000297007824 */ /* 0x008fc600078e0244 */
[----:B------:R-:W3:Y:S01]  /*592c0*/  LDC R83, c[0x0][0x248] ;  /* 0x00009200ff537b82 */ /* 0x000ee20000000800 */
[----:B------:R-:W-:Y:S02]  /*592d0*/  PRMT R71, R93, 0x7770, RZ ;  /* 0x000077705d477816 */ /* 0x000fe400000000ff */
[----:B-1----:R-:W-:-:S04]  /*592e0*/  IADD3 R56, P4, R68, R2, RZ ;  /* 0x0000000244387210 */ /* 0x002fc80007f9e0ff */
[-C--:B------:R-:W-:Y:S01]  /*592f0*/  LEA.HI.X.SX32 R57, R68, R5.reuse, 0x1, P4 ;  /* 0x0000000544397211 */ /* 0x080fe200020f0eff */
[----:B----4-:R-:W-:Y:S01]  /*59300*/  IMAD R68, R159, 0x2, R0 ;  /* 0x000000029f447824 */ /* 0x010fe200078e0200 */
[-C--:B------:R-:W-:Y:S02]  /*59310*/  IADD3 R58, P4, R0, R2.reuse, RZ ;  /* 0x00000002003a7210 */ /* 0x080fe40007f9e0ff */
[----:B------:R-:W-:Y:S01]  /*59320*/  PRMT R69, R94, 0x7770, RZ ;  /* 0x000077705e457816 */ /* 0x000fe200000000ff */
[----:B------:R1:W-:Y:S01]  /*59330*/  @P6 STG.E.U8 desc[UR44][R56.64], R71 ;  /* 0x0000004738006986 */ /* 0x0003e2000c10112c */
[----:B------:R-:W-:Y:S01]  /*59340*/  LEA.HI.X.SX32 R59, R0, R5, 0x1, P4 ;  /* 0x00000005003b7211 */ /* 0x000fe200020f0eff */
[----:B0-----:R-:W-:Y:S01]  /*59350*/  IMAD R0, R141, 0x2, R68 ;  /* 0x000000028d007824 */ /* 0x001fe200078e0244 */
[----:B------:R-:W-:Y:S01]  /*59360*/  PRMT R81, R95, 0x7770, RZ ;  /* 0x000077705f517816 */ /* 0x000fe200000000ff */
[----:B------:R-:W0:Y:S02]  /*59370*/  LDC R141, c[0x0][0x248] ;  /* 0x00009200ff8d7b82 */ /* 0x000e240000000800 */
[----:B------:R4:W-:Y:S01]  /*59380*/  @P2 STG.E.U8 desc[UR44][R58.64], R69 ;  /* 0x000000453a002986 */ /* 0x0009e2000c10112c */
[----:B-1----:R-:W-:-:S04]  /*59390*/  IADD3 R56, P6, R68, R2, RZ ;  /* 0x0000000244387210 */ /* 0x002fc80007fde0ff */
[-C--:B------:R-:W-:Y:S01]  /*593a0*/  LEA.HI.X.SX32 R57, R68, R5.reuse, 0x1, P6 ;  /* 0x0000000544397211 */ /* 0x080fe200030f0eff */
[----:B--2---:R-:W-:Y:S01]  /*593b0*/  IMAD R68, R149, 0x2, R0 ;  /* 0x0000000295447824 */ /* 0x004fe200078e0200 */
[CC--:B----4-:R-:W-:Y:S01]  /*593c0*/  IADD3 R58, P6, R0.reuse, R2.reuse, RZ ;  /* 0x00000002003a7210 */ /* 0x0d0fe20007fde0ff */
[----:B------:R-:W1:Y:S02]  /*593d0*/  LDC R149, c[0x0][0x248] ;  /* 0x00009200ff957b82 */ /* 0x000e640000000800 */
[----:B------:R2:W-:Y:S01]  /*593e0*/  @P1 STG.E.U8 desc[UR44][R56.64], R81 ;  /* 0x0000005138001986 */ /* 0x0005e2000c10112c */
[-C--:B------:R-:W-:Y:S02]  /*593f0*/  LEA.HI.X.SX32 R59, R0, R5.reuse, 0x1, P6 ;  /* 0x00000005003b7211 */ /* 0x080fe400030f0eff */
[----:B------:R-:W-:Y:S01]  /*59400*/  ISETP.LT.AND P5, PT, R153, UR4, !P0 ;  /* 0x0000000499007c0c */ /* 0x000fe2000c7a1270 */
[----:B------:R-:W-:Y:S01]  /*59410*/  ULDC UR4, c[0x0][0x22c] ;  /* 0x00008b0000047ab9 */ /* 0x000fe20000000800 */
[C---:B--2---:R-:W-:Y:S01]  /*59420*/  IADD3 R56, P6, R68.reuse, R2, RZ ;  /* 0x0000000244387210 */ /* 0x044fe20007fde0ff */
[----:B------:R-:W2:Y:S03]  /*59430*/  LDC R81, c[0x0][0x248] ;  /* 0x00009200ff517b82 */ /* 0x000ea60000000800 */
[----:B------:R-:W-:Y:S01]  /*59440*/  LEA.HI.X.SX32 R57, R68, R5, 0x1, P6 ;  /* 0x0000000544397211 */ /* 0x000fe200030f0eff */
[----:B---3--:R-:W-:-:S04]  /*59450*/  IMAD R68, R83, 0x2, R68 ;  /* 0x0000000253447824 */ /* 0x008fc800078e0244 */
[----:B------:R-:W3:Y:S01]  /*59460*/  LDC R83, c[0x0][0x248] ;  /* 0x00009200ff537b82 */ /* 0x000ee20000000800 */
[----:B------:R-:W-:Y:S02]  /*59470*/  PRMT R71, R92, 0x7771, RZ ;  /* 0x000077715c477816 */ /* 0x000fe400000000ff */
[----:B------:R-:W-:Y:S02]  /*59480*/  PRMT R69, R93, 0x7771, RZ ;  /* 0x000077715d457816 */ /* 0x000fe400000000ff */
[----:B------:R-:W-:Y:S01]  /*59490*/  ISETP.LT.AND P4, PT, R154, UR4, !P0 ;  /* 0x000000049a007c0c */ /* 0x000fe2000c781270 */
[----:B------:R-:W-:Y:S01]  /*594a0*/  ULDC UR4, c[0x0][0x22c] ;  /* 0x00008b0000047ab9 */ /* 0x000fe20000000800 */
[----:B------:R4:W-:Y:S01]  /*594b0*/  @P3 STG.E.U8 desc[UR44][R58.64], R71 ;  /* 0x000000473a003986 */ /* 0x0009e2000c10112c */
[----:B------:R-:W-:Y:S01]  /*594c0*/  ISETP.LT.AND P2, PT, R155, UR4, !P0 ;  /* 0x000000049b007c0c */ /* 0x000fe2000c741270 */
[----:B------:R-:W-:Y:S02]  /*594d0*/  ULDC UR4, c[0x0][0x22c] ;  /* 0x00008b0000047ab9 */ /* 0x000fe40000000800 */
[----:B------:R0:W-:Y:S01]  /*594e0*/  @P5 STG.E.U8 desc[UR44][R56.64], R69 ;  /* 0x0000004538005986 */ /* 0x0001e2000c10112c */
[----:B------:R-:W-:Y:S01]  /*594f0*/  ISETP.LT.AND P1, PT, R152, UR4, !P0 ;  /* 0x0000000498007c0c */ /* 0x000fe2000c721270 */
[----:B------:R-:W-:Y:S01]  /*59500*/  ULDC UR4, c[0x0][0x248] ;  /* 0x0000920000047ab9 */ /* 0x000fe20000000800 */
[C---:B------:R-:W-:Y:S01]  /*59510*/  ISETP.LT.AND P6, PT, R146.reuse, UR6, !P0 ;  /* 0x0000000692007c0c */ /* 0x040fe2000c7c1270 */
[----:B------:R-:W-:Y:S01]  /*59520*/  IMAD R146, R146, UR4, RZ ;  /* 0x0000000492927c24 */ /* 0x000fe2000f8e02ff */
[----:B------:R-:W-:Y:S01]  /*59530*/  ULDC UR6, c[0x0][0x22c] ;  /* 0x00008b0000067ab9 */ /* 0x000fe20000000800 */
[----:B------:R-:W-:Y:S01]  /*59540*/  ULDC UR4, c[0x0][0x22c] ;  /* 0x00008b0000047ab9 */ /* 0x000fe20000000800 */
[----:B----4-:R-:W-:-:S02]  /*59550*/  PRMT R59, R94, 0x7771, RZ ;  /* 0x000077715e3b7816 */ /* 0x010fc400000000ff */
[----:B0-----:R-:W-:-:S04]  /*59560*/  IADD3 R56, P3, R68, R2, RZ ;  /* 0x0000000244387210 */ /* 0x001fc80007f7e0ff */
[----:B------:R-:W-:Y:S01]  /*59570*/  LEA.HI.X.SX32 R57, R68, R5, 0x1, P3 ;  /* 0x0000000544397211 */ /* 0x000fe200018f0eff */
[----:B---3--:R-:W-:Y:S02]  /*59580*/  IMAD R68, R83, 0x4, R68 ;  /* 0x0000000453447824 */ /* 0x008fe400078e0244 */
[----:B------:R-:W0:Y:S02]  /*59590*/  LDC R83, c[0x0][0x248] ;  /* 0x00009200ff537b82 */ /* 0x000e240000000800 */
[----:B------:R3:W-:Y:S01]  /*595a0*/  @P4 STG.E.U8 desc[UR44][R56.64], R59 ;  /* 0x0000003b38004986 */ /* 0x0007e2000c10112c */
[----:B------:R-:W-:Y:S01]  /*595b0*/  PRMT R69, R95, 0x7771, RZ ;  /* 0x000077715f457816 */ /* 0x000fe200000000ff */
[----:B--2---:R-:W-:Y:S01]  /*595c0*/  IMAD R0, R81, 0x2, R68 ;  /* 0x0000000251007824 */ /* 0x004fe200078e0244 */
[----:B---3--:R-:W-:-:S04]  /*595d0*/  IADD3 R56, P4, R146, R2, RZ ;  /* 0x0000000292387210 */ /* 0x008fc80007f9e0ff */
[----:B------:R-:W-:Y:S02]  /*595e0*/  LEA.HI.X.SX32 R57, R146, R5, 0x1, P4 ;  /* 0x0000000592397211 */ /* 0x000fe400020f0eff */
[----:B------:R-:W-:Y:S01]  /*595f0*/  ISETP.LT.AND P4, PT, R139, UR6, !P0 ;  /* 0x000000068b007c0c */ /* 0x000fe2000c781270 */
[----:B------:R-:W-:Y:S01]  /*59600*/  ULDC UR6, c[0x0][0x22c] ;  /* 0x00008b0000067ab9 */ /* 0x000fe20000000800 */
[----:B------:R-:W2:Y:S01]  /*59610*/  LDC R139, c[0x0][0x248] ;  /* 0x00009200ff8b7b82 */ /* 0x000ea20000000800 */
[----:B------:R3:W-:Y:S01]  /*59620*/  @P6 STG.E.U8 desc[UR44][R56.64], R69 ;  /* 0x0000004538006986 */ /* 0x0007e2000c10112c */
[----:B------:R-:W-:Y:S02]  /*59630*/  PRMT R81, R92, 0x7772, RZ ;  /* 0x000077725c517816 */ /* 0x000fe400000000ff */
[----:B------:R-:W-:Y:S02]  /*59640*/  PRMT R71, R93, 0x7772, RZ ;  /* 0x000077725d477816 */ /* 0x000fe400000000ff */
[----:B---3--:R-:W-:-:S04]  /*59650*/  IADD3 R56, P6, R68, R2, RZ ;  /* 0x0000000244387210 */ /* 0x008fc80007fde0ff */
[-C--:B------:R-:W-:Y:S01]  /*59660*/  LEA.HI.X.SX32 R57, R68, R5.reuse, 0x1, P6 ;  /* 0x0000000544397211 */ /* 0x080fe200030f0eff */
[----:B------:R-:W-:Y:S01]  /*59670*/  IMAD R68, R141, 0x2, R0 ;  /* 0x000000028d447824 */ /* 0x000fe200078e0200 */
[-C--:B------:R-:W-:Y:S01]  /*59680*/  IADD3 R58, P6, R0, R2.reuse, RZ ;  /* 0x00000002003a7210 */ /* 0x080fe20007fde0ff */
[----:B------:R-:W3:Y:S01]  /*59690*/  LDC R141, c[0x0][0x248] ;  /* 0x00009200ff8d7b82 */ /* 0x000ee20000000800 */
[----:B------:R-:W-:Y:S01]  /*596a0*/  ISETP.LT.AND P3, PT, R142, UR7, !P0 ;  /* 0x000000078e007c0c */ /* 0x000fe2000c761270 */
[----:B------:R4:W-:Y:S01]  /*596b0*/  @P2 STG.E.U8 desc[UR44][R56.64], R81 ;  /* 0x0000005138002986 */ /* 0x0009e2000c10112c */
[-C--:B------:R-:W-:Y:S01]  /*596c0*/  LEA.HI.X.SX32 R59, R0, R5.reuse, 0x1, P6 ;  /* 0x00000005003b7211 */ /* 0x080fe200030f0eff */
[----:B-1----:R-:W-:Y:S01]  /*596d0*/  IMAD R0, R149, 0x2, R68 ;  /* 0x0000000295007824 */ /* 0x002fe200078e0244 */
[----:B------:R-:W-:Y:S01]  /*596e0*/  ISETP.LT.AND P5, PT, R147, UR4, !P0 ;  /* 0x0000000493007c0c */ /* 0x000fe2000c7a1270 */
[----:B------:R-:W-:Y:S01]  /*596f0*/  ULDC UR4, c[0x0][0x22c] ;  /* 0x00008b0000047ab9 */ /* 0x000fe20000000800 */
[----:B------:R-:W-:Y:S01]  /*59700*/  PRMT R69, R94, 0x7772, RZ ;  /* 0x000077725e457816 */ /* 0x000fe200000000ff */
[----:B------:R1:W-:Y:S01]  /*59710*/  @P1 STG.E.U8 desc[UR44][R58.64], R71 ;  /* 0x000000473a001986 */ /* 0x0003e2000c10112c */
[----:B------:R-:W-:Y:S01]  /*59720*/  PRMT R93, R93, 0x7773, RZ ;  /* 0x000077735d5d7816 */ /* 0x000fe200000000ff */
[----:B------:R-:W-:Y:S01]  /*59730*/  ULDC UR7, c[0x0][0x22c] ;  /* 0x00008b0000077ab9 */ /* 0x000fe20000000800 */
[CC--:B----4-:R-:W-:Y:S01]  /*59740*/  IADD3 R56, P6, R68.reuse, R2.reuse, RZ ;  /* 0x0000000244387210 */ /* 0x0d0fe20007fde0ff */
[----:B------:R-:W4:Y:S03]  /*59750*/  LDC R81, c[0x0][0x248] ;  /* 0x00009200ff517b82 */ /* 0x000f260000000800 */
[----:B------:R-:W-:Y:S01]  /*59760*/  LEA.HI.X.SX32 R57, R68, R5, 0x1, P6 ;  /* 0x0000000544397211 */ /* 0x000fe200030f0eff */
[----:B0-----:R-:W-:Y:S01]  /*59770*/  IMAD R68, R83, 0x2, R0 ;  /* 0x0000000253447824 */ /* 0x001fe200078e0200 */
[----:B-1----:R-:W-:-:S02]  /*59780*/  IADD3 R58, P6, R0, R2, RZ ;  /* 0x00000002003a7210 */ /* 0x002fc40007fde0ff */
[----:B------:R-:W-:Y:S01]  /*59790*/  PRMT R71, R95, 0x7772, RZ ;  /* 0x000077725f477816 */ /* 0x000fe200000000ff */
[----:B------:R0:W-:Y:S01]  /*597a0*/  @P3 STG.E.U8 desc[UR44][R56.64], R69 ;  /* 0x0000004538003986 */ /* 0x0001e2000c10112c */
[----:B------:R-:W-:Y:S01]  /*597b0*/  LEA.HI.X.SX32 R59, R0, R5, 0x1, P6 ;  /* 0x00000005003b7211 */ /* 0x000fe200030f0eff */
[----:B--2---:R-:W-:Y:S01]  /*597c0*/  IMAD R0, R139, 0x2, R68 ;  /* 0x000000028b007824 */ /* 0x004fe200078e0244 */
[----:B------:R-:W-:Y:S01]  /*597d0*/  ISETP.LT.AND P2, PT, R145, UR4, !P0 ;  /* 0x0000000491007c0c */ /* 0x000fe2000c741270 */
[----:B------:R-:W-:Y:S01]  /*597e0*/  ULDC UR4, c[0x0][0x22c] ;  /* 0x00008b0000047ab9 */ /* 0x000fe20000000800 */
[----:B------:R-:W1:Y:S01]  /*597f0*/  LDC R83, c[0x0][0x248] ;  /* 0x00009200ff537b82 */ /* 0x000e620000000800 */
[----:B------:R2:W-:Y:S01]  /*59800*/  @P5 STG.E.U8 desc[UR44][R58.64], R71 ;  /* 0x000000473a005986 */ /* 0x0005e2000c10112c */
[----:B------:R-:W-:Y:S01]  /*59810*/  ISETP.LT.AND P1, PT, R140, UR4, !P0 ;  /* 0x000000048c007c0c */ /* 0x000fe2000c721270 */
[----:B------:R-:W-:Y:S01]  /*59820*/  ULDC UR4, c[0x0][0x22c] ;  /* 0x00008b0000047ab9 */ /* 0x000fe20000000800 */
[----:B0-----:R-:W-:-:S02]  /*59830*/  IADD3 R56, P6, R68, R2, RZ ;  /* 0x0000000244387210 */ /* 0x001fc40007fde0ff */
[----:B------:R-:W-:Y:S02]  /*59840*/  PRMT R69, R92, 0x7773, RZ ;  /* 0x000077735c457816 */ /* 0x000fe400000000ff */
[-C--:B--2---:R-:W-:Y:S01]  /*59850*/  IADD3 R58, P5, R0, R2.reuse, RZ ;  /* 0x00000002003a7210 */ /* 0x084fe20007fbe0ff */
[----:B------:R-:W0:Y:S01]  /*59860*/  LDC R71, c[0x0][0x248] ;  /* 0x00009200ff477b82 */ /* 0x000e220000000800 */
[-C--:B------:R-:W-:Y:S02]  /*59870*/  LEA.HI.X.SX32 R57, R68, R5.reuse, 0x1, P6 ;  /* 0x0000000544397211 */ /* 0x080fe400030f0eff */
[----:B------:R-:W-:Y:S01]  /*59880*/  ISETP.LT.AND P3, PT, R144, UR4, !P0 ;  /* 0x0000000490007c0c */ /* 0x000fe2000c761270 */
[----:B------:R-:W-:Y:S01]  /*59890*/  ULDC UR4, c[0x0][0x22c] ;  /* 0x00008b0000047ab9 */ /* 0x000fe20000000800 */
[----:B------:R-:W-:Y:S01]  /*598a0*/  LEA.HI.X.SX32 R59, R0, R5, 0x1, P5 ;  /* 0x00000005003b7211 */ /* 0x000fe200028f0eff */
[----:B---3--:R-:W-:Y:S01]  /*598b0*/  IMAD R0, R141, 0x2, R0 ;  /* 0x000000028d007824 */ /* 0x008fe200078e0200 */
[----:B------:R-:W-:Y:S01]  /*598c0*/  ISETP.LT.AND P6, PT, R143, UR4, !P0 ;  /* 0x000000048f007c0c */ /* 0x000fe2000c7c1270 */
[----:B------:R2:W-:Y:S01]  /*598d0*/  @P4 STG.E.U8 desc[UR44][R56.64], R69 ;  /* 0x0000004538004986 */ /* 0x0005e2000c10112c */
[----:B------:R-:W-:Y:S01]  /*598e0*/  ULDC UR4, c[0x0][0x248] ;  /* 0x0000920000047ab9 */ /* 0x000fe20000000800 */
[C---:B------:R-:W-:Y:S01]  /*598f0*/  ISETP.LT.AND P4, PT, R136.reuse, UR6, !P0 ;  /* 0x0000000688007c0c */ /* 0x040fe2000c781270 */
[----:B------:R-:W-:Y:S01]  /*59900*/  IMAD R136, R136, UR4, RZ ;  /* 0x0000000488887c24 */ /* 0x000fe2000f8e02ff */
[----:B------:R3:W-:Y:S01]  /*59910*/  @P2 STG.E.U8 desc[UR44][R58.64], R93 ;  /* 0x0000005d3a002986 */ /* 0x0007e2000c10112c */
[----:B------:R-:W1:Y:S01]  /*59920*/  LDC R68, c[0x0][0x248] ;  /* 0x00009200ff447b82 */ /* 0x000e620000000800 */
[----:B------:R-:W-:Y:S01]  /*59930*/  PRMT R95, R95, 0x7773, RZ ;  /* 0x000077735f5f7816 */ /* 0x000fe200000000ff */
[----:B------:R-:W-:Y:S01]  /*59940*/  ULDC UR4, c[0x0][0x22c] ;  /* 0x00008b0000047ab9 */ /* 0x000fe20000000800 */
[----:B------:R-:W-:Y:S01]  /*59950*/  ULDC UR6, c[0x0][0x22c] ;  /* 0x00008b0000067ab9 */ /* 0x000fe20000000800 */
[----:B--2---:R-:W-:-:S02]  /*59960*/  IADD3 R56, P5, R0, R2, RZ ;  /* 0x0000000200387210 */ /* 0x004fc40007fbe0ff */
[----:B------:R-:W-:Y:S02]  /*59970*/  PRMT R69, R94, 0x7773, RZ ;  /* 0x000077735e457816 */ /* 0x000fe400000000ff */
[----:B------:R-:W-:Y:S01]  /*59980*/  LEA.HI.X.SX32 R57, R0, R5, 0x1, P5 ;  /* 0x0000000500397211 */ /* 0x000fe200028f0eff */
[----:B---3--:R-:W2:Y:S01]  /*59990*/  LDC R93, c[0x0][0x248] ;  /* 0x00009200ff5d7b82 */ /* 0x008ea20000000800 */
[----:B------:R-:W-:Y:S01]  /*599a0*/  IADD3 R58, P5, R136, R2, RZ ;  /* 0x00000002883a7210 */ /* 0x000fe20007fbe0ff */
[----:B----4-:R-:W-:-:S03]  /*599b0*/  IMAD R0, R81, 0x4, R0 ;  /* 0x0000000451007824 */ /* 0x010fc600078e0200 */
[----:B------:R-:W-:Y:S01]  /*599c0*/  LEA.HI.X.SX32 R59, R136, R5, 0x1, P5 ;  /* 0x00000005883b7211 */ /* 0x000fe200028f0eff */
[----:B------:R3:W-:Y:S01]  /*599d0*/  @P1 STG.E.U8 desc[UR44][R56.64], R69 ;  /* 0x0000004538001986 */ /* 0x0007e2000c10112c */
[----:B------:R-:W-:Y:S01]  /*599e0*/  ISETP.LT.AND P1, PT, R138, UR4, !P0 ;  /* 0x000000048a007c0c */ /* 0x000fe2000c721270 */
[----:B------:R-:W-:Y:S02]  /*599f0*/  ULDC UR4, c[0x0][0x22c] ;  /* 0x00008b0000047ab9 */ /* 0x000fe40000000800 */
[----:B------:R4:W-:Y:S01]  /*59a00*/  @P4 STG.E.U8 desc[UR44][R58.64], R95 ;  /* 0x0000005f3a004986 */ /* 0x0009e2000c10112c */
[----:B------:R-:W-:Y:S01]  /*59a10*/  ISETP.LT.AND P4, PT, R125, UR4, !P0 ;  /* 0x000000047d007c0c */ /* 0x000fe2000c781270 */
[----:B------:R-:W-:Y:S01]  /*59a20*/  ULDC UR4, c[0x0][0x22c] ;  /* 0x00008b0000047ab9 */ /* 0x000fe20000000800 */
[----:B------:R-:W2:Y:S01]  /*59a30*/  LDC R125, c[0x0][0x248] ;  /* 0x00009200ff7d7b82 */ /* 0x000ea20000000800 */
[----:B------:R-:W-:Y:S02]  /*59a40*/  PRMT R81, R88, 0x7770, RZ ;  /* 0x0000777058517816 */ /* 0x000fe400000000ff */
[----:B---3--:R-:W-:-:S04]  /*59a50*/  IADD3 R56, P5, R0, R2, RZ ;  /* 0x0000000200387210 */ /* 0x008fc80007fbe0ff */
[----:B------:R-:W-:Y:S01]  /*59a60*/  LEA.HI.X.SX32 R57, R0, R5, 0x1, P5 ;  /* 0x0000000500397211 */ /* 0x000fe200028f0eff */
[----:B0-----:R-:W-:Y:S01]  /*59a70*/  IMAD R0, R71, 0x2, R0 ;  /* 0x0000000247007824 */ /* 0x001fe200078e0200 */
[----:B------:R-:W-:Y:S01]  /*59a80*/  ISETP.LT.AND P2, PT, R137, UR7, !P0 ;  /* 0x0000000789007c0c */ /* 0x000fe2000c741270 */
[----:B----4-:R-:W0:Y:S02]  /*59a90*/  LDC R95, c[0x0][0x248] ;  /* 0x00009200ff5f7b82 */ /* 0x010e240000000800 */
[----:B------:R3:W-:Y:S01]  /*59aa0*/  @P3 STG.E.U8 desc[UR44][R56.64], R81 ;  /* 0x0000005138003986 */ /* 0x0007e2000c10112c */
[----:B-1----:R-:W-:Y:S01]  /*59ab0*/  IMAD R59, R83, 0x2, R0 ;  /* 0x00000002533b7824 */ /* 0x002fe200078e0200 */
[----:B------:R-:W-:Y:S01]  /*59ac0*/  PRMT R71, R89, 0x7770, RZ ;  /* 0x0000777059477816 */ /* 0x000fe200000000ff */
[----:B------:R-:W-:-:S03]  /*59ad0*/  ULDC UR7, c[0x0][0x22c] ;  /* 0x00008b0000077ab9 */ /* 0x000fc60000000800 */
[----:B------:R-:W1:Y:S01]  /*59ae0*/  LDC R83, c[0x0][0x248] ;  /* 0x00009200ff537b82 */ /* 0x000e620000000800 */
[----:B---3--:R-:W-:-:S04]  /*59af0*/  IADD3 R56, P3, R0, R2, RZ ;  /* 0x0000000200387210 */ /* 0x008fc80007f7e0ff */
[-C--:B------:R-:W-:Y:S01]  /*59b00*/  LEA.HI.X.SX32 R57, R0, R5.reuse, 0x1, P3 ;  /* 0x0000000500397211 */ /* 0x080fe200018f0eff */
[----:B------:R-:W-:Y:S01]  /*59b10*/  IMAD R0, R68, 0x2, R59 ;  /* 0x0000000244007824 */ /* 0x000fe200078e023b */
[CC--:B------:R-:W-:Y:S02]  /*59b20*/  IADD3 R58, P3, R59.reuse, R2.reuse, RZ ;  /* 0x000000023b3a7210 */ /* 0x0c0fe40007f7e0ff */
[----:B------:R-:W-:Y:S01]  /*59b30*/  PRMT R69, R90, 0x7770, RZ ;  /* 0x000077705a457816 */ /* 0x000fe200000000ff */
[----:B------:R3:W-:Y:S01]  /*59b40*/  @P6 STG.E.U8 desc[UR44][R56.64], R71 ;  /* 0x0000004738006986 */ /* 0x0007e2000c10112c */
[----:B------:R-:W-:Y:S01]  /*59b50*/  LEA.HI.X.SX32 R59, R59, R5, 0x1, P3 ;  /* 0x000000053b3b7211 */ /* 0x000fe200018f0eff */
[----:B--2---:R-:W-:Y:S01]  /*59b60*/  IMAD R68, R93, 0x2, R0 ;  /* 0x000000025d447824 */ /* 0x004fe200078e0200 */
[----:B------:R-:W-:Y:S01]  /*59b70*/  PRMT R81, R91, 0x7770, RZ ;  /* 0x000077705b517816 */ /* 0x000fe200000000ff */
[----:B------:R-:W2:Y:S02]  /*59b80*/  LDC R93, c[0x0][0x248] ;  /* 0x00009200ff5d7b82 */ /* 0x000ea40000000800 */
[----:B------:R4:W-:Y:S01]  /*59b90*/  @P2 STG.E.U8 desc[UR44][R58.64], R69 ;  /* 0x000000453a002986 */ /* 0x0009e2000c10112c */
[----:B---3--:R-:W-:-:S04]  /*59ba0*/  IADD3 R56, P6, R0, R2, RZ ;  /* 0x0000000200387210 */ /* 0x008fc80007fde0ff */
[----:B------:R-:W-:Y:S01]  /*59bb0*/  LEA.HI.X.SX32 R57, R0, R5, 0x1, P6 ;  /* 0x0000000500397211 */ /* 0x000fe200030f0eff */
[----:B------:R-:W-:Y:S01]  /*59bc0*/  IMAD R0, R125, 0x2, R68 ;  /* 0x000000027d007824 */ /* 0x000fe200078e0244 */
[----:B----4-:R-:W-:-:S03]  /*59bd0*/  IADD3 R58, P6, R68, R2, RZ ;  /* 0x00000002443a7210 */ /* 0x010fc60007fde0ff */
[----:B------:R3:W-:Y:S01]  /*59be0*/  @P1 STG.E.U8 desc[UR44][R56.64], R81 ;  /* 0x0000005138001986 */ /* 0x0007e2000c10112c */
[----:B------:R-:W-:Y:S02]  /*59bf0*/  LEA.HI.X.SX32 R59, R68, R5, 0x1, P6 ;  /* 0x00000005443b7211 */ /* 0x000fe400030f0eff */
[----:B------:R-:W-:Y:S01]  /*59c00*/  ISETP.LT.AND P5, PT, R133, UR4, !P0 ;  /* 0x0000000485007c0c */ /* 0x000fe2000c7a1270 */
[----:B------:R-:W-:Y:S01]  /*59c10*/  ULDC UR4, c[0x0][0x22c] ;  /* 0x00008b0000047ab9 */ /* 0x000fe20000000800 */
[----:B------:R-:W-:Y:S01]  /*59c20*/  PRMT R71, R88, 0x7771, RZ ;  /* 0x0000777158477816 */ /* 0x000fe200000000ff */
[----:B------:R-:W4:Y:S01]  /*59c30*/  LDC R68, c[0x0][0x248] ;  /* 0x00009200ff447b82 */ /* 0x000f220000000800 */
[----:B---3--:R-:W-:Y:S02]  /*59c40*/  IADD3 R56, P6, R0, R2, RZ ;  /* 0x0000000200387210 */ /* 0x008fe40007fde0ff */
[----:B------:R-:W-:-:S05]  /*59c50*/  PRMT R69, R89, 0x7771, RZ ;  /* 0x0000777159457816 */ /* 0x000fca00000000ff */
[----:B------:R-:W3:Y:S01]  /*59c60*/  LDC R81, c[0x0][0x248] ;  /* 0x00009200ff517b82 */ /* 0x000ee20000000800 */
[----:B------:R-:W-:Y:S01]  /*59c70*/  LEA.HI.X.SX32 R57, R0, R5, 0x1, P6 ;  /* 0x0000000500397211 */ /* 0x000fe200030f0eff */
[----:B-1----:R-:W-:Y:S01]  /*59c80*/  IMAD R0, R83, 0x2, R0 ;  /* 0x0000000253007824 */ /* 0x002fe200078e0200 */
[----:B------:R-:W-:Y:S01]  /*59c90*/  ISETP.LT.AND P3, PT, R134, UR4, !P0 ;  /* 0x0000000486007c0c */ /* 0x000fe2000c761270 */
[----:B------:R-:W-:-:S04]  /*59ca0*/  ULDC UR4, c[0x0][0x22c] ;  /* 0x00008b0000047ab9 */ /* 0x000fc80000000800 */
[----:B------:R-:W1:Y:S01]  /*59cb0*/  LDC R83, c[0x0][0x248] ;  /* 0x00009200ff537b82 */ /* 0x000e620000000800 */
        /* <DEDUP_REMOVED lines=10> */
[----:B0-----:R-:W-:-:S02]  /*59d60*/  PRMT R59, R90, 0x7771, RZ ;  /* 0x000077715a3b7816 */ /* 0x001fc400000000ff */
[----:B--2---:R-:W-:-:S04]  /*59d70*/  IADD3 R56, P4, R0, R2, RZ ;  /* 0x0000000200387210 */ /* 0x004fc80007f9e0ff */
[----:B------:R-:W-:-:S05]  /*59d80*/  LEA.HI.X.SX32 R57, R0, R5, 0x1, P4 ;  /* 0x0000000500397211 */ /* 0x000fca00020f0eff */
[----:B------:R0:W-:Y:S01]  /*59d90*/  @P3 STG.E.U8 desc[UR44][R56.64], R59 ;  /* 0x0000003b38003986 */ /* 0x0001e2000c10112c */
[----:B------:R-:W-:Y:S01]  /*59da0*/  PRMT R69, R91, 0x7771, RZ ;  /* 0x000077715b457816 */ /* 0x000fe200000000ff */
[----:B-1----:R-:W-:Y:S02]  /*59db0*/  IMAD R0, R83, 0x4, R0 ;  /* 0x0000000453007824 */ /* 0x002fe400078e0200 */
[----:B------:R-:W1:Y:S01]  /*59dc0*/  LDC R83, c[0x0][0x248] ;  /* 0x00009200ff537b82 */ /* 0x000e620000000800 */
[----:B0-----:R-:W-:-:S04]  /*59dd0*/  IADD3 R56, P3, R130, R2, RZ ;  /* 0x0000000282387210 */ /* 0x001fc80007f7e0ff */
[----:B------:R-:W-:Y:S01]  /*59de0*/  LEA.HI.X.SX32 R57, R130, R5, 0x1, P3 ;  /* 0x0000000582397211 */ /* 0x000fe200018f0eff */
[----:B---3--:R-:W-:-:S04]  /*59df0*/  IMAD R59, R81, 0x2, R0 ;  /* 0x00000002513b7824 */ /* 0x008fc800078e0200 */
[----:B------:R0:W-:Y:S01]  /*59e00*/  @P6 STG.E.U8 desc[UR44][R56.64], R69 ;  /* 0x0000004538006986 */ /* 0x0001e2000c10112c */
[----:B------:R-:W-:Y:S02]  /*59e10*/  PRMT R81, R88, 0x7772, RZ ;  /* 0x0000777258517816 */ /* 0x000fe400000000ff */
[----:B0-----:R-:W-:-:S04]  /*59e20*/  IADD3 R56, P6, R0, R2, RZ ;  /* 0x0000000200387210 */ /* 0x001fc80007fde0ff */
[----:B------:R-:W-:Y:S01]  /*59e30*/  LEA.HI.X.SX32 R57, R0, R5, 0x1, P6 ;  /* 0x0000000500397211 */ /* 0x000fe200030f0eff */
[----:B----4-:R-:W-:Y:S01]  /*59e40*/  IMAD R0, R68, 0x2, R59 ;  /* 0x0000000244007824 */ /* 0x010fe200078e023b */
[----:B------:R-:W-:-:S03]  /*59e50*/  IADD3 R58, P6, R59, R2, RZ ;  /* 0x000000023b3a7210 */ /* 0x000fc60007fde0ff */
[----:B------:R-:W-:Y:S02]  /*59e60*/  IMAD R68, R93, 0x2, R0 ;  /* 0x000000025d447824 */ /* 0x000fe400078e0200 */
[----:B------:R-:W0:Y:S01]  /*59e70*/  LDC R93, c[0x0][0x248] ;  /* 0x00009200ff5d7b82 */ /* 0x000e220000000800 */
[----:B------:R-:W-:Y:S01]  /*59e80*/  PRMT R71, R89, 0x7772, RZ ;  /* 0x0000777259477816 */ /* 0x000fe200000000ff */
[----:B------:R2:W-:Y:S01]  /*59e90*/  @P2 STG.E.U8 desc[UR44][R56.64], R81 ;  /* 0x0000005138002986 */ /* 0x0005e2000c10112c */
[-C--:B------:R-:W-:Y:S02]  /*59ea0*/  LEA.HI.X.SX32 R59, R59, R5.reuse, 0x1, P6 ;  /* 0x000000053b3b7211 */ /* 0x080fe400030f0eff */
[----:B------:R-:W-:Y:S01]  /*59eb0*/  ISETP.LT.AND P4, PT, R126, UR7, !P0 ;  /* 0x000000077e007c0c */ /* 0x000fe2000c781270 */
[----:B------:R-:W-:Y:S01]  /*59ec0*/  ULDC UR7, c[0x0][0x22c] ;  /* 0x00008b0000077ab9 */ /* 0x000fe20000000800 */
[----:B------:R-:W-:Y:S01]  /*59ed0*/  ISETP.LT.AND P5, PT, R131, UR4, !P0 ;  /* 0x0000000483007c0c */ /* 0x000fe2000c7a1270 */
[----:B------:R3:W-:Y:S01]  /*59ee0*/  @P1 STG.E.U8 desc[UR44][R58.64], R71 ;  /* 0x000000473a001986 */ /* 0x0007e2000c10112c */
[----:B------:R-:W-:Y:S01]  /*59ef0*/  PRMT R69, R90, 0x7772, RZ ;  /* 0x000077725a457816 */ /* 0x000fe200000000ff */
[----:B------:R-:W-:Y:S01]  /*59f00*/  ULDC UR4, c[0x0][0x22c] ;  /* 0x00008b0000047ab9 */ /* 0x000fe20000000800 */
[CC--:B--2---:R-:W-:Y:S01]  /*59f10*/  IADD3 R56, P6, R0.reuse, R2.reuse, RZ ;  /* 0x0000000200387210 */ /* 0x0c4fe20007fde0ff */
[----:B------:R-:W2:Y:S03]  /*59f20*/  LDC R81, c[0x0][0x248] ;  /* 0x00009200ff517b82 */ /* 0x000ea60000000800 */
[----:B------:R-:W-:Y:S01]  /*59f30*/  LEA.HI.X.SX32 R57, R0, R5, 0x1, P6 ;  /* 0x0000000500397211 */ /* 0x000fe200030f0eff */
[----:B-1----:R-:W-:Y:S01]  /*59f40*/  IMAD R0, R83, 0x2, R68 ;  /* 0x0000000253007824 */ /* 0x002fe200078e0244 */
[----:B---3--:R-:W-:-:S02]  /*59f50*/  IADD3 R58, P6, R68, R2, RZ ;  /* 0x00000002443a7210 */ /* 0x008fc40007fde0ff */
[----:B------:R-:W-:Y:S02]  /*59f60*/  PRMT R71, R91, 0x7772, RZ ;  /* 0x000077725b477816 */ /* 0x000fe400000000ff */
[----:B------:R-:W-:Y:S01]  /*59f70*/  ISETP.LT.AND P3, PT, R123, UR6, !P0 ;  /* 0x000000067b007c0c */ /* 0x000fe2000c761270 */
[----:B------:R1:W-:Y:S01]  /*59f80*/  @P4 STG.E.U8 desc[UR44][R56.64], R69 ;  /* 0x0000004538004986 */ /* 0x0003e2000c10112c */
[----:B------:R-:W-:Y:S01]  /*59f90*/  LEA.HI.X.SX32 R59, R68, R5, 0x1, P6 ;  /* 0x00000005443b7211 */ /* 0x000fe200030f0eff */
[----:B------:R-:W-:Y:S01]  /*59fa0*/  IMAD R68, R95, 0x2, R0 ;  /* 0x000000025f447824 */ /* 0x000fe200078e0200 */
[----:B------:R-:W-:Y:S01]  /*59fb0*/  ISETP.LT.AND P2, PT, R129, UR4, !P0 ;  /* 0x0000000481007c0c */ /* 0x000fe2000c741270 */
[----:B------:R-:W-:Y:S01]  /*59fc0*/  ULDC UR4, c[0x0][0x22c] ;  /* 0x00008b0000047ab9 */ /* 0x000fe20000000800 */
[----:B------:R-:W3:Y:S01]  /*59fd0*/  LDC R83, c[0x0][0x248] ;  /* 0x00009200ff537b82 */ /* 0x000ee20000000800 */
[----:B------:R4:W-:Y:S01]  /*59fe0*/  @P5 STG.E.U8 desc[UR44][R58.64], R71 ;  /* 0x000000473a005986 */ /* 0x0009e2000c10112c */
[----:B------:R-:W-:Y:S01]  /*59ff0*/  ISETP.LT.AND P1, PT, R124, UR4, !P0 ;  /* 0x000000047c007c0c */ /* 0x000fe2000c721270 */
[----:B------:R-:W-:Y:S01]  /*5a000*/  ULDC UR4, c[0x0][0x22c] ;  /* 0x00008b0000047ab9 */ /* 0x000fe20000000800 */
[----:B------:R-:W-:Y:S01]  /*5a010*/  ULDC UR6, c[0x0][0x22c] ;  /* 0x00008b0000067ab9 */ /* 0x000fe20000000800 */
[----:B-1----:R-:W-:-:S02]  /*5a020*/  IADD3 R56, P6, R0, R2, RZ ;  /* 0x0000000200387210 */ /* 0x002fc40007fde0ff */
[----:B------:R-:W-:Y:S02]  /*5a030*/  PRMT R69, R88, 0x7773, RZ ;  /* 0x0000777358457816 */ /* 0x000fe400000000ff */
[----:B----4-:R-:W-:Y:S02]  /*5a040*/  IADD3 R58, P5, R68, R2, RZ ;  /* 0x00000002443a7210 */ /* 0x010fe40007fbe0ff */
[-C--:B------:R-:W-:Y:S02]  /*5a050*/  LEA.HI.X.SX32 R57, R0, R5.reuse, 0x1, P6 ;  /* 0x0000000500397211 */ /* 0x080fe400030f0eff */
[----:B------:R-:W-:Y:S01]  /*5a060*/  ISETP.LT.AND P4, PT, R128, UR4, !P0 ;  /* 0x0000000480007c0c */ /* 0x000fe2000c781270 */
[----:B------:R-:W-:Y:S01]  /*5a070*/  ULDC UR4, c[0x0][0x22c] ;  /* 0x00008b0000047ab9 */ /* 0x000fe20000000800 */
[----:B------:R-:W-:Y:S01]  /*5a080*/  LEA.HI.X.SX32 R59, R68, R5, 0x1, P5 ;  /* 0x00000005443b7211 */ /* 0x000fe200028f0eff */
[----:B0-----:R-:W-:Y:S01]  /*5a090*/  IMAD R68, R93, 0x2, R68 ;  /* 0x000000025d447824 */ /* 0x001fe200078e0244 */
[----:B------:R-:W-:Y:S01]  /*5a0a0*/  ISETP.LT.AND P6, PT, R127, UR4, !P0 ;  /* 0x000000047f007c0c */ /* 0x000fe2000c7c1270 */
[----:B------:R-:W0:Y:S01]  /*5a0b0*/  LDC R93, c[0x0][0x248] ;  /* 0x00009200ff5d7b82 */ /* 0x000e220000000800 */
[----:B------:R1:W-:Y:S01]  /*5a0c0*/  @P3 STG.E.U8 desc[UR44][R56.64], R69 ;  /* 0x0000004538003986 */ /* 0x0003e2000c10112c */
[----:B------:R-:W-:Y:S01]  /*5a0d0*/  ULDC UR4, c[0x0][0x248] ;  /* 0x0000920000047ab9 */ /* 0x000fe20000000800 */
[----:B------:R-:W-:-:S02]  /*5a0e0*/  PRMT R89, R89, 0x7773, RZ ;  /* 0x0000777359597816 */ /* 0x000fc400000000ff */
[C---:B------:R-:W-:Y:S01]  /*5a0f0*/  ISETP.LT.AND P3, PT, R120.reuse, UR6, !P0 ;  /* 0x0000000678007c0c */ /* 0x040fe2000c761270 */
[----:B------:R-:W-:Y:S01]  /*5a100*/  IMAD R120, R120, UR4, RZ ;  /* 0x0000000478787c24 */ /* 0x000fe2000f8e02ff */
[----:B------:R-:W-:Y:S01]  /*5a110*/  PRMT R71, R90, 0x7773, RZ ;  /* 0x000077735a477816 */ /* 0x000fe200000000ff */
[----:B------:R4:W-:Y:S01]  /*5a120*/  @P2 STG.E.U8 desc[UR44][R58.64], R89 ;  /* 0x000000593a002986 */ /* 0x0009e2000c10112c */
[----:B--2---:R-:W-:Y:S01]  /*5a130*/  IMAD R0, R81, 0x4, R68 ;  /* 0x0000000451007824 */ /* 0x004fe200078e0244 */
[----:B------:R-:W-:Y:S01]  /*5a140*/  PRMT R91, R91, 0x7773, RZ ;  /* 0x000077735b5b7816 */ /* 0x000fe200000000ff */
[----:B------:R-:W-:Y:S01]  /*5a150*/  ULDC UR4, c[0x0][0x22c] ;  /* 0x00008b0000047ab9 */ /* 0x000fe20000000800 */
[----:B------:R-:W-:Y:S01]  /*5a160*/  ULDC UR6, c[0x0][0x22c] ;  /* 0x00008b0000067ab9 */ /* 0x000fe20000000800 */
[----:B-1----:R-:W-:-:S04]  /*5a170*/  IADD3 R56, P5, R68, R2, RZ ;  /* 0x0000000244387210 */ /* 0x002fc80007fbe0ff */
[-C--:B------:R-:W-:Y:S02]  /*5a180*/  LEA.HI.X.SX32 R57, R68, R5.reuse, 0x1, P5 ;  /* 0x0000000544397211 */ /* 0x080fe400028f0eff */
[CC--:B----4-:R-:W-:Y:S01]  /*5a190*/  IADD3 R58, P5, R120.reuse, R2.reuse, RZ ;  /* 0x00000002783a7210 */ /* 0x0d0fe20007fbe0ff */
[----:B------:R-:W1:Y:S03]  /*5a1a0*/  LDC R89, c[0x0][0x248] ;  /* 0x00009200ff597b82 */ /* 0x000e660000000800 */
[-C--:B------:R-:W-:Y:S02]  /*5a1b0*/  LEA.HI.X.SX32 R59, R120, R5.reuse, 0x1, P5 ;  /* 0x00000005783b7211 */ /* 0x080fe400028f0eff */
[C---:B------:R-:W-:Y:S01]  /*5a1c0*/  IADD3 R68, P5, R0.reuse, R2, RZ ;  /* 0x0000000200447210 */ /* 0x040fe20007fbe0ff */
[----:B------:R2:W-:Y:S03]  /*5a1d0*/  @P1 STG.E.U8 desc[UR44][R56.64], R71 ;  /* 0x0000004738001986 */ /* 0x0005e6000c10112c */
[----:B------:R-:W-:Y:S01]  /*5a1e0*/  LEA.HI.X.SX32 R69, R0, R5, 0x1, P5 ;  /* 0x0000000500457211 */ /* 0x000fe200028f0eff */
[----:B---3--:R-:W-:Y:S01]  /*5a1f0*/  IMAD R0, R83, 0x2, R0 ;  /* 0x0000000253007824 */ /* 0x008fe200078e0200 */
[----:B------:R3:W-:Y:S01]  /*5a200*/  @P3 STG.E.U8 desc[UR44][R58.64], R91 ;  /* 0x0000005b3a003986 */ /* 0x0007e2000c10112c */
[----:B--2---:R-:W-:-:S02]  /*5a210*/  PRMT R71, R84, 0x7770, RZ ;  /* 0x0000777054477816 */ /* 0x004fc400000000ff */
[----:B0-----:R-:W-:Y:S01]  /*5a220*/  IMAD R57, R93, 0x2, R0 ;  /* 0x000000025d397824 */ /* 0x001fe200078e0200 */
[----:B------:R-:W-:Y:S01]  /*5a230*/  PRMT R83, R85, 0x7770, RZ ;  /* 0x0000777055537816 */ /* 0x000fe200000000ff */
[----:B------:R-:W0:Y:S01]  /*5a240*/  LDC R93, c[0x0][0x248] ;  /* 0x00009200ff5d7b82 */ /* 0x000e220000000800 */
[----:B------:R2:W-:Y:S01]  /*5a250*/  @P4 STG.E.U8 desc[UR44][R68.64], R71 ;  /* 0x0000004744004986 */ /* 0x0005e2000c10112c */
[----:B---3--:R-:W-:-:S06]  /*5a260*/  IADD3 R58, P4, R0, R2, RZ ;  /* 0x00000002003a7210 */ /* 0x008fcc0007f9e0ff */
[----:B------:R-:W3:Y:S01]  /*5a270*/  LDC R91, c[0x0][0x248] ;  /* 0x00009200ff5b7b82 */ /* 0x000ee20000000800 */
[-C--:B------:R-:W-:Y:S01]  /*5a280*/  LEA.HI.X.SX32 R59, R0, R5.reuse, 0x1, P4 ;  /* 0x00000005003b7211 */ /* 0x080fe200020f0eff */
[----:B------:R-:W-:Y:S01]  /*5a290*/  IMAD R0, R70, 0x2, R57 ;  /* 0x0000000246007824 */ /* 0x000fe200078e0239 */
[----:B------:R-:W-:Y:S01]  /*5a2a0*/  ISETP.LT.AND P2, PT, R121, UR7, !P0 ;  /* 0x0000000779007c0c */ /* 0x000fe2000c741270 */
[----:B------:R-:W-:Y:S01]  /*5a2b0*/  ULDC UR7, c[0x0][0x22c] ;  /* 0x00008b0000077ab9 */ /* 0x000fe20000000800 */
[-C--:B------:R-:W-:Y:S01]  /*5a2c0*/  IADD3 R56, P4, R57, R2.reuse, RZ ;  /* 0x0000000239387210 */ /* 0x080fe20007f9e0ff */
[----:B------:R-:W-:Y:S01]  /*5a2d0*/  @P6 STG.E.U8 desc[UR44][R58.64], R83 ;  /* 0x000000533a006986 */ /* 0x000fe2000c10112c */
[----:B--2---:R-:W-:Y:S01]  /*5a2e0*/  IADD3 R68, P6, R0, R2, RZ ;  /* 0x0000000200447210 */ /* 0x004fe20007fde0ff */
[----:B-1----:R-:W-:Y:S01]  /*5a2f0*/  IMAD R71, R89, 0x2, R0 ;  /* 0x0000000259477824 */ /* 0x002fe200078e0200 */
[----:B------:R-:W-:Y:S02]  /*5a300*/  PRMT R81, R86, 0x7770, RZ ;  /* 0x0000777056517816 */ /* 0x000fe400000000ff */
[----:B------:R-:W-:-:S02]  /*5a310*/  LEA.HI.X.SX32 R57, R57, R5, 0x1, P4 ;  /* 0x0000000539397211 */ /* 0x000fc400020f0eff */
[-C--:B------:R-:W-:Y:S01]  /*5a320*/  LEA.HI.X.SX32 R69, R0, R5.reuse, 0x1, P6 ;  /* 0x0000000500457211 */ /* 0x080fe200030f0eff */
[----:B------:R-:W-:Y:S01]  /*5a330*/  IMAD R0, R80, 0x2, R71 ;  /* 0x0000000250007824 */ /* 0x000fe200078e0247 */
[CC--:B------:R-:W-:Y:S01]  /*5a340*/  IADD3 R70, P6, R71.reuse, R2.reuse, RZ ;  /* 0x0000000247467210 */ /* 0x0c0fe20007fde0ff */
[----:B------:R1:W-:Y:S01]  /*5a350*/  @P2 STG.E.U8 desc[UR44][R56.64], R81 ;  /* 0x0000005138002986 */ /* 0x0003e2000c10112c */
[----:B------:R-:W-:Y:S01]  /*5a360*/  ISETP.LT.AND P1, PT, R122, UR4, !P0 ;  /* 0x000000047a007c0c */ /* 0x000fe2000c721270 */
[----:B------:R-:W-:Y:S01]  /*5a370*/  ULDC UR4, c[0x0][0x22c] ;  /* 0x00008b0000047ab9 */ /* 0x000fe20000000800 */
[----:B------:R-:W-:Y:S01]  /*5a380*/  LEA.HI.X.SX32 R71, R71, R5, 0x1, P6 ;  /* 0x0000000547477211 */ /* 0x000fe200030f0eff */
[----:B------:R-:W2:Y:S01]  /*5a390*/  LDC R80, c[0x0][0x248] ;  /* 0x00009200ff507b82 */ /* 0x000ea20000000800 */
[----:B------:R-:W-:Y:S01]  /*5a3a0*/  ISETP.LT.AND P3, PT, R109, UR4, !P0 ;  /* 0x000000046d007c0c */ /* 0x000fe2000c761270 */
[----:B------:R-:W-:Y:S01]  /*5a3b0*/  ULDC UR4, c[0x0][0x22c] ;  /* 0x00008b0000047ab9 */ /* 0x000fe20000000800 */
[----:B-1----:R-:W-:-:S02]  /*5a3c0*/  IADD3 R56, P6, R0, R2, RZ ;  /* 0x0000000200387210 */ /* 0x002fc40007fde0ff */
[----:B------:R-:W-:Y:S02]  /*5a3d0*/  PRMT R89, R87, 0x7770, RZ ;  /* 0x0000777057597816 */ /* 0x000fe400000000ff */
[----:B------:R-:W-:Y:S01]  /*5a3e0*/  LEA.HI.X.SX32 R57, R0, R5, 0x1, P6 ;  /* 0x0000000500397211 */ /* 0x000fe200030f0eff */
[----:B---3--:R-:W-:Y:S02]  /*5a3f0*/  IMAD R0, R91, 0x2, R0 ;  /* 0x000000025b007824 */ /* 0x008fe400078e0200 */
[----:B------:R-:W1:Y:S01]  /*5a400*/  LDC R91, c[0x0][0x248] ;  /* 0x00009200ff5b7b82 */ /* 0x000e620000000800 */
[----:B------:R-:W-:Y:S01]  /*5a410*/  ISETP.LT.AND P5, PT, R117, UR4, !P0 ;  /* 0x0000000475007c0c */ /* 0x000fe2000c7a1270 */
[----:B------:R-:W-:Y:S01]  /*5a420*/  ULDC UR4, c[0x0][0x22c] ;  /* 0x00008b0000047ab9 */ /* 0x000fe20000000800 */
[----:B------:R-:W-:Y:S01]  /*5a430*/  PRMT R81, R84, 0x7771, RZ ;  /* 0x0000777154517816 */ /* 0x000fe200000000ff */
[----:B------:R3:W-:Y:S01]  /*5a440*/  @P1 STG.E.U8 desc[UR44][R68.64], R89 ;  /* 0x0000005944001986 */ /* 0x0007e2000c10112c */
[----:B------:R-:W-:Y:S01]  /*5a450*/  ISETP.LT.AND P4, PT, R118, UR4, !P0 ;  /* 0x0000000476007c0c */ /* 0x000fe2000c781270 */
[----:B------:R-:W-:-:S02]  /*5a460*/  ULDC UR4, c[0x0][0x22c] ;  /* 0x00008b0000047ab9 */ /* 0x000fc40000000800 */
[----:B------:R-:W-:Y:S01]  /*5a470*/  ISETP.LT.AND P2, PT, R119, UR4, !P0 ;  /* 0x0000000477007c0c */ /* 0x000fe2000c741270 */
[----:B------:R4:W-:Y:S01]  /*5a480*/  @P3 STG.E.U8 desc[UR44][R70.64], R81 ;  /* 0x0000005146003986 */ /* 0x0009e2000c10112c */
[----:B------:R-:W-:Y:S01]  /*5a490*/  ULDC UR4, c[0x0][0x22c] ;  /* 0x00008b0000047ab9 */ /* 0x000fe20000000800 */
[----:B------:R-:W-:Y:S01]  /*5a4a0*/  IADD3 R58, P3, R0, R2, RZ ;  /* 0x00000002003a7210 */ /* 0x000fe20007f7e0ff */
[----:B---3--:R-:W3:Y:S01]  /*5a4b0*/  LDC R89, c[0x0][0x248] ;  /* 0x00009200ff597b82 */ /* 0x008ee20000000800 */
[----:B------:R-:W-:Y:S01]  /*5a4c0*/  ISETP.LT.AND P1, PT, R116, UR4, !P0 ;  /* 0x0000000474007c0c */ /* 0x000fe2000c721270 */
[----:B------:R-:W-:Y:S01]  /*5a4d0*/  ULDC UR4, c[0x0][0x248] ;  /* 0x0000920000047ab9 */ /* 0x000fe20000000800 */
[----:B------:R-:W-:Y:S02]  /*5a4e0*/  PRMT R83, R85, 0x7771, RZ ;  /* 0x0000777155537816 */ /* 0x000fe400000000ff */
[----:B------:R-:W-:-:S03]  /*5a4f0*/  ISETP.LT.AND P6, PT, R114, UR6, !P0 ;  /* 0x0000000672007c0c */ /* 0x000fc6000c7c1270 */
[----:B----4-:R-:W4:Y:S01]  /*5a500*/  LDC R70, c[0x0][0x248] ;  /* 0x00009200ff467b82 */ /* 0x010f220000000800 */
[----:B------:R-:W-:Y:S01]  /*5a510*/  LEA.HI.X.SX32 R59, R0, R5, 0x1, P3 ;  /* 0x00000005003b7211 */ /* 0x000fe200018f0eff */
[----:B------:R-:W-:Y:S01]  /*5a520*/  IMAD R114, R114, UR4, RZ ;  /* 0x0000000472727c24 */ /* 0x000fe2000f8e02ff */
[----:B------:R-:W-:Y:S01]  /*5a530*/  PRMT R81, R86, 0x7771, RZ ;  /* 0x0000777156517816 */ /* 0x000fe200000000ff */
[----:B------:R0:W-:Y:S01]  /*5a540*/  @P5 STG.E.U8 desc[UR44][R56.64], R83 ;  /* 0x0000005338005986 */ /* 0x0001e2000c10112c */
[----:B------:R-:W-:Y:S01]  /*5a550*/  PRMT R71, R87, 0x7771, RZ ;  /* 0x0000777157477816 */ /* 0x000fe200000000ff */
[----:B-1----:R-:W-:Y:S01]  /*5a560*/  IMAD R0, R91, 0x4, R0 ;  /* 0x000000045b007824 */ /* 0x002fe200078e0200 */
[----:B------:R-:W-:Y:S01]  /*5a570*/  ULDC UR4, c[0x0][0x22c] ;  /* 0x00008b0000047ab9 */ /* 0x000fe20000000800 */
[----:B------:R3:W-:Y:S01]  /*5a580*/  @P4 STG.E.U8 desc[UR44][R58.64], R81 ;  /* 0x000000513a004986 */ /* 0x0007e2000c10112c */
[----:B------:R-:W-:Y:S01]  /*5a590*/  IADD3 R68, P4, R114, R2, RZ ;  /* 0x0000000272447210 */ /* 0x000fe20007f9e0ff */
[----:B------:R-:W1:Y:S01]  /*5a5a0*/  LDC R91, c[0x0][0x248] ;  /* 0x00009200ff5b7b82 */ /* 0x000e620000000800 */
[----:B------:R-:W-:-:S02]  /*5a5b0*/  ULDC UR6, c[0x0][0x22c] ;  /* 0x00008b0000067ab9 */ /* 0x000fc40000000800 */
[----:B------:R-:W-:-:S05]  /*5a5c0*/  LEA.HI.X.SX32 R69, R114, R5, 0x1, P4 ;  /* 0x0000000572457211 */ /* 0x000fca00020f0eff */
[----:B------:R2:W-:Y:S01]  /*5a5d0*/  @P6 STG.E.U8 desc[UR44][R68.64], R71 ;  /* 0x0000004744006986 */ /* 0x0005e2000c10112c */
[----:B0-----:R-:W-:Y:S01]  /*5a5e0*/  IADD3 R56, P6, R0, R2, RZ ;  /* 0x0000000200387210 */ /* 0x001fe20007fde0ff */
[----:B---3--:R-:W-:-:S03]  /*5a5f0*/  IMAD R59, R89, 0x2, R0 ;  /* 0x00000002593b7824 */ /* 0x008fc600078e0200 */
[----:B------:R-:W-:Y:S01]  /*5a600*/  LEA.HI.X.SX32 R57, R0, R5, 0x1, P6 ;  /* 0x0000000500397211 */ /* 0x000fe200030f0eff */
[----:B----4-:R-:W-:Y:S01]  /*5a610*/  IMAD R0, R70, 0x2, R59 ;  /* 0x0000000246007824 */ /* 0x010fe200078e023b */
[----:B------:R-:W-:-:S03]  /*5a620*/  IADD3 R58, P6, R59, R2, RZ ;  /* 0x000000023b3a7210 */ /* 0x000fc60007fde0ff */
[----:B--2---:R-:W-:Y:S02]  /*5a630*/  IMAD R71, R93, 0x2, R0 ;  /* 0x000000025d477824 */ /* 0x004fe400078e0200 */
[----:B------:R-:W0:Y:S01]  /*5a640*/  LDC R93, c[0x0][0x248] ;  /* 0x00009200ff5d7b82 */ /* 0x000e220000000800 */
[----:B------:R-:W-:Y:S02]  /*5a650*/  LEA.HI.X.SX32 R59, R59, R5, 0x1, P6 ;  /* 0x000000053b3b7211 */ /* 0x000fe400030f0eff */
[----:B------:R-:W-:Y:S01]  /*5a660*/  ISETP.LT.AND P3, PT, R110, UR7, !P0 ;  /* 0x000000076e007c0c */ /* 0x000fe2000c761270 */
[----:B------:R-:W-:Y:S01]  /*5a670*/  ULDC UR7, c[0x0][0x22c] ;  /* 0x00008b0000077ab9 */ /* 0x000fe20000000800 */
[----:B------:R-:W-:Y:S02]  /*5a680*/  PRMT R89, R84, 0x7772, RZ ;  /* 0x0000777254597816 */ /* 0x000fe400000000ff */
[----:B------:R-:W-:Y:S02]  /*5a690*/  IADD3 R68, P6, R0, R2, RZ ;  /* 0x0000000200447210 */ /* 0x000fe40007fde0ff */
[----:B------:R-:W-:-:S02]  /*5a6a0*/  ISETP.LT.AND P5, PT, R115, UR4, !P0 ;  /* 0x0000000473007c0c */ /* 0x000fc4000c7a1270 */
[----:B------:R-:W-:Y:S01]  /*5a6b0*/  PRMT R83, R85, 0x7772, RZ ;  /* 0x0000777255537816 */ /* 0x000fe200000000ff */
[----:B------:R2:W-:Y:S01]  /*5a6c0*/  @P2 STG.E.U8 desc[UR44][R56.64], R89 ;  /* 0x0000005938002986 */ /* 0x0005e2000c10112c */
[-C--:B------:R-:W-:Y:S01]  /*5a6d0*/  LEA.HI.X.SX32 R69, R0, R5.reuse, 0x1, P6 ;  /* 0x0000000500457211 */ /* 0x080fe200030f0eff */
[----:B------:R-:W-:Y:S01]  /*5a6e0*/  IMAD R0, R80, 0x2, R71 ;  /* 0x0000000250007824 */ /* 0x000fe200078e0247 */
[-C--:B------:R-:W-:Y:S01]  /*5a6f0*/  IADD3 R70, P6, R71, R2.reuse, RZ ;  /* 0x0000000247467210 */ /* 0x080fe20007fde0ff */
[----:B------:R3:W-:Y:S01]  /*5a700*/  @P1 STG.E.U8 desc[UR44][R58.64], R83 ;  /* 0x000000533a001986 */ /* 0x0007e2000c10112c */
[----:B------:R-:W-:Y:S02]  /*5a710*/  ISETP.LT.AND P4, PT, R107, UR6, !P0 ;  /* 0x000000066b007c0c */ /* 0x000fe4000c781270 */
[----:B------:R-:W-:Y:S01]  /*5a720*/  PRMT R81, R86, 0x7772, RZ ;  /* 0x0000777256517816 */ /* 0x000fe200000000ff */
[----:B-1----:R-:W-:Y:S01]  /*5a730*/  IMAD R80, R91, 0x2, R0 ;  /* 0x000000025b507824 */ /* 0x002fe200078e0200 */
[----:B------:R-:W-:Y:S01]  /*5a740*/  LEA.HI.X.SX32 R71, R71, R5, 0x1, P6 ;  /* 0x0000000547477211 */ /* 0x000fe200030f0eff */
[----:B------:R-:W-:Y:S01]  /*5a750*/  ULDC UR4, c[0x0][0x22c] ;  /* 0x00008b0000047ab9 */ /* 0x000fe20000000800 */
[----:B------:R-:W-:Y:S01]  /*5a760*/  ULDC UR6, c[0x0][0x22c] ;  /* 0x00008b0000067ab9 */ /* 0x000fe20000000800 */
[----:B--2---:R-:W1:Y:S01]  /*5a770*/  LDC R89, c[0x0][0x248] ;  /* 0x00009200ff597b82 */ /* 0x004e620000000800 */
[----:B------:R-:W-:-:S02]  /*5a780*/  IADD3 R56, P6, R0, R2, RZ ;  /* 0x0000000200387210 */ /* 0x000fc40007fde0ff */
[----:B---3--:R-:W-:Y:S01]  /*5a790*/  PRMT R83, R87, 0x7772, RZ ;  /* 0x0000777257537816 */ /* 0x008fe200000000ff */
[----:B------:R2:W-:Y:S01]  /*5a7a0*/  @P3 STG.E.U8 desc[UR44][R68.64], R81 ;  /* 0x0000005144003986 */ /* 0x0005e2000c10112c */
[----:B------:R-:W-:Y:S01]  /*5a7b0*/  ISETP.LT.AND P2, PT, R113, UR4, !P0 ;  /* 0x0000000471007c0c */ /* 0x000fe2000c741270 */
[----:B------:R-:W-:Y:S01]  /*5a7c0*/  ULDC UR4, c[0x0][0x22c] ;  /* 0x00008b0000047ab9 */ /* 0x000fe20000000800 */
[----:B------:R-:W-:Y:S01]  /*5a7d0*/  LEA.HI.X.SX32 R57, R0, R5, 0x1, P6 ;  /* 0x0000000500397211 */ /* 0x000fe200030f0eff */
[----:B------:R3:W-:Y:S01]  /*5a7e0*/  @P5 STG.E.U8 desc[UR44][R70.64], R83 ;  /* 0x0000005346005986 */ /* 0x0007e2000c10112c */
[----:B------:R-:W-:Y:S01]  /*5a7f0*/  IADD3 R58, P5, R80, R2, RZ ;  /* 0x00000002503a7210 */ /* 0x000fe20007fbe0ff */
[----:B------:R-:W4:Y:S01]  /*5a800*/  LDC R91, c[0x0][0x248] ;  /* 0x00009200ff5b7b82 */ /* 0x000f220000000800 */
[----:B------:R-:W-:Y:S01]  /*5a810*/  ISETP.LT.AND P1, PT, R108, UR4, !P0 ;  /* 0x000000046c007c0c */ /* 0x000fe2000c721270 */
[----:B------:R-:W-:Y:S01]  /*5a820*/  ULDC UR4, c[0x0][0x22c] ;  /* 0x00008b0000047ab9 */ /* 0x000fe20000000800 */
[----:B--2---:R-:W-:-:S05]  /*5a830*/  PRMT R81, R84, 0x7773, RZ ;  /* 0x0000777354517816 */ /* 0x004fca00000000ff */
[----:B---3--:R-:W2:Y:S01]  /*5a840*/  LDC R83, c[0x0][0x248] ;  /* 0x00009200ff537b82 */ /* 0x008ea20000000800 */
[----:B------:R-:W-:Y:S01]  /*5a850*/  ISETP.LT.AND P3, PT, R112, UR4, !P0 ;  /* 0x0000000470007c0c */ /* 0x000fe2000c761270 */
[----:B------:R-:W-:Y:S01]  /*5a860*/  ULDC UR4, c[0x0][0x22c] ;  /* 0x00008b0000047ab9 */ /* 0x000fe20000000800 */
[----:B------:R-:W-:Y:S01]  /*5a870*/  LEA.HI.X.SX32 R59, R80, R5, 0x1, P5 ;  /* 0x00000005503b7211 */ /* 0x000fe200028f0eff */
[----:B------:R3:W-:Y:S01]  /*5a880*/  @P4 STG.E.U8 desc[UR44][R56.64], R81 ;  /* 0x0000005138004986 */ /* 0x0007e2000c10112c */
[----:B0-----:R-:W-:Y:S01]  /*5a890*/  IMAD R80, R93, 0x2, R80 ;  /* 0x000000025d507824 */ /* 0x001fe200078e0250 */
[----:B------:R-:W-:Y:S01]  /*5a8a0*/  ISETP.LT.AND P6, PT, R111, UR4, !P0 ;  /* 0x000000046f007c0c */ /* 0x000fe2000c7c1270 */
[----:B------:R-:W-:Y:S01]  /*5a8b0*/  ULDC UR4, c[0x0][0x248] ;  /* 0x0000920000047ab9 */ /* 0x000fe20000000800 */
[C---:B------:R-:W-:Y:S01]  /*5a8c0*/  ISETP.LT.AND P4, PT, R104.reuse, UR6, !P0 ;  /* 0x0000000668007c0c */ /* 0x040fe2000c781270 */
[----:B------:R-:W-:Y:S01]  /*5a8d0*/  IMAD R104, R104, UR4, RZ ;  /* 0x0000000468687c24 */ /* 0x000fe2000f8e02ff */
[----:B------:R-:W-:Y:S01]  /*5a8e0*/  IADD3 R68, P5, R80, R2, RZ ;  /* 0x0000000250447210 */ /* 0x000fe20007fbe0ff */
[----:B------:R-:W0:Y:S01]  /*5a8f0*/  LDC R70, c[0x0][0x248] ;  /* 0x00009200ff467b82 */ /* 0x000e220000000800 */
[----:B------:R-:W-:Y:S01]  /*5a900*/  PRMT R85, R85, 0x7773, RZ ;  /* 0x0000777355557816 */ /* 0x000fe200000000ff */
[----:B------:R-:W-:-:S06]  /*5a910*/  ULDC UR4, c[0x0][0x22c] ;  /* 0x00008b0000047ab9 */ /* 0x000fcc0000000800 */
[----:B---3--:R-:W3:Y:S01]  /*5a920*/  LDC R81, c[0x0][0x248] ;  /* 0x00009200ff517b82 */ /* 0x008ee20000000800 */
[-C--:B------:R-:W-:Y:S01]  /*5a930*/  LEA.HI.X.SX32 R69, R80, R5.reuse, 0x1, P5 ;  /* 0x0000000550457211 */ /* 0x080fe200028f0eff */
[----:B-1----:R-:W-:Y:S01]  /*5a940*/  IMAD R80, R89, 0x4, R80 ;  /* 0x0000000459507824 */ /* 0x002fe200078e0250 */
[-C--:B------:R-:W-:Y:S01]  /*5a950*/  IADD3 R56, P5, R104, R2.reuse, RZ ;  /* 0x0000000268387210 */ /* 0x080fe20007fbe0ff */
[----:B------:R1:W-:Y:S01]  /*5a960*/  @P2 STG.E.U8 desc[UR44][R58.64], R85 ;  /* 0x000000553a002986 */ /* 0x0003e2000c10112c */
[----:B------:R-:W-:Y:S01]  /*5a970*/  PRMT R71, R86, 0x7773, RZ ;  /* 0x0000777356477816 */ /* 0x000fe200000000ff */
[----:B------:R-:W-:Y:S01]  /*5a980*/  ULDC UR6, c[0x0][0x22c] ;  /* 0x00008b0000067ab9 */ /* 0x000fe20000000800 */
[----:B------:R-:W-:Y:S01]  /*5a990*/  LEA.HI.X.SX32 R57, R104, R5, 0x1, P5 ;  /* 0x0000000568397211 */ /* 0x000fe200028f0eff */
[----:B------:R-:W0:Y:S01]  /*5a9a0*/  LDC R89, c[0x0][0x248] ;  /* 0x00009200ff597b82 */ /* 0x000e220000000800 */
[----:B------:R-:W-:Y:S01]  /*5a9b0*/  PRMT R87, R87, 0x7773, RZ ;  /* 0x0000777357577816 */ /* 0x000fe200000000ff */
[----:B------:R4:W-:Y:S01]  /*5a9c0*/  @P1 STG.E.U8 desc[UR44][R68.64], R71 ;  /* 0x0000004744001986 */ /* 0x0009e2000c10112c */
[----:B-1----:R-:W-:-:S04]  /*5a9d0*/  IADD3 R58, P5, R80, R2, RZ ;  /* 0x00000002503a7210 */ /* 0x002fc80007fbe0ff */
[-C--:B------:R-:W-:Y:S01]  /*5a9e0*/  LEA.HI.X.SX32 R59, R80, R5.reuse, 0x1, P5 ;  /* 0x00000005503b7211 */ /* 0x080fe200028f0eff */
[----:B--2---:R-:W-:Y:S01]  /*5a9f0*/  IMAD R80, R83, 0x2, R80 ;  /* 0x0000000253507824 */ /* 0x004fe200078e0250 */
[----:B----4-:R-:W-:Y:S01]  /*5aa00*/  PRMT R71, R76, 0x7770, RZ ;  /* 0x000077704c477816 */ /* 0x010fe200000000ff */
[----:B------:R1:W-:Y:S01]  /*5aa10*/  @P4 STG.E.U8 desc[UR44][R56.64], R87 ;  /* 0x0000005738004986 */ /* 0x0003e2000c10112c */
[----:B------:R-:W-:Y:S01]  /*5aa20*/  ISETP.LT.AND P1, PT, R106, UR4, !P0 ;  /* 0x000000046a007c0c */ /* 0x000fe2000c721270 */
[----:B---3--:R-:W-:Y:S01]  /*5aa30*/  IMAD R0, R81, 0x2, R80 ;  /* 0x0000000251007824 */ /* 0x008fe200078e0250 */
[----:B------:R-:W-:Y:S01]  /*5aa40*/  ULDC UR4, c[0x0][0x22c] ;  /* 0x00008b0000047ab9 */ /* 0x000fe20000000800 */
[----:B------:R2:W-:Y:S01]  /*5aa50*/  @P3 STG.E.U8 desc[UR44][R58.64], R71 ;  /* 0x000000473a003986 */ /* 0x0005e2000c10112c */
[----:B------:R-:W-:Y:S01]  /*5aa60*/  ISETP.LT.AND P4, PT, R49, UR4, !P0 ;  /* 0x0000000431007c0c */ /* 0x000fe2000c781270 */
[----:B------:R-:W-:Y:S01]  /*5aa70*/  IMAD R49, R91, 0x2, R0 ;  /* 0x000000025b317824 */ /* 0x000fe200078e0200 */
[----:B------:R-:W-:Y:S01]  /*5aa80*/  PRMT R85, R77, 0x7770, RZ ;  /* 0x000077704d557816 */ /* 0x000fe200000000ff */
[----:B------:R-:W-:Y:S01]  /*5aa90*/  ULDC UR4, c[0x0][0x22c] ;  /* 0x00008b0000047ab9 */ /* 0x000fe20000000800 */
[C---:B-1----:R-:W-:Y:S01]  /*5aaa0*/  IADD3 R56, P3, R80.reuse, R2, RZ ;  /* 0x0000000250387210 */ /* 0x042fe20007f7e0ff */
[----:B------:R-:W1:Y:S03]  /*5aab0*/  LDC R87, c[0x0][0x248] ;  /* 0x00009200ff577b82 */ /* 0x000e660000000800 */
[----:B------:R-:W-:-:S02]  /*5aac0*/  LEA.HI.X.SX32 R57, R80, R5, 0x1, P3 ;  /* 0x0000000550397211 */ /* 0x000fc400018f0eff */
[CC--:B------:R-:W-:Y:S02]  /*5aad0*/  IADD3 R68, P3, R0.reuse, R2.reuse, RZ ;  /* 0x0000000200447210 */ /* 0x0c0fe40007f7e0ff */
[----:B------:R-:W-:Y:S01]  /*5aae0*/  ISETP.LT.AND P2, PT, R105, UR7, !P0 ;  /* 0x0000000769007c0c */ /* 0x000fe2000c741270 */
[----:B------:R3:W-:Y:S01]  /*5aaf0*/  @P6 STG.E.U8 desc[UR44][R56.64], R85 ;  /* 0x0000005538006986 */ /* 0x0007e2000c10112c */
[----:B------:R-:W-:Y:S01]  /*5ab00*/  LEA.HI.X.SX32 R69, R0, R5, 0x1, P3 ;  /* 0x0000000500457211 */ /* 0x000fe200018f0eff */
[----:B0-----:R-:W-:Y:S01]  /*5ab10*/  IMAD R0, R70, 0x2, R49 ;  /* 0x0000000246007824 */ /* 0x001fe200078e0231 */
[----:B--2---:R-:W-:Y:S01]  /*5ab20*/  IADD3 R58, P6, R49, R2, RZ ;  /* 0x00000002313a7210 */ /* 0x004fe20007fde0ff */
[----:B------:R-:W-:-:S03]  /*5ab30*/  ULDC UR7, c[0x0][0x22c] ;  /* 0x00008b0000077ab9 */ /* 0x000fc60000000800 */
[-C--:B------:R-:W-:Y:S01]  /*5ab40*/  LEA.HI.X.SX32 R59, R49, R5.reuse, 0x1, P6 ;  /* 0x00000005313b7211 */ /* 0x080fe200030f0eff */
[----:B------:R-:W-:Y:S01]  /*5ab50*/  IMAD R49, R89, 0x2, R0 ;  /* 0x0000000259317824 */ /* 0x000fe200078e0200 */
[-C--:B------:R-:W-:Y:S02]  /*5ab60*/  IADD3 R70, P6, R0, R2.reuse, RZ ;  /* 0x0000000200467210 */ /* 0x080fe40007fde0ff */
[----:B------:R-:W-:Y:S01]  /*5ab70*/  PRMT R81, R78, 0x7770, RZ ;  /* 0x000077704e517816 */ /* 0x000fe200000000ff */
[----:B---3--:R-:W0:Y:S01]  /*5ab80*/  LDC R85, c[0x0][0x248] ;  /* 0x00009200ff557b82 */ /* 0x008e220000000800 */
[----:B------:R-:W-:Y:S02]  /*5ab90*/  LEA.HI.X.SX32 R71, R0, R5, 0x1, P6 ;  /* 0x0000000500477211 */ /* 0x000fe400030f0eff */
[----:B------:R-:W-:Y:S01]  /*5aba0*/  IADD3 R56, P6, R49, R2, RZ ;  /* 0x0000000231387210 */ /* 0x000fe20007fde0ff */
[----:B------:R2:W-:Y:S01]  /*5abb0*/  @P2 STG.E.U8 desc[UR44][R68.64], R81 ;  /* 0x0000005144002986 */ /* 0x0005e2000c10112c */
[----:B------:R-:W-:Y:S01]  /*5abc0*/  ISETP.LT.AND P5, PT, R101, UR4, !P0 ;  /* 0x0000000465007c0c */ /* 0x000fe2000c7a1270 */
[----:B------:R-:W-:-:S02]  /*5abd0*/  ULDC UR4, c[0x0][0x22c] ;  /* 0x00008b0000047ab9 */ /* 0x000fc40000000800 */
[----:B------:R-:W3:Y:S01]  /*5abe0*/  LDC R0, c[0x0][0x248] ;  /* 0x00009200ff007b82 */ /* 0x000ee20000000800 */
[----:B------:R-:W-:Y:S02]  /*5abf0*/  PRMT R83, R79, 0x7770, RZ ;  /* 0x000077704f537816 */ /* 0x000fe400000000ff */
[----:B------:R-:W-:Y:S01]  /*5ac00*/  LEA.HI.X.SX32 R57, R49, R5, 0x1, P6 ;  /* 0x0000000531397211 */ /* 0x000fe200030f0eff */
[----:B------:R-:W-:Y:S01]  /*5ac10*/  IMAD R49, R82, 0x2, R49 ;  /* 0x0000000252317824 */ /* 0x000fe200078e0231 */
[----:B------:R-:W-:Y:S01]  /*5ac20*/  ISETP.LT.AND P3, PT, R102, UR4, !P0 ;  /* 0x0000000466007c0c */ /* 0x000fe2000c761270 */
[----:B------:R-:W-:Y:S01]  /*5ac30*/  ULDC UR4, c[0x0][0x22c] ;  /* 0x00008b0000047ab9 */ /* 0x000fe20000000800 */
[----:B--2---:R-:W-:Y:S01]  /*5ac40*/  PRMT R69, R76, 0x7771, RZ ;  /* 0x000077714c457816 */ /* 0x004fe200000000ff */
[----:B------:R-:W2:Y:S01]  /*5ac50*/  LDC R68, c[0x0][0x248] ;  /* 0x00009200ff447b82 */ /* 0x000ea20000000800 */
[----:B------:R4:W-:Y:S01]  /*5ac60*/  @P1 STG.E.U8 desc[UR44][R58.64], R83 ;  /* 0x000000533a001986 */ /* 0x0009e2000c10112c */
[----:B------:R-:W-:Y:S01]  /*5ac70*/  ISETP.LT.AND P2, PT, R103, UR4, !P0 ;  /* 0x0000000467007c0c */ /* 0x000fe2000c741270 */
[----:B------:R-:W-:-:S02]  /*5ac80*/  ULDC UR4, c[0x0][0x22c] ;  /* 0x00008b0000047ab9 */ /* 0x000fc40000000800 */
[----:B------:R1:W-:Y:S01]  /*5ac90*/  @P4 STG.E.U8 desc[UR44][R70.64], R69 ;  /* 0x0000004546004986 */ /* 0x0003e2000c10112c */
[----:B------:R-:W-:Y:S01]  /*5aca0*/  ISETP.LT.AND P1, PT, R100, UR4, !P0 ;  /* 0x0000000464007c0c */ /* 0x000fe2000c721270 */
[----:B------:R-:W-:Y:S01]  /*5acb0*/  ULDC UR4, c[0x0][0x248] ;  /* 0x0000920000047ab9 */ /* 0x000fe20000000800 */
[----:B------:R-:W-:Y:S02]  /*5acc0*/  PRMT R81, R77, 0x7771, RZ ;  /* 0x000077714d517816 */ /* 0x000fe400000000ff */
[C---:B----4-:R-:W-:Y:S02]  /*5acd0*/  IADD3 R58, P4, R49.reuse, R2, RZ ;  /* 0x00000002313a7210 */ /* 0x050fe40007f9e0ff */
[C---:B------:R-:W-:Y:S01]  /*5ace0*/  ISETP.LT.AND P6, PT, R98.reuse, UR6, !P0 ;  /* 0x0000000662007c0c */ /* 0x040fe2000c7c1270 */
[----:B------:R-:W-:Y:S01]  /*5acf0*/  IMAD R98, R98, UR4, RZ ;  /* 0x0000000462627c24 */ /* 0x000fe2000f8e02ff */
[----:B------:R-:W-:Y:S02]  /*5ad00*/  LEA.HI.X.SX32 R59, R49, R5, 0x1, P4 ;  /* 0x00000005313b7211 */ /* 0x000fe400020f0eff */
[----:B-1----:R-:W-:Y:S01]  /*5ad10*/  PRMT R69, R78, 0x7771, RZ ;  /* 0x000077714e457816 */ /* 0x002fe200000000ff */
[----:B------:R1:W-:Y:S01]  /*5ad20*/  @P5 STG.E.U8 desc[UR44][R56.64], R81 ;  /* 0x0000005138005986 */ /* 0x0003e2000c10112c */
[----:B------:R-:W-:Y:S01]  /*5ad30*/  ISETP.LT.AND P4, PT, R50, UR7, !P0 ;  /* 0x0000000732007c0c */ /* 0x000fe2000c781270 */
[----:B---3--:R-:W-:Y:S01]  /*5ad40*/  IMAD R49, R0, 0x4, R49 ;  /* 0x0000000400317824 */ /* 0x008fe200078e0231 */
[----:B------:R-:W3:Y:S01]  /*5ad50*/  LDC R50, c[0x0][0x248] ;  /* 0x00009200ff327b82 */ /* 0x000ee20000000800 */
[----:B------:R4:W-:Y:S01]  /*5ad60*/  @P3 STG.E.U8 desc[UR44][R58.64], R69 ;  /* 0x000000453a003986 */ /* 0x0009e2000c10112c */
[----:B------:R-:W-:Y:S01]  /*5ad70*/  PRMT R71, R79, 0x7771, RZ ;  /* 0x000077714f477816 */ /* 0x000fe200000000ff */
[----:B------:R-:W-:Y:S01]  /*5ad80*/  ULDC UR6, c[0x0][0x22c] ;  /* 0x00008b0000067ab9 */ /* 0x000fe20000000800 */
[----:B------:R-:W-:Y:S01]  /*5ad90*/  PRMT R83, R76, 0x7772, RZ ;  /* 0x000077724c537816 */ /* 0x000fe200000000ff */
[----:B------:R-:W-:Y:S01]  /*5ada0*/  ULDC UR4, c[0x0][0x22c] ;  /* 0x00008b0000047ab9 */ /* 0x000fe20000000800 */
[----:B------:R-:W-:-:S02]  /*5adb0*/  ULDC UR7, c[0x0][0x22c] ;  /* 0x00008b0000077ab9 */ /* 0x000fc40000000800 */
[----:B------:R-:W3:Y:S01]  /*5adc0*/  LDC R70, c[0x0][0x248] ;  /* 0x00009200ff467b82 */ /* 0x000ee20000000800 */
[----:B-1----:R-:W-:-:S04]  /*5add0*/  IADD3 R56, P3, R98, R2, RZ ;  /* 0x0000000262387210 */ /* 0x002fc80007f7e0ff */
[----:B------:R-:W-:Y:S01]  /*5ade0*/  LEA.HI.X.SX32 R57, R98, R5, 0x1, P3 ;  /* 0x0000000562397211 */ /* 0x000fe200018f0eff */
[----:B--2---:R-:W-:-:S04]  /*5adf0*/  IMAD R0, R68, 0x2, R49 ;  /* 0x0000000244007824 */ /* 0x004fc800078e0231 */
[----:B------:R1:W-:Y:S01]  /*5ae00*/  @P6 STG.E.U8 desc[UR44][R56.64], R71 ;  /* 0x0000004738006986 */ /* 0x0003e2000c10112c */
[-C--:B----4-:R-:W-:Y:S02]  /*5ae10*/  IADD3 R58, P6, R49, R2.reuse, RZ ;  /* 0x00000002313a7210 */ /* 0x090fe40007fde0ff */
[----:B------:R-:W-:Y:S01]  /*5ae20*/  ISETP.LT.AND P3, PT, R47, UR6, !P0 ;  /* 0x000000062f007c0c */ /* 0x000fe2000c761270 */
[----:B0-----:R-:W-:Y:S01]  /*5ae30*/  IMAD R47, R85, 0x2, R0 ;  /* 0x00000002552f7824 */ /* 0x001fe200078e0200 */
[-C--:B------:R-:W-:Y:S01]  /*5ae40*/  LEA.HI.X.SX32 R59, R49, R5.reuse, 0x1, P6 ;  /* 0x00000005313b7211 */ /* 0x080fe200030f0eff */
[----:B------:R-:W0:Y:S01]  /*5ae50*/  LDC R85, c[0x0][0x248] ;  /* 0x00009200ff557b82 */ /* 0x000e220000000800 */
[C---:B------:R-:W-:Y:S01]  /*5ae60*/  IADD3 R68, P6, R0.reuse, R2, RZ ;  /* 0x0000000200447210 */ /* 0x040fe20007fde0ff */
[----:B------:R-:W-:Y:S01]  /*5ae70*/  ULDC UR6, c[0x0][0x22c] ;  /* 0x00008b0000067ab9 */ /* 0x000fe20000000800 */
[----:B------:R-:W-:Y:S01]  /*5ae80*/  ISETP.LT.AND P5, PT, R99, UR4, !P0 ;  /* 0x0000000463007c0c */ /* 0x000fe2000c7a1270 */
[----:B------:R-:W-:Y:S01]  /*5ae90*/  ULDC UR4, c[0x0][0x22c] ;  /* 0x00008b0000047ab9 */ /* 0x000fe20000000800 */
[----:B------:R-:W-:-:S02]  /*5aea0*/  LEA.HI.X.SX32 R69, R0, R5, 0x1, P6 ;  /* 0x0000000500457211 */ /* 0x000fc400030f0eff */
[-C--:B-1----:R-:W-:Y:S02]  /*5aeb0*/  IADD3 R56, P6, R47, R2.reuse, RZ ;  /* 0x000000022f387210 */ /* 0x082fe40007fde0ff */
[----:B------:R-:W-:Y:S01]  /*5aec0*/  PRMT R81, R77, 0x7772, RZ ;  /* 0x000077724d517816 */ /* 0x000fe200000000ff */
[----:B------:R1:W-:Y:S01]  /*5aed0*/  @P2 STG.E.U8 desc[UR44][R58.64], R83 ;  /* 0x000000533a002986 */ /* 0x0003e2000c10112c */
[----:B---3--:R-:W-:Y:S01]  /*5aee0*/  IMAD R0, R50, 0x2, R47 ;  /* 0x0000000232007824 */ /* 0x008fe200078e022f */
[----:B------:R-:W-:Y:S01]  /*5aef0*/  ISETP.LT.AND P2, PT, R97, UR4, !P0 ;  /* 0x0000000461007c0c */ /* 0x000fe2000c741270 */
[----:B------:R-:W-:Y:S01]  /*5af00*/  ULDC UR4, c[0x0][0x22c] ;  /* 0x00008b0000047ab9 */ /* 0x000fe20000000800 */
[----:B------:R-:W-:Y:S02]  /*5af10*/  LEA.HI.X.SX32 R57, R47, R5, 0x1, P6 ;  /* 0x000000052f397211 */ /* 0x000fe400030f0eff */
[----:B------:R-:W-:Y:S01]  /*5af20*/  PRMT R71, R78, 0x7772, RZ ;  /* 0x000077724e477816 */ /* 0x000fe200000000ff */
[----:B------:R2:W-:Y:S01]  /*5af30*/  @P1 STG.E.U8 desc[UR44][R68.64], R81 ;  /* 0x0000005144001986 */ /* 0x0005e2000c10112c */
[----:B------:R-:W-:Y:S01]  /*5af40*/  ISETP.LT.AND P1, PT, R48, UR4, !P0 ;  /* 0x0000000430007c0c */ /* 0x000fe2000c721270 */
[----:B------:R-:W-:Y:S01]  /*5af50*/  IMAD R47, R87, 0x2, R0 ;  /* 0x00000002572f7824 */ /* 0x000fe200078e0200 */
[----:B------:R-:W-:Y:S01]  /*5af60*/  IADD3 R48, P6, R0, R2, RZ ;  /* 0x0000000200307210 */ /* 0x000fe20007fde0ff */
[----:B------:R3:W-:Y:S01]  /*5af70*/  @P4 STG.E.U8 desc[UR44][R56.64], R71 ;  /* 0x0000004738004986 */ /* 0x0007e2000c10112c */
[----:B------:R-:W-:-:S02]  /*5af80*/  ULDC UR4, c[0x0][0x22c] ;  /* 0x00008b0000047ab9 */ /* 0x000fc40000000800 */
[----:B------:R-:W-:Y:S01]  /*5af90*/  LEA.HI.X.SX32 R49, R0, R5, 0x1, P6 ;  /* 0x0000000500317211 */ /* 0x000fe200030f0eff */
[----:B------:R-:W-:Y:S01]  /*5afa0*/  IMAD R0, R70, 0x2, R47 ;  /* 0x0000000246007824 */ /* 0x000fe200078e022f */
[-C--:B-1----:R-:W-:Y:S02]  /*5afb0*/  IADD3 R58, P6, R47, R2.reuse, RZ ;  /* 0x000000022f3a7210 */ /* 0x082fe40007fde0ff */
[----:B--2---:R-:W-:Y:S01]  /*5afc0*/  PRMT R69, R79, 0x7772, RZ ;  /* 0x000077724f457816 */ /* 0x004fe200000000ff */
[----:B---3--:R-:W1:Y:S04]  /*5afd0*/  LDC R71, c[0x0][0x248] ;  /* 0x00009200ff477b82 */ /* 0x008e680000000800 */
[----:B------:R2:W-:Y:S01]  /*5afe0*/  @P5 STG.E.U8 desc[UR44][R48.64], R69 ;  /* 0x0000004530005986 */ /* 0x0005e2000c10112c */
[----:B------:R-:W-:Y:S01]  /*5aff0*/  ISETP.LT.AND P4, PT, R96, UR4, !P0 ;  /* 0x0000000460007c0c */ /* 0x000fe2000c781270 */
[----:B------:R-:W-:Y:S01]  /*5b000*/  ULDC UR4, c[0x0][0x22c] ;  /* 0x00008b0000047ab9 */ /* 0x000fe20000000800 */
[----:B------:R-:W-:-:S02]  /*5b010*/  IADD3 R50, P5, R0, R2, RZ ;  /* 0x0000000200327210 */ /* 0x000fc40007fbe0ff */
[-C--:B------:R-:W-:Y:S02]  /*5b020*/  LEA.HI.X.SX32 R59, R47, R5.reuse, 0x1, P6 ;  /* 0x000000052f3b7211 */ /* 0x080fe400030f0eff */
[----:B------:R-:W-:Y:S01]  /*5b030*/  PRMT R57, R76, 0x7773, RZ ;  /* 0x000077734c397816 */ /* 0x000fe200000000ff */
[----:B------:R-:W3:Y:S01]  /*5b040*/  LDC R56, c[0x0][0x248] ;  /* 0x00009200ff387b82 */ /* 0x000ee20000000800 */
[----:B------:R-:W-:Y:S01]  /*5b050*/  ISETP.LT.AND P6, PT, R51, UR4, !P0 ;  /* 0x0000000433007c0c */ /* 0x000fe2000c7c1270 */
[----:B------:R-:W-:Y:S01]  /*5b060*/  ULDC UR4, c[0x0][0x248] ;  /* 0x0000920000047ab9 */ /* 0x000fe20000000800 */
[----:B------:R-:W-:Y:S01]  /*5b070*/  LEA.HI.X.SX32 R51, R0, R5, 0x1, P5 ;  /* 0x0000000500337211 */ /* 0x000fe200028f0eff */
[----:B0-----:R-:W-:-:S04]  /*5b080*/  IMAD R0, R85, 0x2, R0 ;  /* 0x0000000255007824 */ /* 0x001fc800078e0200 */
[----:B--2---:R-:W0:Y:S01]  /*5b090*/  LDC R69, c[0x0][0x248] ;  /* 0x00009200ff457b82 */ /* 0x004e220000000800 */
[----:B------:R-:W-:Y:S01]  /*5b0a0*/  PRMT R77, R77, 0x7773, RZ ;  /* 0x000077734d4d7816 */ /* 0x000fe200000000ff */
[----:B------:R2:W-:Y:S01]  /*5b0b0*/  @P3 STG.E.U8 desc[UR44][R58.64], R57 ;  /* 0x000000393a003986 */ /* 0x0005e2000c10112c */
[C---:B------:R-:W-:Y:S01]  /*5b0c0*/  ISETP.LT.AND P3, PT, R44.reuse, UR6, !P0 ;  /* 0x000000062c007c0c */ /* 0x040fe2000c761270 */
[----:B------:R-:W-:Y:S01]  /*5b0d0*/  IMAD R47, R44, UR4, RZ ;  /* 0x000000042c2f7c24 */ /* 0x000fe2000f8e02ff */
[C---:B------:R-:W-:Y:S01]  /*5b0e0*/  IADD3 R44, P5, R0.reuse, R2, RZ ;  /* 0x00000002002c7210 */ /* 0x040fe20007fbe0ff */
[----:B------:R4:W-:Y:S01]  /*5b0f0*/  @P2 STG.E.U8 desc[UR44][R50.64], R77 ;  /* 0x0000004d32002986 */ /* 0x0009e2000c10112c */
[----:B------:R-:W-:Y:S01]  /*5b100*/  ISETP.LT.AND P2, PT, R45, UR7, !P0 ;  /* 0x000000072d007c0c */ /* 0x000fe2000c741270 */
[----:B------:R-:W-:Y:S01]  /*5b110*/  ULDC UR4, c[0x0][0x22c] ;  /* 0x00008b0000047ab9 */ /* 0x000fe20000000800 */
[----:B--2---:R-:W2:Y:S01]  /*5b120*/  LDC R57, c[0x0][0x248] ;  /* 0x00009200ff397b82 */ /* 0x004ea20000000800 */
[----:B------:R-:W-:Y:S01]  /*5b130*/  LEA.HI.X.SX32 R45, R0, R5, 0x1, P5 ;  /* 0x00000005002d7211 */ /* 0x000fe200028f0eff */
[----:B-1----:R-:W-:Y:S01]  /*5b140*/  IMAD R0, R71, 0x4, R0 ;  /* 0x0000000447007824 */ /* 0x002fe200078e0200 */
[----:B------:R-:W-:Y:S01]  /*5b150*/  PRMT R79, R79, 0x7773, RZ ;  /* 0x000077734f4f7816 */ /* 0x000fe200000000ff */
[----:B------:R-:W-:Y:S01]  /*5b160*/  ULDC UR6, c[0x0][0x22c] ;  /* 0x00008b0000067ab9 */ /* 0x000fe20000000800 */
[----:B----4-:R-:W-:Y:S01]  /*5b170*/  PRMT R51, R78, 0x7773, RZ ;  /* 0x000077734e337816 */ /* 0x010fe200000000ff */
[----:B------:R-:W-:-:S02]  /*5b180*/  ULDC UR7, c[0x0][0x22c] ;  /* 0x00008b0000077ab9 */ /* 0x000fc40000000800 */
[----:B------:R-:W1:Y:S01]  /*5b190*/  LDC R50, c[0x0][0x248] ;  /* 0x00009200ff327b82 */ /* 0x000e620000000800 */
[C---:B------:R-:W-:Y:S01]  /*5b1a0*/  IADD3 R48, P5, R47.reuse, R2, RZ ;  /* 0x000000022f307210 */ /* 0x040fe20007fbe0ff */
[----:B------:R4:W-:Y:S01]  /*5b1b0*/  @P1 STG.E.U8 desc[UR44][R44.64], R51 ;  /* 0x000000332c001986 */ /* 0x0009e2000c10112c */
[----:B------:R-:W-:Y:S01]  /*5b1c0*/  ISETP.LT.AND P1, PT, R46, UR4, !P0 ;  /* 0x000000042e007c0c */ /* 0x000fe2000c721270 */
[----:B------:R-:W-:Y:S01]  /*5b1d0*/  ULDC UR4, c[0x0][0x22c] ;  /* 0x00008b0000047ab9 */ /* 0x000fe20000000800 */
[----:B------:R-:W-:-:S03]  /*5b1e0*/  LEA.HI.X.SX32 R49, R47, R5, 0x1, P5 ;  /* 0x000000052f317211 */ /* 0x000fc600028f0eff */
[----:B------:R-:W3:Y:S01]  /*5b1f0*/  LDC R71, c[0x0][0x248] ;  /* 0x00009200ff477b82 */ /* 0x000ee20000000800 */
[-C--:B------:R-:W-:Y:S02]  /*5b200*/  IADD3 R46, P5, R0, R2.reuse, RZ ;  /* 0x00000002002e7210 */ /* 0x080fe40007fbe0ff */
[----:B------:R-:W-:Y:S02]  /*5b210*/  PRMT R59, R72, 0x7770, RZ ;  /* 0x00007770483b7816 */ /* 0x000fe400000000ff */
[----:B------:R-:W-:Y:S01]  /*5b220*/  LEA.HI.X.SX32 R47, R0, R5, 0x1, P5 ;  /* 0x00000005002f7211 */ /* 0x000fe200028f0eff */
[----:B0-----:R-:W-:Y:S01]  /*5b230*/  IMAD R0, R69, 0x2, R0 ;  /* 0x0000000245007824 */ /* 0x001fe200078e0200 */
[----:B------:R0:W-:Y:S01]  /*5b240*/  @P3 STG.E.U8 desc[UR44][R48.64], R79 ;  /* 0x0000004f30003986 */ /* 0x0001e2000c10112c */
[----:B------:R-:W-:Y:S01]  /*5b250*/  ISETP.LT.AND P3, PT, R33, UR4, !P0 ;  /* 0x0000000421007c0c */ /* 0x000fe2000c761270 */
[----:B------:R-:W3:Y:S01]  /*5b260*/  LDC R69, c[0x0][0x248] ;  /* 0x00009200ff457b82 */ /* 0x000ee20000000800 */
[----:B--2---:R-:W-:Y:S01]  /*5b270*/  IMAD R33, R57, 0x2, R0 ;  /* 0x0000000239217824 */ /* 0x004fe200078e0200 */
[----:B------:R2:W-:Y:S01]  /*5b280*/  @P4 STG.E.U8 desc[UR44][R46.64], R59 ;  /* 0x0000003b2e004986 */ /* 0x0005e2000c10112c */
[----:B----4-:R-:W-:Y:S01]  /*5b290*/  IADD3 R44, P4, R0, R2, RZ ;  /* 0x00000002002c7210 */ /* 0x010fe20007f9e0ff */
[----:B------:R-:W-:Y:S01]  /*5b2a0*/  ULDC UR4, c[0x0][0x22c] ;  /* 0x00008b0000047ab9 */ /* 0x000fe20000000800 */
[----:B------:R-:W-:-:S02]  /*5b2b0*/  PRMT R57, R73, 0x7770, RZ ;  /* 0x0000777049397816 */ /* 0x000fc400000000ff */
[----:B------:R-:W-:Y:S01]  /*5b2c0*/  LEA.HI.X.SX32 R45, R0, R5, 0x1, P4 ;  /* 0x00000005002d7211 */ /* 0x000fe200020f0eff */
[----:B-1----:R-:W-:Y:S01]  /*5b2d0*/  IMAD R0, R50, 0x2, R33 ;  /* 0x0000000232007824 */ /* 0x002fe200078e0221 */
[----:B0-----:R-:W-:-:S03]  /*5b2e0*/  IADD3 R48, P4, R33, R2, RZ ;  /* 0x0000000221307210 */ /* 0x001fc60007f9e0ff */
[----:B------:R0:W-:Y:S01]  /*5b2f0*/  @P6 STG.E.U8 desc[UR44][R44.64], R57 ;  /* 0x000000392c006986 */ /* 0x0001e2000c10112c */
[-C--:B------:R-:W-:Y:S01]  /*5b300*/  LEA.HI.X.SX32 R49, R33, R5.reuse, 0x1, P4 ;  /* 0x0000000521317211 */ /* 0x080fe200020f0eff */
[----:B---3--:R-:W-:Y:S01]  /*5b310*/  IMAD R33, R71, 0x2, R0 ;  /* 0x0000000247217824 */ /* 0x008fe200078e0200 */
[-C--:B--2---:R-:W-:Y:S02]  /*5b320*/  IADD3 R46, P6, R0, R2.reuse, RZ ;  /* 0x00000002002e7210 */ /* 0x084fe40007fde0ff */
[----:B------:R-:W-:Y:S01]  /*5b330*/  ISETP.LT.AND P5, PT, R41, UR4, !P0 ;  /* 0x0000000429007c0c */ /* 0x000fe2000c7a1270 */
[----:B------:R-:W-:Y:S01]  /*5b340*/  ULDC UR4, c[0x0][0x22c] ;  /* 0x00008b0000047ab9 */ /* 0x000fe20000000800 */
[----:B------:R-:W-:Y:S02]  /*5b350*/  PRMT R51, R74, 0x7770, RZ ;  /* 0x000077704a337816 */ /* 0x000fe400000000ff */
[----:B------:R-:W-:Y:S01]  /*5b360*/  ISETP.LT.AND P4, PT, R42, UR4, !P0 ;  /* 0x000000042a007c0c */ /* 0x000fe2000c781270 */
[----:B------:R-:W-:Y:S01]  /*5b370*/  ULDC UR4, c[0x0][0x22c] ;  /* 0x00008b0000047ab9 */ /* 0x000fe20000000800 */
[-C--:B------:R-:W-:Y:S01]  /*5b380*/  LEA.HI.X.SX32 R47, R0, R5.reuse, 0x1, P6 ;  /* 0x00000005002f7211 */ /* 0x080fe200030f0eff */
[----:B------:R-:W-:Y:S01]  /*5b390*/  IMAD R0, R56, 0x2, R33 ;  /* 0x0000000238007824 */ /* 0x000fe200078e0221 */
[-C--:B------:R-:W-:Y:S01]  /*5b3a0*/  IADD3 R42, P6, R33, R2.reuse, RZ ;  /* 0x00000002212a7210 */ /* 0x080fe20007fde0ff */
[----:B------:R1:W-:Y:S01]  /*5b3b0*/  @P2 STG.E.U8 desc[UR44][R48.64], R51 ;  /* 0x0000003330002986 */ /* 0x0003e2000c10112c */
[----:B------:R-:W-:Y:S01]  /*5b3c0*/  ISETP.LT.AND P2, PT, R43, UR4, !P0 ;  /* 0x000000042b007c0c */ /* 0x000fe2000c741270 */
[----:B0-----:R-:W0:Y:S01]  /*5b3d0*/  LDC R57, c[0x0][0x248] ;  /* 0x00009200ff397b82 */ /* 0x001e220000000800 */
[----:B------:R-:W-:Y:S01]  /*5b3e0*/  LEA.HI.X.SX32 R43, R33, R5, 0x1, P6 ;  /* 0x00000005212b7211 */ /* 0x000fe200030f0eff */
[----:B------:R-:W-:Y:S01]  /*5b3f0*/  ULDC UR4, c[0x0][0x22c] ;  /* 0x00008b0000047ab9 */ /* 0x000fe20000000800 */
[----:B------:R-:W-:-:S02]  /*5b400*/  IADD3 R44, P6, R0, R2, RZ ;  /* 0x00000002002c7210 */ /* 0x000fc40007fde0ff */
[----:B------:R-:W-:Y:S02]  /*5b410*/  PRMT R41, R75, 0x7770, RZ ;  /* 0x000077704b297816 */ /* 0x000fe400000000ff */
[----:B------:R-:W-:Y:S01]  /*5b420*/  LEA.HI.X.SX32 R45, R0, R5, 0x1, P6 ;  /* 0x00000005002d7211 */ /* 0x000fe200030f0eff */
[----:B-1----:R-:W1:Y:S01]  /*5b430*/  LDC R51, c[0x0][0x248] ;  /* 0x00009200ff337b82 */ /* 0x002e620000000800 */
[----:B------:R-:W-:Y:S01]  /*5b440*/  PRMT R49, R72, 0x7771, RZ ;  /* 0x0000777148317816 */ /* 0x000fe200000000ff */
[----:B------:R-:W-:Y:S01]  /*5b450*/  IMAD R0, R69, 0x2, R0 ;  /* 0x0000000245007824 */ /* 0x000fe200078e0200 */
[----:B------:R2:W-:Y:S01]  /*5b460*/  @P1 STG.E.U8 desc[UR44][R46.64], R41 ;  /* 0x000000292e001986 */ /* 0x0005e2000c10112c */
[----:B------:R-:W-:Y:S01]  /*5b470*/  ISETP.LT.AND P1, PT, R40, UR4, !P0 ;  /* 0x0000000428007c0c */ /* 0x000fe2000c721270 */
[----:B------:R-:W-:Y:S02]  /*5b480*/  ULDC UR4, c[0x0][0x248] ;  /* 0x0000920000047ab9 */ /* 0x000fe40000000800 */
[----:B------:R3:W-:Y:S01]  /*5b490*/  @P3 STG.E.U8 desc[UR44][R42.64], R49 ;  /* 0x000000312a003986 */ /* 0x0007e2000c10112c */
[----:B------:R-:W-:-:S02]  /*5b4a0*/  IADD3 R40, P3, R0, R2, RZ ;  /* 0x0000000200287210 */ /* 0x000fc40007f7e0ff */
[----:B------:R-:W-:Y:S02]  /*5b4b0*/  PRMT R33, R73, 0x7771, RZ ;  /* 0x0000777149217816 */ /* 0x000fe400000000ff */
[----:B------:R-:W-:Y:S01]  /*5b4c0*/  ISETP.LT.AND P6, PT, R38, UR6, !P0 ;  /* 0x0000000626007c0c */ /* 0x000fe2000c7c1270 */
[----:B--2---:R-:W2:Y:S01]  /*5b4d0*/  LDC R46, c[0x0][0x248] ;  /* 0x00009200ff2e7b82 */ /* 0x004ea20000000800 */
[----:B------:R-:W-:Y:S01]  /*5b4e0*/  LEA.HI.X.SX32 R41, R0, R5, 0x1, P3 ;  /* 0x0000000500297211 */ /* 0x000fe200018f0eff */
[----:B------:R-:W-:Y:S01]  /*5b4f0*/  IMAD R38, R38, UR4, RZ ;  /* 0x0000000426267c24 */ /* 0x000fe2000f8e02ff */
[----:B------:R-:W-:Y:S01]  /*5b500*/  PRMT R47, R74, 0x7771, RZ ;  /* 0x000077714a2f7816 */ /* 0x000fe200000000ff */
[----:B------:R4:W-:Y:S01]  /*5b510*/  @P5 STG.E.U8 desc[UR44][R44.64], R33 ;  /* 0x000000212c005986 */ /* 0x0009e2000c10112c */
[----:B------:R-:W-:Y:S01]  /*5b520*/  ISETP.LT.AND P3, PT, R34, UR7, !P0 ;  /* 0x0000000722007c0c */ /* 0x000fe2000c761270 */
[----:B------:R-:W-:Y:S01]  /*5b530*/  ULDC UR6, c[0x0][0x22c] ;  /* 0x00008b0000067ab9 */ /* 0x000fe20000000800 */
[----:B------:R-:W-:Y:S01]  /*5b540*/  ULDC UR4, c[0x0][0x22c] ;  /* 0x00008b0000047ab9 */ /* 0x000fe20000000800 */
[----:B------:R2:W-:Y:S01]  /*5b550*/  @P4 STG.E.U8 desc[UR44][R40.64], R47 ;  /* 0x0000002f28004986 */ /* 0x0005e2000c10112c */
[----:B---3--:R-:W-:Y:S01]  /*5b560*/  IADD3 R42, P4, R38, R2, RZ ;  /* 0x00000002262a7210 */ /* 0x008fe20007f9e0ff */
[----:B------:R-:W3:Y:S01]  /*5b570*/  LDC R34, c[0x0][0x248] ;  /* 0x00009200ff227b82 */ /* 0x000ee20000000800 */
[----:B-1----:R-:W-:Y:S01]  /*5b580*/  IMAD R0, R51, 0x4, R0 ;  /* 0x0000000433007824 */ /* 0x002fe200078e0200 */
[----:B------:R-:W-:Y:S01]  /*5b590*/  PRMT R49, R72, 0x7772, RZ ;  /* 0x0000777248317816 */ /* 0x000fe200000000ff */
[----:B------:R-:W-:-:S05]  /*5b5a0*/  ULDC UR7, c[0x0][0x22c] ;  /* 0x00008b0000077ab9 */ /* 0x000fca0000000800 */
[----:B----4-:R-:W1:Y:S01]  /*5b5b0*/  LDC R45, c[0x0][0x248] ;  /* 0x00009200ff2d7b82 */ /* 0x010e620000000800 */
[----:B------:R-:W-:Y:S02]  /*5b5c0*/  LEA.HI.X.SX32 R43, R38, R5, 0x1, P4 ;  /* 0x00000005262b7211 */ /* 0x000fe400020f0eff */
[----:B------:R-:W-:Y:S02]  /*5b5d0*/  PRMT R33, R75, 0x7771, RZ ;  /* 0x000077714b217816 */ /* 0x000fe400000000ff */
[----:B------:R-:W-:-:S03]  /*5b5e0*/  ISETP.LT.AND P4, PT, R31, UR6, !P0 ;  /* 0x000000061f007c0c */ /* 0x000fc6000c781270 */
[----:B------:R-:W4:Y:S01]  /*5b5f0*/  LDC R51, c[0x0][0x248] ;  /* 0x00009200ff337b82 */ /* 0x000f220000000800 */
[----:B------:R3:W-:Y:S01]  /*5b600*/  @P6 STG.E.U8 desc[UR44][R42.64], R33 ;  /* 0x000000212a006986 */ /* 0x0007e2000c10112c */
[CC--:B------:R-:W-:Y:S01]  /*5b610*/  IADD3 R38, P6, R0.reuse, R2.reuse, RZ ;  /* 0x0000000200267210 */ /* 0x0c0fe20007fde0ff */
[----:B0-----:R-:W-:Y:S01]  /*5b620*/  IMAD R31, R57, 0x2, R0 ;  /* 0x00000002391f7824 */ /* 0x001fe200078e0200 */
[----:B------:R-:W-:Y:S01]  /*5b630*/  ISETP.LT.AND P5, PT, R39, UR4, !P0 ;  /* 0x0000000427007c0c */ /* 0x000fe2000c7a1270 */
[----:B------:R-:W-:Y:S01]  /*5b640*/  ULDC UR4, c[0x0][0x22c] ;  /* 0x00008b0000047ab9 */ /* 0x000fe20000000800 */
[-C--:B------:R-:W-:Y:S01]  /*5b650*/  LEA.HI.X.SX32 R39, R0, R5.reuse, 0x1, P6 ;  /* 0x0000000500277211 */ /* 0x080fe200030f0eff */
[----:B--2---:R-:W-:Y:S01]  /*5b660*/  IMAD R0, R46, 0x2, R31 ;  /* 0x000000022e007824 */ /* 0x004fe200078e021f */
[-C--:B------:R-:W-:Y:S01]  /*5b670*/  IADD3 R40, P6, R31, R2.reuse, RZ ;  /* 0x000000021f287210 */ /* 0x080fe20007fde0ff */
[----:B------:R-:W0:Y:S01]  /*5b680*/  LDC R44, c[0x0][0x248] ;  /* 0x00009200ff2c7b82 */ /* 0x000e220000000800 */
[----:B------:R-:W-:Y:S01]  /*5b690*/  PRMT R47, R73, 0x7772, RZ ;  /* 0x00007772492f7816 */ /* 0x000fe200000000ff */
[----:B------:R-:W-:Y:S01]  /*5b6a0*/  ULDC UR6, c[0x0][0x22c] ;  /* 0x00008b0000067ab9 */ /* 0x000fe20000000800 */
[-C--:B------:R-:W-:Y:S01]  /*5b6b0*/  LEA.HI.X.SX32 R41, R31, R5.reuse, 0x1, P6 ;  /* 0x000000051f297211 */ /* 0x080fe200030f0eff */
[----:B------:R2:W-:Y:S01]  /*5b6c0*/  @P2 STG.E.U8 desc[UR44][R38.64], R49 ;  /* 0x0000003126002986 */ /* 0x0005e2000c10112c */
[C---:B---3--:R-:W-:Y:S01]  /*5b6d0*/  IADD3 R42, P6, R0.reuse, R2, RZ ;  /* 0x00000002002a7210 */ /* 0x048fe20007fde0ff */
[----:B-1----:R-:W-:Y:S01]  /*5b6e0*/  IMAD R31, R45, 0x2, R0 ;  /* 0x000000022d1f7824 */ /* 0x002fe200078e0200 */
[----:B------:R-:W-:Y:S01]  /*5b6f0*/  ISETP.LT.AND P2, PT, R37, UR4, !P0 ;  /* 0x0000000425007c0c */ /* 0x000fe2000c741270 */
[----:B------:R-:W-:Y:S01]  /*5b700*/  ULDC UR4, c[0x0][0x22c] ;  /* 0x00008b0000047ab9 */ /* 0x000fe20000000800 */
[----:B------:R1:W-:Y:S01]  /*5b710*/  @P1 STG.E.U8 desc[UR44][R40.64], R47 ;  /* 0x0000002f28001986 */ /* 0x0003e2000c10112c */
[----:B------:R-:W-:-:S02]  /*5b720*/  LEA.HI.X.SX32 R43, R0, R5, 0x1, P6 ;  /* 0x00000005002b7211 */ /* 0x000fc400030f0eff */
[----:B------:R-:W-:Y:S01]  /*5b730*/  ISETP.LT.AND P1, PT, R32, UR4, !P0 ;  /* 0x0000000420007c0c */ /* 0x000fe2000c721270 */
[----:B------:R-:W-:Y:S01]  /*5b740*/  IMAD R0, R34, 0x2, R31 ;  /* 0x0000000222007824 */ /* 0x000fe200078e021f */
[CC--:B------:R-:W-:Y:S01]  /*5b750*/  IADD3 R32, P6, R31.reuse, R2.reuse, RZ ;  /* 0x000000021f207210 */ /* 0x0c0fe20007fde0ff */
[----:B------:R-:W-:Y:S01]  /*5b760*/  ULDC UR4, c[0x0][0x22c] ;  /* 0x00008b0000047ab9 */ /* 0x000fe20000000800 */
[----:B------:R-:W-:Y:S01]  /*5b770*/  PRMT R45, R74, 0x7772, RZ ;  /* 0x000077724a2d7816 */ /* 0x000fe200000000ff */
[----:B--2---:R-:W2:Y:S01]  /*5b780*/  LDC R38, c[0x0][0x248] ;  /* 0x00009200ff267b82 */ /* 0x004ea20000000800 */
[----:B------:R-:W-:Y:S01]  /*5b790*/  LEA.HI.X.SX32 R33, R31, R5, 0x1, P6 ;  /* 0x000000051f217211 */ /* 0x000fe200030f0eff */
[----:B----4-:R-:W-:Y:S01]  /*5b7a0*/  IMAD R31, R51, 0x2, R0 ;  /* 0x00000002331f7824 */ /* 0x010fe200078e0200 */
[----:B-1----:R-:W-:Y:S01]  /*5b7b0*/  PRMT R41, R75, 0x7772, RZ ;  /* 0x000077724b297816 */ /* 0x002fe200000000ff */
[----:B------:R1:W-:Y:S01]  /*5b7c0*/  @P3 STG.E.U8 desc[UR44][R42.64], R45 ;  /* 0x0000002d2a003986 */ /* 0x0003e2000c10112c */
[----:B------:R-:W-:Y:S01]  /*5b7d0*/  ISETP.LT.AND P3, PT, R36, UR4, !P0 ;  /* 0x0000000424007c0c */ /* 0x000fe2000c761270 */
[----:B------:R-:W-:Y:S01]  /*5b7e0*/  ULDC UR4, c[0x0][0x22c] ;  /* 0x00008b0000047ab9 */ /* 0x000fe20000000800 */
[-C--:B------:R-:W-:Y:S01]  /*5b7f0*/  IADD3 R36, P6, R0, R2.reuse, RZ ;  /* 0x0000000200247210 */ /* 0x080fe20007fde0ff */
[----:B------:R3:W-:Y:S01]  /*5b800*/  @P5 STG.E.U8 desc[UR44][R32.64], R41 ;  /* 0x0000002920005986 */ /* 0x0007e2000c10112c */
[----:B------:R-:W-:-:S02]  /*5b810*/  IADD3 R34, P5, R31, R2, RZ ;  /* 0x000000021f227210 */ /* 0x000fc40007fbe0ff */
[-C--:B------:R-:W-:Y:S02]  /*5b820*/  LEA.HI.X.SX32 R37, R0, R5.reuse, 0x1, P6 ;  /* 0x0000000500257211 */ /* 0x080fe400030f0eff */
[----:B------:R-:W-:Y:S01]  /*5b830*/  ISETP.LT.AND P6, PT, R35, UR4, !P0 ;  /* 0x0000000423007c0c */ /* 0x000fe2000c7c1270 */
[----:B------:R-:W-:Y:S01]  /*5b840*/  ULDC UR4, c[0x0][0x248] ;  /* 0x0000920000047ab9 */ /* 0x000fe20000000800 */
[----:B------:R-:W-:Y:S01]  /*5b850*/  PRMT R39, R72, 0x7773, RZ ;  /* 0x0000777348277816 */ /* 0x000fe200000000ff */
[----:B-1----:R-:W1:Y:S01]  /*5b860*/  LDC R43, c[0x0][0x248] ;  /* 0x00009200ff2b7b82 */ /* 0x002e620000000800 */
[----:B------:R-:W-:Y:S01]  /*5b870*/  LEA.HI.X.SX32 R35, R31, R5, 0x1, P5 ;  /* 0x000000051f237211 */ /* 0x000fe200028f0eff */
[----:B0-----:R-:W-:Y:S01]  /*5b880*/  IMAD R31, R44, 0x2, R31 ;  /* 0x000000022c1f7824 */ /* 0x001fe200078e021f */
[----:B------:R-:W-:Y:S01]  /*5b890*/  PRMT R73, R73, 0x7773, RZ ;  /* 0x0000777349497816 */ /* 0x000fe200000000ff */
[----:B------:R0:W-:Y:S01]  /*5b8a0*/  @P4 STG.E.U8 desc[UR44][R36.64], R39 ;  /* 0x0000002724004986 */ /* 0x0001e2000c10112c */
[----:B------:R-:W-:-:S03]  /*5b8b0*/  ISETP.LT.AND P4, PT, R28, UR6, !P0 ;  /* 0x000000061c007c0c */ /* 0x000fc6000c781270 */
[----:B---3--:R-:W3:Y:S01]  /*5b8c0*/  LDC R41, c[0x0][0x248] ;  /* 0x00009200ff297b82 */ /* 0x008ee20000000800 */
[----:B------:R-:W-:Y:S01]  /*5b8d0*/  IMAD R0, R28, UR4, RZ ;  /* 0x000000041c007c24 */ /* 0x000fe2000f8e02ff */
[----:B------:R-:W-:Y:S01]  /*5b8e0*/  IADD3 R28, P5, R31, R2, RZ ;  /* 0x000000021f1c7210 */ /* 0x000fe20007fbe0ff */
[----:B------:R4:W-:Y:S01]  /*5b8f0*/  @P2 STG.E.U8 desc[UR44][R34.64], R73 ;  /* 0x0000004922002986 */ /* 0x0009e2000c10112c */
[----:B------:R-:W-:Y:S01]  /*5b900*/  ISETP.LT.AND P2, PT, R29, UR7, !P0 ;  /* 0x000000071d007c0c */ /* 0x000fe2000c741270 */
[----:B------:R-:W-:-:S03]  /*5b910*/  ULDC UR4, c[0x0][0x22c] ;  /* 0x00008b0000047ab9 */ /* 0x000fc60000000800 */
[----:B0-----:R-:W0:Y:S01]  /*5b920*/  LDC R37, c[0x0][0x248] ;  /* 0x00009200ff257b82 */ /* 0x001e220000000800 */
[----:B------:R-:W-:Y:S01]  /*5b930*/  LEA.HI.X.SX32 R29, R31, R5, 0x1, P5 ;  /* 0x000000051f1d7211 */ /* 0x000fe200028f0eff */
[----:B------:R-:W-:Y:S01]  /*5b940*/  ULDC UR6, c[0x0][0x22c] ;  /* 0x00008b0000067ab9 */ /* 0x000fe20000000800 */
[----:B------:R-:W-:Y:S01]  /*5b950*/  IADD3 R32, P5, R0, R2, RZ ;  /* 0x0000000200207210 */ /* 0x000fe20007fbe0ff */
[----:B------:R-:W-:-:S04]  /*5b960*/  ULDC UR7, c[0x0][0x22c] ;  /* 0x00008b0000077ab9 */ /* 0x000fc80000000800 */
[----:B----4-:R-:W4:Y:S01]  /*5b970*/  LDC R34, c[0x0][0x248] ;  /* 0x00009200ff227b82 */ /* 0x010f220000000800 */
[----:B------:R-:W-:Y:S02]  /*5b980*/  PRMT R35, R74, 0x7773, RZ ;  /* 0x000077734a237816 */ /* 0x000fe400000000ff */
[----:B------:R-:W-:Y:S01]  /*5b990*/  LEA.HI.X.SX32 R33, R0, R5, 0x1, P5 ;  /* 0x0000000500217211 */ /* 0x000fe200028f0eff */
[----:B--2---:R-:W-:Y:S02]  /*5b9a0*/  IMAD R0, R38, 0x4, R31 ;  /* 0x0000000426007824 */ /* 0x004fe400078e021f */
[----:B------:R2:W-:Y:S01]  /*5b9b0*/  @P1 STG.E.U8 desc[UR44][R28.64], R35 ;  /* 0x000000231c001986 */ /* 0x0005e2000c10112c */
[----:B------:R-:W-:Y:S01]  /*5b9c0*/  ISETP.LT.AND P1, PT, R30, UR4, !P0 ;  /* 0x000000041e007c0c */ /* 0x000fe2000c721270 */
[----:B------:R-:W1:Y:S01]  /*5b9d0*/  LDC R36, c[0x0][0x248] ;  /* 0x00009200ff247b82 */ /* 0x000e620000000800 */
[----:B------:R-:W-:Y:S01]  /*5b9e0*/  IADD3 R30, P5, R0, R2, RZ ;  /* 0x00000002001e7210 */ /* 0x000fe20007fbe0ff */
[----:B------:R-:W-:Y:S01]  /*5b9f0*/  ULDC UR4, c[0x0][0x22c] ;  /* 0x00008b0000047ab9 */ /* 0x000fe20000000800 */
[----:B------:R-:W-:-:S02]  /*5ba00*/  PRMT R75, R75, 0x7773, RZ ;  /* 0x000077734b4b7816 */ /* 0x000fc400000000ff */
[----:B------:R-:W-:Y:S01]  /*5ba10*/  LEA.HI.X.SX32 R31, R0, R5, 0x1, P5 ;  /* 0x00000005001f7211 */ /* 0x000fe200028f0eff */
[----:B---3--:R-:W-:Y:S01]  /*5ba20*/  IMAD R0, R41, 0x2, R0 ;  /* 0x0000000229007824 */ /* 0x008fe200078e0200 */
[----:B------:R-:W-:Y:S01]  /*5ba30*/  PRMT R39, R64, 0x7770, RZ ;  /* 0x0000777040277816 */ /* 0x000fe200000000ff */
[----:B------:R3:W-:Y:S01]  /*5ba40*/  @P4 STG.E.U8 desc[UR44][R32.64], R75 ;  /* 0x0000004b20004986 */ /* 0x0007e2000c10112c */
[----:B------:R-:W-:Y:S01]  /*5ba50*/  ISETP.LT.AND P4, PT, R17, UR4, !P0 ;  /* 0x0000000411007c0c */ /* 0x000fe2000c781270 */
[----:B0-----:R-:W-:Y:S01]  /*5ba60*/  IMAD R17, R37, 0x2, R0 ;  /* 0x0000000225117824 */ /* 0x001fe200078e0200 */
[----:B------:R-:W0:Y:S01]  /*5ba70*/  LDC R41, c[0x0][0x248] ;  /* 0x00009200ff297b82 */ /* 0x000e220000000800 */
[----:B------:R1:W-:Y:S01]  /*5ba80*/  @P3 STG.E.U8 desc[UR44][R30.64], R39 ;  /* 0x000000271e003986 */ /* 0x0003e2000c10112c */
[----:B--2---:R-:W-:Y:S01]  /*5ba90*/  IADD3 R28, P3, R0, R2, RZ ;  /* 0x00000002001c7210 */ /* 0x004fe20007f7e0ff */
[----:B------:R-:W-:Y:S01]  /*5baa0*/  ULDC UR4, c[0x0][0x22c] ;  /* 0x00008b0000047ab9 */ /* 0x000fe20000000800 */
[----:B------:R-:W-:-:S02]  /*5bab0*/  PRMT R37, R65, 0x7770, RZ ;  /* 0x0000777041257816 */ /* 0x000fc400000000ff */
[----:B------:R-:W-:Y:S01]  /*5bac0*/  LEA.HI.X.SX32 R29, R0, R5, 0x1, P3 ;  /* 0x00000005001d7211 */ /* 0x000fe200018f0eff */
[----:B----4-:R-:W-:Y:S01]  /*5bad0*/  IMAD R0, R34, 0x2, R17 ;  /* 0x0000000222007824 */ /* 0x010fe200078e0211 */
[----:B---3--:R-:W-:-:S03]  /*5bae0*/  IADD3 R32, P3, R17, R2, RZ ;  /* 0x0000000211207210 */ /* 0x008fc60007f7e0ff */
[----:B------:R2:W-:Y:S01]  /*5baf0*/  @P6 STG.E.U8 desc[UR44][R28.64], R37 ;  /* 0x000000251c006986 */ /* 0x0005e2000c10112c */
[-C--:B------:R-:W-:Y:S01]  /*5bb00*/  LEA.HI.X.SX32 R33, R17, R5.reuse, 0x1, P3 ;  /* 0x0000000511217211 */ /* 0x080fe200018f0eff */
[----:B-1----:R-:W-:Y:S01]  /*5bb10*/  IMAD R17, R43, 0x2, R0 ;  /* 0x000000022b117824 */ /* 0x002fe200078e0200 */
[-C--:B------:R-:W-:Y:S02]  /*5bb20*/  IADD3 R30, P6, R0, R2.reuse, RZ ;  /* 0x00000002001e7210 */ /* 0x080fe40007fde0ff */
        /* <DEDUP_REMOVED lines=10> */
[----:B--2---:R-:W2:Y:S01]  /*5bbd0*/  LDC R37, c[0x0][0x248] ;  /* 0x00009200ff257b82 */ /* 0x004ea20000000800 */
[----:B------:R-:W-:Y:S01]  /*5bbe0*/  LEA.HI.X.SX32 R27, R17, R5, 0x1, P6 ;  /* 0x00000005111b7211 */ /* 0x000fe200030f0eff */
[----:B------:R-:W-:Y:S01]  /*5bbf0*/  ULDC UR4, c[0x0][0x22c] ;  /* 0x00008b0000047ab9 */ /* 0x000fe20000000800 */
[----:B------:R-:W-:-:S02]  /*5bc00*/  IADD3 R28, P6, R0, R2, RZ ;  /* 0x00000002001c7210 */ /* 0x000fc40007fde0ff */
[----:B------:R-:W-:Y:S02]  /*5bc10*/  PRMT R25, R67, 0x7770, RZ ;  /* 0x0000777043197816 */ /* 0x000fe400000000ff */
[----:B------:R-:W-:Y:S01]  /*5bc20*/  LEA.HI.X.SX32 R29, R0, R5, 0x1, P6 ;  /* 0x00000005001d7211 */ /* 0x000fe200030f0eff */
[----:B-1----:R-:W1:Y:S01]  /*5bc30*/  LDC R35, c[0x0][0x248] ;  /* 0x00009200ff237b82 */ /* 0x002e620000000800 */
[----:B------:R-:W-:Y:S01]  /*5bc40*/  PRMT R33, R64, 0x7771, RZ ;  /* 0x0000777140217816 */ /* 0x000fe200000000ff */
[----:B0-----:R-:W-:Y:S01]  /*5bc50*/  IMAD R0, R41, 0x2, R0 ;  /* 0x0000000229007824 */ /* 0x001fe200078e0200 */
[----:B------:R0:W-:Y:S01]  /*5bc60*/  @P1 STG.E.U8 desc[UR44][R30.64], R25 ;  /* 0x000000191e001986 */ /* 0x0001e2000c10112c */
[----:B------:R-:W-:Y:S01]  /*5bc70*/  ISETP.LT.AND P1, PT, R24, UR4, !P0 ;  /* 0x0000000418007c0c */ /* 0x000fe2000c721270 */
[----:B------:R-:W-:Y:S02]  /*5bc80*/  ULDC UR4, c[0x0][0x248] ;  /* 0x0000920000047ab9 */ /* 0x000fe40000000800 */
[----:B------:R3:W-:Y:S01]  /*5bc90*/  @P4 STG.E.U8 desc[UR44][R26.64], R33 ;  /* 0x000000211a004986 */ /* 0x0007e2000c10112c */
[----:B------:R-:W-:-:S02]  /*5bca0*/  IADD3 R24, P4, R0, R2, RZ ;  /* 0x0000000200187210 */ /* 0x000fc40007f9e0ff */
[----:B------:R-:W-:Y:S02]  /*5bcb0*/  PRMT R17, R65, 0x7771, RZ ;  /* 0x0000777141117816 */ /* 0x000fe400000000ff */
[----:B------:R-:W-:Y:S01]  /*5bcc0*/  ISETP.LT.AND P6, PT, R22, UR6, !P0 ;  /* 0x0000000616007c0c */ /* 0x000fe2000c7c1270 */
[----:B0-----:R-:W0:Y:S01]  /*5bcd0*/  LDC R30, c[0x0][0x248] ;  /* 0x00009200ff1e7b82 */ /* 0x001e220000000800 */
        /* <DEDUP_REMOVED lines=20> */
[----:B--2---:R-:W-:Y:S01]  /*5be20*/  IMAD R15, R37, 0x2, R0 ;  /* 0x00000002250f7824 */ /* 0x004fe200078e0200 */
[----:B------:R-:W-:Y:S01]  /*5be30*/  ISETP.LT.AND P5, PT, R23, UR4, !P0 ;  /* 0x0000000417007c0c */ /* 0x000fe2000c7a1270 */
[----:B------:R-:W-:Y:S01]  /*5be40*/  ULDC UR4, c[0x0][0x22c] ;  /* 0x00008b0000047ab9 */ /* 0x000fe20000000800 */
[-C--:B------:R-:W-:Y:S01]  /*5be50*/  LEA.HI.X.SX32 R23, R0, R5.reuse, 0x1, P6 ;  /* 0x0000000500177211 */ /* 0x080fe200030f0eff */
[----:B0-----:R-:W-:Y:S01]  /*5be60*/  IMAD R0, R30, 0x2, R15 ;  /* 0x000000021e007824 */ /* 0x001fe200078e020f */
        /* <DEDUP_REMOVED lines=18> */
[-C--:B------:R-:W-:Y:S01]  /*5bf90*/  LEA.HI.X.SX32 R17, R15, R5.reuse, 0x1, P6 ;  /* 0x000000050f117211 */ /* 0x080fe200030f0eff */
[----:B----4-:R-:W-:Y:S01]  /*5bfa0*/  IMAD R15, R35, 0x2, R0 ;  /* 0x00000002230f7824 */ /* 0x010fe200078e0200 */
[----:B-1----:R-:W-:Y:S01]  /*5bfb0*/  PRMT R25, R67, 0x7772, RZ ;  /* 0x0000777243197816 */ /* 0x002fe200000000ff */
[----:B------:R-:W-:Y:S01]  /*5bfc0*/  @P4 STG.E.U8 desc[UR44][R26.64], R29 ;  /* 0x0000001d1a004986 */ /* 0x000fe2000c10112c */
[----:B------:R-:W-:Y:S01]  /*5bfd0*/  ISETP.LT.AND P4, PT, R20, UR4, !P0 ;  /* 0x0000000414007c0c */ /* 0x000fe2000c781270 */
[----:B------:R-:W-:Y:S01]  /*5bfe0*/  ULDC UR4, c[0x0][0x22c] ;  /* 0x00008b0000047ab9 */ /* 0x000fe20000000800 */
[CC--:B------:R-:W-:Y:S01]  /*5bff0*/  IADD3 R20, P6, R0.reuse, R2.reuse, RZ ;  /* 0x0000000200147210 */ /* 0x0c0fe20007fde0ff */
[----:B------:R1:W-:Y:S01]  /*5c000*/  @P5 STG.E.U8 desc[UR44][R16.64], R25 ;  /* 0x0000001910005986 */ /* 0x0003e2000c10112c */
[----:B------:R-:W-:Y:S01]  /*5c010*/  IADD3 R18, P5, R15, R2, RZ ;  /* 0x000000020f127210 */ /* 0x000fe20007fbe0ff */
[----:B------:R-:W3:Y:S01]  /*5c020*/  LDC R31, c[0x0][0x248] ;  /* 0x00009200ff1f7b82 */ /* 0x000ee20000000800 */
[----:B------:R-:W-:-:S02]  /*5c030*/  LEA.HI.X.SX32 R21, R0, R5, 0x1, P6 ;  /* 0x0000000500157211 */ /* 0x000fc400030f0eff */
[----:B------:R-:W-:Y:S01]  /*5c040*/  ISETP.LT.AND P6, PT, R19, UR4, !P0 ;  /* 0x0000000413007c0c */ /* 0x000fe2000c7c1270 */
[----:B------:R-:W-:Y:S01]  /*5c050*/  ULDC UR4, c[0x0][0x248] ;  /* 0x0000920000047ab9 */ /* 0x000fe20000000800 */
[----:B------:R-:W-:Y:S02]  /*5c060*/  PRMT R23, R64, 0x7773, RZ ;  /* 0x0000777340177816 */ /* 0x000fe400000000ff */
[-C--:B------:R-:W-:Y:S01]  /*5c070*/  LEA.HI.X.SX32 R19, R15, R5.reuse, 0x1, P5 ;  /* 0x000000050f137211 */ /* 0x080fe200028f0eff */
[----:B0-----:R-:W-:Y:S01]  /*5c080*/  IMAD R15, R28, 0x2, R15 ;  /* 0x000000021c0f7824 */ /* 0x001fe200078e020f */
[----:B------:R-:W-:Y:S01]  /*5c090*/  PRMT R65, R65, 0x7773, RZ ;  /* 0x0000777341417816 */ /* 0x000fe200000000ff */
[----:B-1----:R-:W0:Y:S01]  /*5c0a0*/  LDC R25, c[0x0][0x248] ;  /* 0x00009200ff197b82 */ /* 0x002e220000000800 */
[----:B------:R1:W-:Y:S01]  /*5c0b0*/  @P3 STG.E.U8 desc[UR44][R20.64], R23 ;  /* 0x0000001714003986 */ /* 0x0003e2000c10112c */
[C---:B------:R-:W-:Y:S01]  /*5c0c0*/  ISETP.LT.AND P5, PT, R12.reuse, UR6, !P0 ;  /* 0x000000060c007c0c */ /* 0x040fe2000c7a1270 */
[----:B------:R-:W-:Y:S01]  /*5c0d0*/  IMAD R0, R12, UR4, RZ ;  /* 0x000000040c007c24 */ /* 0x000fe2000f8e02ff */
[----:B------:R-:W-:Y:S01]  /*5c0e0*/  ISETP.LT.AND P3, PT, R13, UR7, !P0 ;  /* 0x000000070d007c0c */ /* 0x000fe2000c761270 */
[----:B------:R4:W-:Y:S01]  /*5c0f0*/  @P2 STG.E.U8 desc[UR44][R18.64], R65 ;  /* 0x0000004112002986 */ /* 0x0009e2000c10112c */
[-C--:B------:R-:W-:Y:S01]  /*5c100*/  IADD3 R12, P2, R15, R2.reuse, RZ ;  /* 0x000000020f0c7210 */ /* 0x080fe20007f5e0ff */
[----:B------:R-:W-:Y:S01]  /*5c110*/  ULDC UR4, c[0x0][0x22c] ;  /* 0x00008b0000047ab9 */ /* 0x000fe20000000800 */
[----:B------:R-:W-:Y:S01]  /*5c120*/  PRMT R67, R67, 0x7773, RZ ;  /* 0x0000777343437816 */ /* 0x000fe200000000ff */
[----:B------:R-:W3:Y:S01]  /*5c130*/  LDC R27, c[0x0][0x248] ;  /* 0x00009200ff1b7b82 */ /* 0x000ee20000000800 */
[----:B------:R-:W-:Y:S01]  /*5c140*/  LEA.HI.X.SX32 R13, R15, R5, 0x1, P2 ;  /* 0x000000050f0d7211 */ /* 0x000fe200010f0eff */
[----:B------:R-:W-:Y:S01]  /*5c150*/  ULDC UR6, c[0x0][0x22c] ;  /* 0x00008b0000067ab9 */ /* 0x000fe20000000800 */
[----:B------:R-:W-:Y:S01]  /*5c160*/  IADD3 R16, P2, R0, R2, RZ ;  /* 0x0000000200107210 */ /* 0x000fe20007f5e0ff */
[----:B------:R-:W-:-:S04]  /*5c170*/  ULDC UR7, c[0x0][0x22c] ;  /* 0x00008b0000077ab9 */ /* 0x000fc80000000800 */
[----:B-1----:R-:W1:Y:S01]  /*5c180*/  LDC R21, c[0x0][0x248] ;  /* 0x00009200ff157b82 */ /* 0x002e620000000800 */
[----:B----4-:R-:W-:Y:S02]  /*5c190*/  PRMT R19, R66, 0x7773, RZ ;  /* 0x0000777342137816 */ /* 0x010fe400000000ff */
[----:B------:R-:W-:Y:S01]  /*5c1a0*/  LEA.HI.X.SX32 R17, R0, R5, 0x1, P2 ;  /* 0x0000000500117211 */ /* 0x000fe200010f0eff */
[----:B--2---:R-:W-:-:S04]  /*5c1b0*/  IMAD R0, R22, 0x4, R15 ;  /* 0x0000000416007824 */ /* 0x004fc800078e020f */
[----:B------:R-:W2:Y:S01]  /*5c1c0*/  LDC R23, c[0x0][0x248] ;  /* 0x00009200ff177b82 */ /* 0x000ea20000000800 */
[----:B------:R4:W-:Y:S01]  /*5c1d0*/  @P1 STG.E.U8 desc[UR44][R12.64], R19 ;  /* 0x000000130c001986 */ /* 0x0009e2000c10112c */
[----:B------:R-:W-:Y:S01]  /*5c1e0*/  ISETP.LT.AND P2, PT, R14, UR4, !P0 ;  /* 0x000000040e007c0c */ /* 0x000fe2000c741270 */
[----:B------:R-:W-:Y:S02]  /*5c1f0*/  ULDC UR4, c[0x0][0x22c] ;  /* 0x00008b0000047ab9 */ /* 0x000fe40000000800 */
[----:B------:R2:W-:Y:S01]  /*5c200*/  @P5 STG.E.U8 desc[UR44][R16.64], R67 ;  /* 0x0000004310005986 */ /* 0x0005e2000c10112c */
[C---:B------:R-:W-:Y:S02]  /*5c210*/  IADD3 R14, P5, R0.reuse, R2, RZ ;  /* 0x00000002000e7210 */ /* 0x040fe40007fbe0ff */
[----:B------:R-:W3:Y:S02]  /*5c220*/  LDC R29, c[0x0][0x248] ;  /* 0x00009200ff1d7b82 */ /* 0x000ee40000000800 */
[----:B------:R-:W-:Y:S01]  /*5c230*/  LEA.HI.X.SX32 R15, R0, R5, 0x1, P5 ;  /* 0x00000005000f7211 */ /* 0x000fe200028f0eff */
[----:B0-----:R-:W-:Y:S01]  /*5c240*/  IMAD R0, R25, 0x2, R0 ;  /* 0x0000000219007824 */ /* 0x001fe200078e0200 */
[----:B----4-:R-:W-:-:S02]  /*5c250*/  PRMT R19, R60, 0x7770, RZ ;  /* 0x000077703c137816 */ /* 0x010fc400000000ff */
[----:B------:R-:W-:Y:S01]  /*5c260*/  ISETP.LT.AND P1, PT, R10, UR4, !P0 ;  /* 0x000000040a007c0c */ /* 0x000fe2000c721270 */
[----:B-1----:R-:W-:Y:S01]  /*5c270*/  IMAD R10, R21, 0x2, R0 ;  /* 0x00000002150a7824 */ /* 0x002fe200078e0200 */
[----:B------:R-:W0:Y:S01]  /*5c280*/  LDC R20, c[0x0][0x248] ;  /* 0x00009200ff147b82 */ /* 0x000e220000000800 */
[----:B------:R1:W-:Y:S01]  /*5c290*/  @P4 STG.E.U8 desc[UR44][R14.64], R19 ;  /* 0x000000130e004986 */ /* 0x0003e2000c10112c */
[CC--:B------:R-:W-:Y:S01]  /*5c2a0*/  IADD3 R12, P4, R0.reuse, R2.reuse, RZ ;  /* 0x00000002000c7210 */ /* 0x0c0fe20007f9e0ff */
[----:B------:R-:W-:Y:S01]  /*5c2b0*/  ULDC UR4, c[0x0][0x22c] ;  /* 0x00008b0000047ab9 */ /* 0x000fe20000000800 */
[----:B------:R-:W-:Y:S02]  /*5c2c0*/  PRMT R25, R61, 0x7770, RZ ;  /* 0x000077703d197816 */ /* 0x000fe400000000ff */
[----:B------:R-:W-:Y:S01]  /*5c2d0*/  LEA.HI.X.SX32 R13, R0, R5, 0x1, P4 ;  /* 0x00000005000d7211 */ /* 0x000fe200020f0eff */
[----:B--2---:R-:W-:Y:S01]  /*5c2e0*/  IMAD R0, R23, 0x2, R10 ;  /* 0x0000000217007824 */ /* 0x004fe200078e020a */
[----:B------:R-:W-:-:S03]  /*5c2f0*/  IADD3 R16, P4, R10, R2, RZ ;  /* 0x000000020a107210 */ /* 0x000fc60007f9e0ff */
[----:B------:R2:W-:Y:S01]  /*5c300*/  @P6 STG.E.U8 desc[UR44][R12.64], R25 ;  /* 0x000000190c006986 */ /* 0x0005e2000c10112c */
[-C--:B------:R-:W-:Y:S01]  /*5c310*/  LEA.HI.X.SX32 R17, R10, R5.reuse, 0x1, P4 ;  /* 0x000000050a117211 */ /* 0x080fe200020f0eff */
[----:B---3--:R-:W-:Y:S01]  /*5c320*/  IMAD R10, R27, 0x2, R0 ;  /* 0x000000021b0a7824 */ /* 0x008fe200078e0200 */
[CC--:B-1----:R-:W-:Y:S01]  /*5c330*/  IADD3 R14, P6, R0.reuse, R2.reuse, RZ ;  /* 0x00000002000e7210 */ /* 0x0c2fe20007fde0ff */
[----:B------:R-:W1:Y:S03]  /*5c340*/  LDC R27, c[0x0][0x248] ;  /* 0x00009200ff1b7b82 */ /* 0x000e660000000800 */
[-C--:B------:R-:W-:Y:S01]  /*5c350*/  LEA.HI.X.SX32 R15, R0, R5.reuse, 0x1, P6 ;  /* 0x00000005000f7211 */ /* 0x080fe200030f0eff */
[----:B------:R-:W-:Y:S01]  /*5c360*/  IMAD R0, R29, 0x2, R10 ;  /* 0x000000021d007824 */ /* 0x000fe200078e020a */
[----:B------:R-:W-:Y:S02]  /*5c370*/  IADD3 R18, P6, R10, R2, RZ ;  /* 0x000000020a127210 */ /* 0x000fe40007fde0ff */
[----:B------:R-:W-:Y:S01]  /*5c380*/  PRMT R21, R62, 0x7770, RZ ;  /* 0x000077703e157816 */ /* 0x000fe200000000ff */
[----:B--2---:R-:W2:Y:S01]  /*5c390*/  LDC R25, c[0x0][0x248] ;  /* 0x00009200ff197b82 */ /* 0x004ea20000000800 */
[----:B------:R-:W-:-:S02]  /*5c3a0*/  LEA.HI.X.SX32 R19, R10, R5, 0x1, P6 ;  /* 0x000000050a137211 */ /* 0x000fc400030f0eff */
[C---:B------:R-:W-:Y:S02]  /*5c3b0*/  IADD3 R12, P6, R0.reuse, R2, RZ ;  /* 0x00000002000c7210 */ /* 0x040fe40007fde0ff */
[----:B------:R-:W-:Y:S01]  /*5c3c0*/  PRMT R23, R63, 0x7770, RZ ;  /* 0x000077703f177816 */ /* 0x000fe200000000ff */
[----:B------:R3:W-:Y:S01]  /*5c3d0*/  @P3 STG.E.U8 desc[UR44][R16.64], R21 ;  /* 0x0000001510003986 */ /* 0x0007e2000c10112c */
[----:B------:R-:W-:Y:S01]  /*5c3e0*/  ISETP.LT.AND P5, PT, R157, UR4, !P0 ;  /* 0x000000049d007c0c */ /* 0x000fe2000c7a1270 */
[----:B------:R-:W-:Y:S01]  /*5c3f0*/  ULDC UR4, c[0x0][0x22c] ;  /* 0x00008b0000047ab9 */ /* 0x000fe20000000800 */
[----:B------:R-:W-:Y:S01]  /*5c400*/  LEA.HI.X.SX32 R13, R0, R5, 0x1, P6 ;  /* 0x00000005000d7211 */ /* 0x000fe200030f0eff */
[----:B------:R-:W-:Y:S01]  /*5c410*/  IMAD R0, R31, 0x2, R0 ;  /* 0x000000021f007824 */ /* 0x000fe200078e0200 */
[----:B------:R-:W-:Y:S01]  /*5c420*/  ISETP.LT.AND P4, PT, R161, UR4, !P0 ;  /* 0x00000004a1007c0c */ /* 0x000fe2000c781270 */
[----:B------:R4:W-:Y:S01]  /*5c430*/  @P2 STG.E.U8 desc[UR44][R14.64], R23 ;  /* 0x000000170e002986 */ /* 0x0009e2000c10112c */
[----:B------:R-:W-:Y:S01]  /*5c440*/  ULDC UR4, c[0x0][0x22c] ;  /* 0x00008b0000047ab9 */ /* 0x000fe20000000800 */
[----:B------:R-:W0:Y:S01]  /*5c450*/  LDC R29, c[0x0][0x248] ;  /* 0x00009200ff1d7b82 */ /* 0x000e220000000800 */
[----:B---3--:R-:W-:-:S02]  /*5c460*/  PRMT R21, R60, 0x7771, RZ ;  /* 0x000077713c157816 */ /* 0x008fc400000000ff */
[----:B------:R-:W-:Y:S01]  /*5c470*/  ISETP.LT.AND P3, PT, R162, UR4, !P0 ;  /* 0x00000004a2007c0c */ /* 0x000fe2000c761270 */
[----:B------:R-:W-:-:S04]  /*5c480*/  ULDC UR4, c[0x0][0x22c] ;  /* 0x00008b0000047ab9 */ /* 0x000fc80000000800 */
[----:B------:R-:W3:Y:S01]  /*5c490*/  LDC R16, c[0x0][0x248] ;  /* 0x00009200ff107b82 */ /* 0x000ee20000000800 */
[----:B------:R1:W-:Y:S01]  /*5c4a0*/  @P1 STG.E.U8 desc[UR44][R18.64], R21 ;  /* 0x0000001512001986 */ /* 0x0003e2000c10112c */
[----:B----4-:R-:W-:-:S06]  /*5c4b0*/  IADD3 R14, P1, R0, R2, RZ ;  /* 0x00000002000e7210 */ /* 0x010fcc0007f3e0ff */
[----:B------:R-:W4:Y:S01]  /*5c4c0*/  LDC R23, c[0x0][0x248] ;  /* 0x00009200ff177b82 */ /* 0x000f220000000800 */
[----:B------:R-:W-:Y:S01]  /*5c4d0*/  ISETP.LT.AND P2, PT, R163, UR4, !P0 ;  /* 0x00000004a3007c0c */ /* 0x000fe2000c741270 */
[----:B------:R-:W-:Y:S01]  /*5c4e0*/  ULDC UR4, c[0x0][0x248] ;  /* 0x0000920000047ab9 */ /* 0x000fe20000000800 */
[----:B------:R-:W-:Y:S02]  /*5c4f0*/  PRMT R17, R61, 0x7771, RZ ;  /* 0x000077713d117816 */ /* 0x000fe400000000ff */
[C---:B------:R-:W-:Y:S01]  /*5c500*/  ISETP.LT.AND P6, PT, R11.reuse, UR6, !P0 ;  /* 0x000000060b007c0c */ /* 0x040fe2000c7c1270 */
[----:B------:R-:W-:Y:S01]  /*5c510*/  IMAD R11, R11, UR4, RZ ;  /* 0x000000040b0b7c24 */ /* 0x000fe2000f8e02ff */
[-C--:B------:R-:W-:Y:S01]  /*5c520*/  LEA.HI.X.SX32 R15, R0, R5.reuse, 0x1, P1 ;  /* 0x00000005000f7211 */ /* 0x080fe200008f0eff */
[----:B------:R-:W0:Y:S01]  /*5c530*/  LDC R31, c[0x0][0x248] ;  /* 0x00009200ff1f7b82 */ /* 0x000e220000000800 */
[----:B-1----:R-:W-:Y:S01]  /*5c540*/  PRMT R19, R62, 0x7771, RZ ;  /* 0x000077713e137816 */ /* 0x002fe200000000ff */
[----:B------:R1:W-:Y:S01]  /*5c550*/  @P5 STG.E.U8 desc[UR44][R12.64], R17 ;  /* 0x000000110c005986 */ /* 0x0003e2000c10112c */
[----:B------:R-:W-:Y:S01]  /*5c560*/  ULDC UR4, c[0x0][0x22c] ;  /* 0x00008b0000047ab9 */ /* 0x000fe20000000800 */
[----:B------:R-:W-:Y:S01]  /*5c570*/  PRMT R21, R61, 0x7772, RZ ;  /* 0x000077723d157816 */ /* 0x000fe200000000ff */
[----:B------:R-:W-:Y:S01]  /*5c580*/  ULDC UR6, c[0x0][0x22c] ;  /* 0x00008b0000067ab9 */ /* 0x000fe20000000800 */
[----:B------:R4:W-:Y:S01]  /*5c590*/  @P4 STG.E.U8 desc[UR44][R14.64], R19 ;  /* 0x000000130e004986 */ /* 0x0009e2000c10112c */
[----:B------:R-:W-:Y:S01]  /*5c5a0*/  IADD3 R10, P4, R11, R2, RZ ;  /* 0x000000020b0a7210 */ /* 0x000fe20007f9e0ff */
[----:B--2---:R-:W-:Y:S01]  /*5c5b0*/  IMAD R0, R25, 0x4, R0 ;  /* 0x0000000419007824 */ /* 0x004fe200078e0200 */
[----:B------:R-:W2:Y:S02]  /*5c5c0*/  LDC R18, c[0x0][0x248] ;  /* 0x00009200ff127b82 */ /* 0x000ea40000000800 */
[----:B------:R-:W-:-:S02]  /*5c5d0*/  LEA.HI.X.SX32 R11, R11, R5, 0x1, P4 ;  /* 0x000000050b0b7211 */ /* 0x000fc400020f0eff */
[----:B-1----:R-:W-:-:S04]  /*5c5e0*/  PRMT R17, R63, 0x7771, RZ ;  /* 0x000077713f117816 */ /* 0x002fc800000000ff */
[----:B------:R-:W1:Y:S01]  /*5c5f0*/  LDC R25, c[0x0][0x248] ;  /* 0x00009200ff197b82 */ /* 0x000e620000000800 */
[----:B------:R3:W-:Y:S01]  /*5c600*/  @P6 STG.E.U8 desc[UR44][R10.64], R17 ;  /* 0x000000110a006986 */ /* 0x0007e2000c10112c */
[----:B------:R-:W-:Y:S01]  /*5c610*/  IADD3 R12, P6, R0, R2, RZ ;  /* 0x00000002000c7210 */ /* 0x000fe20007fde0ff */
[----:B----4-:R-:W-:-:S03]  /*5c620*/  IMAD R15, R23, 0x2, R0 ;  /* 0x00000002170f7824 */ /* 0x010fc600078e0200 */
[----:B------:R-:W-:Y:S01]  /*5c630*/  LEA.HI.X.SX32 R13, R0, R5, 0x1, P6 ;  /* 0x00000005000d7211 */ /* 0x000fe200030f0eff */
[----:B---3--:R-:W-:Y:S01]  /*5c640*/  IMAD R0, R16, 0x2, R15 ;  /* 0x0000000210007824 */ /* 0x008fe200078e020f */
[----:B------:R-:W-:-:S03]  /*5c650*/  IADD3 R14, P6, R15, R2, RZ ;  /* 0x000000020f0e7210 */ /* 0x000fc60007fde0ff */
[----:B------:R-:W-:Y:S02]  /*5c660*/  IMAD R17, R27, 0x2, R0 ;  /* 0x000000021b117824 */ /* 0x000fe400078e0200 */
[----:B------:R-:W3:Y:S01]  /*5c670*/  LDC R27, c[0x0][0x248] ;  /* 0x00009200ff1b7b82 */ /* 0x000ee20000000800 */
[----:B------:R-:W-:Y:S02]  /*5c680*/  LEA.HI.X.SX32 R15, R15, R5, 0x1, P6 ;  /* 0x000000050f0f7211 */ /* 0x000fe400030f0eff */
[----:B------:R-:W-:Y:S01]  /*5c690*/  ISETP.LT.AND P1, PT, R165, UR7, !P0 ;  /* 0x00000007a5007c0c */ /* 0x000fe2000c721270 */
[----:B------:R-:W-:Y:S01]  /*5c6a0*/  ULDC UR7, c[0x0][0x22c] ;  /* 0x00008b0000077ab9 */ /* 0x000fe20000000800 */
[----:B------:R-:W-:Y:S02]  /*5c6b0*/  IADD3 R10, P6, R0, R2, RZ ;  /* 0x00000002000a7210 */ /* 0x000fe40007fde0ff */
[----:B------:R-:W-:Y:S01]  /*5c6c0*/  ISETP.LT.AND P5, PT, R167, UR4, !P0 ;  /* 0x00000004a7007c0c */ /* 0x000fe2000c7a1270 */
[----:B------:R-:W-:Y:S01]  /*5c6d0*/  ULDC UR4, c[0x0][0x22c] ;  /* 0x00008b0000047ab9 */ /* 0x000fe20000000800 */
[----:B------:R-:W-:-:S02]  /*5c6e0*/  PRMT R23, R60, 0x7772, RZ ;  /* 0x000077723c177816 */ /* 0x000fc400000000ff */
[-C--:B------:R-:W-:Y:S01]  /*5c6f0*/  LEA.HI.X.SX32 R11, R0, R5.reuse, 0x1, P6 ;  /* 0x00000005000b7211 */ /* 0x080fe200030f0eff */
[----:B--2---:R-:W-:Y:S01]  /*5c700*/  IMAD R0, R18, 0x2, R17 ;  /* 0x0000000212007824 */ /* 0x004fe200078e0211 */
[----:B------:R-:W-:Y:S01]  /*5c710*/  IADD3 R16, P6, R17, R2, RZ ;  /* 0x0000000211107210 */ /* 0x000fe20007fde0ff */
[----:B------:R-:W-:Y:S01]  /*5c720*/  @P3 STG.E.U8 desc[UR44][R12.64], R23 ;  /* 0x000000170c003986 */ /* 0x000fe2000c10112c */
[----:B------:R-:W-:Y:S01]  /*5c730*/  PRMT R19, R62, 0x7772, RZ ;  /* 0x000077723e137816 */ /* 0x000fe200000000ff */
[----:B-1----:R-:W-:Y:S01]  /*5c740*/  IMAD R18, R25, 0x2, R0 ;  /* 0x0000000219127824 */ /* 0x002fe200078e0200 */
[----:B------:R-:W-:Y:S01]  /*5c750*/  LEA.HI.X.SX32 R17, R17, R5, 0x1, P6 ;  /* 0x0000000511117211 */ /* 0x000fe200030f0eff */
[----:B------:R1:W-:Y:S01]  /*5c760*/  @P2 STG.E.U8 desc[UR44][R14.64], R21 ;  /* 0x000000150e002986 */ /* 0x0003e2000c10112c */
[----:B------:R-:W-:Y:S01]  /*5c770*/  ISETP.LT.AND P4, PT, R169, UR6, !P0 ;  /* 0x00000006a9007c0c */ /* 0x000fe2000c781270 */
[----:B------:R-:W-:Y:S01]  /*5c780*/  ULDC UR6, c[0x0][0x22c] ;  /* 0x00008b0000067ab9 */ /* 0x000fe20000000800 */
[----:B------:R-:W-:Y:S01]  /*5c790*/  ISETP.LT.AND P3, PT, R170, UR4, !P0 ;  /* 0x00000004aa007c0c */ /* 0x000fe2000c761270 */
[----:B------:R2:W-:Y:S01]  /*5c7a0*/  @P1 STG.E.U8 desc[UR44][R10.64], R19 ;  /* 0x000000130a001986 */ /* 0x0005e2000c10112c */
[----:B------:R-:W-:Y:S01]  /*5c7b0*/  ULDC UR4, c[0x0][0x22c] ;  /* 0x00008b0000047ab9 */ /* 0x000fe20000000800 */
[----:B------:R-:W-:Y:S01]  /*5c7c0*/  PRMT R61, R61, 0x7773, RZ ;  /* 0x000077733d3d7816 */ /* 0x000fe200000000ff */
[----:B------:R-:W4:Y:S01]  /*5c7d0*/  LDC R25, c[0x0][0x248] ;  /* 0x00009200ff197b82 */ /* 0x000f220000000800 */
[----:B-1----:R-:W-:-:S02]  /*5c7e0*/  PRMT R21, R63, 0x7772, RZ ;  /* 0x000077723f157816 */ /* 0x002fc400000000ff */
[----:B------:R-:W-:-:S05]  /*5c7f0*/  IADD3 R12, P6, R0, R2, RZ ;  /* 0x00000002000c7210 */ /* 0x000fca0007fde0ff */
[----:B------:R-:W1:Y:S01]  /*5c800*/  LDC R23, c[0x0][0x248] ;  /* 0x00009200ff177b82 */ /* 0x000e620000000800 */
[----:B------:R0:W-:Y:S01]  /*5c810*/  @P5 STG.E.U8 desc[UR44][R16.64], R21 ;  /* 0x0000001510005986 */ /* 0x0001e2000c10112c */
[-C--:B------:R-:W-:Y:S02]  /*5c820*/  IADD3 R14, P5, R18, R2.reuse, RZ ;  /* 0x00000002120e7210 */ /* 0x080fe40007fbe0ff */
[----:B------:R-:W-:Y:S01]  /*5c830*/  ISETP.LT.AND P2, PT, R175, UR4, !P0 ;  /* 0x00000004af007c0c */ /* 0x000fe2000c741270 */
[----:B------:R-:W-:Y:S01]  /*5c840*/  ULDC UR4, c[0x0][0x22c] ;  /* 0x00008b0000047ab9 */ /* 0x000fe20000000800 */
[-C--:B------:R-:W-:Y:S02]  /*5c850*/  LEA.HI.X.SX32 R13, R0, R5.reuse, 0x1, P6 ;  /* 0x00000005000d7211 */ /* 0x080fe400030f0eff */
[----:B--2---:R-:W-:Y:S02]  /*5c860*/  PRMT R19, R60, 0x7773, RZ ;  /* 0x000077733c137816 */ /* 0x004fe400000000ff */
[----:B------:R-:W-:Y:S01]  /*5c870*/  ISETP.LT.AND P1, PT, R177, UR4, !P0 ;  /* 0x00000004b1007c0c */ /* 0x000fe2000c721270 */
[----:B------:R-:W-:Y:S01]  /*5c880*/  ULDC UR4, c[0x0][0x22c] ;  /* 0x00008b0000047ab9 */ /* 0x000fe20000000800 */
[-C--:B------:R-:W-:Y:S01]  /*5c890*/  LEA.HI.X.SX32 R15, R18, R5.reuse, 0x1, P5 ;  /* 0x00000005120f7211 */ /* 0x080fe200028f0eff */
[----:B---3--:R-:W-:Y:S01]  /*5c8a0*/  IMAD R18, R27, 0x2, R18 ;  /* 0x000000021b127824 */ /* 0x008fe200078e0212 */
[----:B------:R-:W-:Y:S01]  /*5c8b0*/  ISETP.LT.AND P6, PT, R178, UR4, !P0 ;  /* 0x00000004b2007c0c */ /* 0x000fe2000c7c1270 */
[----:B------:R2:W-:Y:S01]  /*5c8c0*/  @P4 STG.E.U8 desc[UR44][R12.64], R19 ;  /* 0x000000130c004986 */ /* 0x0005e2000c10112c */
[----:B------:R-:W-:Y:S01]  /*5c8d0*/  ULDC UR4, c[0x0][0x248] ;  /* 0x0000920000047ab9 */ /* 0x000fe20000000800 */
[C---:B------:R-:W-:Y:S01]  /*5c8e0*/  ISETP.LT.AND P4, PT, R9.reuse, UR6, !P0 ;  /* 0x0000000609007c0c */ /* 0x040fe2000c781270 */
[----:B------:R-:W-:Y:S01]  /*5c8f0*/  IMAD R9, R9, UR4, RZ ;  /* 0x0000000409097c24 */ /* 0x000fe2000f8e02ff */
[----:B------:R3:W-:Y:S01]  /*5c900*/  @P3 STG.E.U8 desc[UR44][R14.64], R61 ;  /* 0x0000003d0e003986 */ /* 0x0007e2000c10112c */
[-C--:B------:R-:W-:Y:S01]  /*5c910*/  IADD3 R10, P3, R18, R2.reuse, RZ ;  /* 0x00000002120a7210 */ /* 0x080fe20007f7e0ff */
[----:B0-----:R-:W0:Y:S01]  /*5c920*/  LDC R21, c[0x0][0x248] ;  /* 0x00009200ff157b82 */ /* 0x001e220000000800 */
[----:B------:R-:W-:Y:S01]  /*5c930*/  PRMT R17, R62, 0x7773, RZ ;  /* 0x000077733e117816 */ /* 0x000fe200000000ff */
[----:B------:R-:W-:Y:S01]  /*5c940*/  ULDC UR4, c[0x0][0x22c] ;  /* 0x00008b0000047ab9 */ /* 0x000fe20000000800 */
[----:B------:R-:W-:Y:S01]  /*5c950*/  LEA.HI.X.SX32 R11, R18, R5, 0x1, P3 ;  /* 0x00000005120b7211 */ /* 0x000fe200018f0eff */
[----:B------:R-:W-:Y:S01]  /*5c960*/  ULDC UR6, c[0x0][0x22c] ;  /* 0x00008b0000067ab9 */ /* 0x000fe20000000800 */
[----:B--2---:R-:W-:-:S03]  /*5c970*/  IADD3 R12, P3, R9, R2, RZ ;  /* 0x00000002090c7210 */ /* 0x004fc60007f7e0ff */
[----:B------:R-:W2:Y:S01]  /*5c980*/  LDC R19, c[0x0][0x248] ;  /* 0x00009200ff137b82 */ /* 0x000ea20000000800 */
[----:B------:R-:W-:Y:S01]  /*5c990*/  LEA.HI.X.SX32 R13, R9, R5, 0x1, P3 ;  /* 0x00000005090d7211 */ /* 0x000fe200018f0eff */
[----:B-1----:R-:W-:Y:S01]  /*5c9a0*/  IMAD R18, R23, 0x4, R18 ;  /* 0x0000000417127824 */ /* 0x002fe200078e0212 */
[----:B------:R-:W-:-:S05]  /*5c9b0*/  PRMT R63, R63, 0x7773, RZ ;  /* 0x000077733f3f7816 */ /* 0x000fca00000000ff */
[----:B------:R-:W1:Y:S01]  /*5c9c0*/  LDC R9, c[0x0][0x248] ;  /* 0x00009200ff097b82 */ /* 0x000e620000000800 */
[----:B------:R4:W-:Y:S04]  /*5c9d0*/  @P2 STG.E.U8 desc[UR44][R10.64], R17 ;  /* 0x000000110a002986 */ /* 0x0009e8000c10112c */
[----:B------:R1:W-:Y:S03]  /*5c9e0*/  @P4 STG.E.U8 desc[UR44][R12.64], R63 ;  /* 0x0000003f0c004986 */ /* 0x0003e6000c10112c */
[----:B------:R-:W1:Y:S01]  /*5c9f0*/  LDC R16, c[0x0][0x248] ;  /* 0x00009200ff107b82 */ /* 0x000e620000000800 */
[----:B---3--:R-:W-:-:S04]  /*5ca00*/  IADD3 R14, P4, R18, R2, RZ ;  /* 0x00000002120e7210 */ /* 0x008fc80007f9e0ff */
[-C--:B------:R-:W-:Y:S01]  /*5ca10*/  LEA.HI.X.SX32 R15, R18, R5.reuse, 0x1, P4 ;  /* 0x00000005120f7211 */ /* 0x080fe200020f0eff */
[----:B0-----:R-:W-:Y:S01]  /*5ca20*/  IMAD R18, R21, 0x2, R18 ;  /* 0x0000000215127824 */ /* 0x001fe200078e0212 */
[----:B----4-:R-:W-:Y:S01]  /*5ca30*/  PRMT R17, R52, 0x7770, RZ ;  /* 0x0000777034117816 */ /* 0x010fe200000000ff */
[----:B------:R-:W0:Y:S02]  /*5ca40*/  LDC R27, c[0x0][0x248] ;  /* 0x00009200ff1b7b82 */ /* 0x000e240000000800 */
[----:B--2---:R-:W-:Y:S02]  /*5ca50*/  IMAD R0, R19, 0x2, R18 ;  /* 0x0000000213007824 */ /* 0x004fe400078e0212 */
[----:B------:R2:W-:Y:S01]  /*5ca60*/  @P1 STG.E.U8 desc[UR44][R14.64], R17 ;  /* 0x000000110e001986 */ /* 0x0005e2000c10112c */
[C---:B------:R-:W-:Y:S02]  /*5ca70*/  IADD3 R10, P1, R18.reuse, R2, RZ ;  /* 0x00000002120a7210 */ /* 0x040fe40007f3e0ff */
[----:B------:R-:W-:Y:S01]  /*5ca80*/  PRMT R21, R53, 0x7770, RZ ;  /* 0x0000777035157816 */ /* 0x000fe200000000ff */
[----:B-1----:R-:W-:Y:S01]  /*5ca90*/  IMAD R9, R9, 0x2, R0 ;  /* 0x0000000209097824 */ /* 0x002fe200078e0200 */
[----:B------:R-:W-:-:S02]  /*5caa0*/  LEA.HI.X.SX32 R11, R18, R5, 0x1, P1 ;  /* 0x00000005120b7211 */ /* 0x000fc400008f0eff */
[----:B------:R-:W-:Y:S01]  /*5cab0*/  ISETP.LT.AND P5, PT, R179, UR7, !P0 ;  /* 0x00000007b3007c0c */ /* 0x000fe2000c7a1270 */
[----:B------:R-:W-:Y:S01]  /*5cac0*/  ULDC UR7, c[0x0][0x22c] ;  /* 0x00008b0000077ab9 */ /* 0x000fe20000000800 */
[----:B------:R-:W-:Y:S02]  /*5cad0*/  ISETP.LT.AND P3, PT, R181, UR4, !P0 ;  /* 0x00000004b5007c0c */ /* 0x000fe4000c761270 */
[CC--:B------:R-:W-:Y:S01]  /*5cae0*/  IADD3 R12, P1, R0.reuse, R2.reuse, RZ ;  /* 0x00000002000c7210 */ /* 0x0c0fe20007f3e0ff */
[----:B------:R1:W-:Y:S01]  /*5caf0*/  @P6 STG.E.U8 desc[UR44][R10.64], R21 ;  /* 0x000000150a006986 */ /* 0x0003e2000c10112c */
[----:B--2---:R-:W-:Y:S01]  /*5cb00*/  IADD3 R14, P6, R9, R2, RZ ;  /* 0x00000002090e7210 */ /* 0x004fe20007fde0ff */
[----:B------:R-:W-:Y:S01]  /*5cb10*/  ULDC UR4, c[0x0][0x22c] ;  /* 0x00008b0000047ab9 */ /* 0x000fe20000000800 */
[----:B------:R-:W-:Y:S01]  /*5cb20*/  LEA.HI.X.SX32 R13, R0, R5, 0x1, P1 ;  /* 0x00000005000d7211 */ /* 0x000fe200008f0eff */
[----:B------:R-:W-:Y:S01]  /*5cb30*/  IMAD R0, R16, 0x2, R9 ;  /* 0x0000000210007824 */ /* 0x000fe200078e0209 */
[----:B------:R-:W-:-:S02]  /*5cb40*/  PRMT R19, R54, 0x7770, RZ ;  /* 0x0000777036137816 */ /* 0x000fc400000000ff */
[-C--:B------:R-:W-:Y:S01]  /*5cb50*/  LEA.HI.X.SX32 R15, R9, R5.reuse, 0x1, P6 ;  /* 0x00000005090f7211 */ /* 0x080fe200030f0eff */
[----:B------:R-:W-:Y:S01]  /*5cb60*/  IMAD R9, R25, 0x2, R0 ;  /* 0x0000000219097824 */ /* 0x000fe200078e0200 */
[----:B------:R-:W-:Y:S01]  /*5cb70*/  PRMT R23, R55, 0x7770, RZ ;  /* 0x0000777037177816 */ /* 0x000fe200000000ff */
[----:B------:R-:W2:Y:S01]  /*5cb80*/  LDC R25, c[0x0][0x248] ;  /* 0x00009200ff197b82 */ /* 0x000ea20000000800 */
[----:B------:R-:W-:Y:S01]  /*5cb90*/  ISETP.LT.AND P2, PT, R183, UR4, !P0 ;  /* 0x00000004b7007c0c */ /* 0x000fe2000c741270 */
[----:B------:R-:W-:Y:S01]  /*5cba0*/  @P5 STG.E.U8 desc[UR44][R12.64], R19 ;  /* 0x000000130c005986 */ /* 0x000fe2000c10112c */
[----:B------:R-:W-:Y:S01]  /*5cbb0*/  IADD3 R16, P6, R0, R2, RZ ;  /* 0x0000000200107210 */ /* 0x000fe20007fde0ff */
[----:B------:R-:W-:Y:S02]  /*5cbc0*/  ULDC UR4, c[0x0][0x22c] ;  /* 0x00008b0000047ab9 */ /* 0x000fe40000000800 */
[----:B------:R3:W-:Y:S01]  /*5cbd0*/  @P3 STG.E.U8 desc[UR44][R14.64], R23 ;  /* 0x000000170e003986 */ /* 0x0007e2000c10112c */
[----:B------:R-:W-:Y:S01]  /*5cbe0*/  ISETP.LT.AND P4, PT, R184, UR4, !P0 ;  /* 0x00000004b8007c0c */ /* 0x000fe2000c781270 */
[----:B------:R-:W-:Y:S01]  /*5cbf0*/  ULDC UR4, c[0x0][0x22c] ;  /* 0x00008b0000047ab9 */ /* 0x000fe20000000800 */
[----:B------:R-:W-:Y:S01]  /*5cc00*/  LEA.HI.X.SX32 R17, R0, R5, 0x1, P6 ;  /* 0x0000000500117211 */ /* 0x000fe200030f0eff */
[----:B------:R-:W-:Y:S01]  /*5cc10*/  IMAD R0, R20, 0x2, R9 ;  /* 0x0000000214007824 */ /* 0x000fe200078e0209 */
[----:B-1----:R-:W-:-:S02]  /*5cc20*/  PRMT R21, R52, 0x7771, RZ ;  /* 0x0000777134157816 */ /* 0x002fc400000000ff */
[----:B------:R-:W-:Y:S01]  /*5cc30*/  ISETP.LT.AND P1, PT, R187, UR4, !P0 ;  /* 0x00000004bb007c0c */ /* 0x000fe2000c721270 */
[----:B------:R-:W-:Y:S01]  /*5cc40*/  ULDC UR4, c[0x0][0x22c] ;  /* 0x00008b0000047ab9 */ /* 0x000fe20000000800 */
[----:B---3--:R-:W1:Y:S01]  /*5cc50*/  LDC R23, c[0x0][0x248] ;  /* 0x00009200ff177b82 */ /* 0x008e620000000800 */
[----:B------:R-:W-:Y:S01]  /*5cc60*/  ISETP.LT.AND P5, PT, R189, UR4, !P0 ;  /* 0x00000004bd007c0c */ /* 0x000fe2000c7a1270 */
[----:B------:R3:W-:Y:S01]  /*5cc70*/  @P2 STG.E.U8 desc[UR44][R16.64], R21 ;  /* 0x0000001510002986 */ /* 0x0007e2000c10112c */
[-C--:B------:R-:W-:Y:S01]  /*5cc80*/  IADD3 R10, P6, R9, R2.reuse, RZ ;  /* 0x00000002090a7210 */ /* 0x080fe20007fde0ff */
[----:B------:R-:W-:Y:S01]  /*5cc90*/  ULDC UR4, c[0x0][0x22c] ;  /* 0x00008b0000047ab9 */ /* 0x000fe20000000800 */
[----:B------:R-:W-:Y:S02]  /*5cca0*/  IADD3 R12, P2, R0, R2, RZ ;  /* 0x00000002000c7210 */ /* 0x000fe40007f5e0ff */
[----:B------:R-:W-:Y:S01]  /*5ccb0*/  ISETP.LT.AND P3, PT, R193, UR4, !P0 ;  /* 0x00000004c1007c0c */ /* 0x000fe2000c761270 */
[----:B------:R-:W4:Y:S01]  /*5ccc0*/  LDC R14, c[0x0][0x248] ;  /* 0x00009200ff0e7b82 */ /* 0x000f220000000800 */
[----:B------:R-:W-:Y:S01]  /*5ccd0*/  PRMT R19, R53, 0x7771, RZ ;  /* 0x0000777135137816 */ /* 0x000fe200000000ff */
[----:B------:R-:W-:Y:S01]  /*5cce0*/  ULDC UR4, c[0x0][0x248] ;  /* 0x0000920000047ab9 */ /* 0x000fe20000000800 */
[-C--:B------:R-:W-:Y:S01]  /*5ccf0*/  LEA.HI.X.SX32 R11, R9, R5.reuse, 0x1, P6 ;  /* 0x00000005090b7211 */ /* 0x080fe200030f0eff */
[----:B------:R-:W-:Y:S01]  /*5cd00*/  IMAD R9, R8, UR4, RZ ;  /* 0x0000000408097c24 */ /* 0x000fe2000f8e02ff */
[----:B------:R-:W-:-:S02]  /*5cd10*/  LEA.HI.X.SX32 R13, R0, R5, 0x1, P2 ;  /* 0x00000005000d7211 */ /* 0x000fc400010f0eff */
[----:B---3--:R-:W-:Y:S01]  /*5cd20*/  PRMT R17, R54, 0x7771, RZ ;  /* 0x0000777136117816 */ /* 0x008fe200000000ff */
[----:B------:R-:W3:Y:S01]  /*5cd30*/  LDC R16, c[0x0][0x248] ;  /* 0x00009200ff107b82 */ /* 0x000ee20000000800 */
[----:B------:R-:W-:Y:S01]  /*5cd40*/  ISETP.LT.AND P6, PT, R8, UR6, !P0 ;  /* 0x0000000608007c0c */ /* 0x000fe2000c7c1270 */
[----:B------:R-:W-:Y:S01]  /*5cd50*/  @P4 STG.E.U8 desc[UR44][R10.64], R19 ;  /* 0x000000130a004986 */ /* 0x000fe2000c10112c */
[----:B--2---:R-:W-:Y:S01]  /*5cd60*/  IMAD R0, R25, 0x4, R0 ;  /* 0x0000000419007824 */ /* 0x004fe200078e0200 */
[----:B------:R-:W-:Y:S01]  /*5cd70*/  PRMT R15, R55, 0x7771, RZ ;  /* 0x00007771370f7816 */ /* 0x000fe200000000ff */
[----:B------:R-:W-:Y:S01]  /*5cd80*/  ULDC UR4, c[0x0][0x22c] ;  /* 0x00008b0000047ab9 */ /* 0x000fe20000000800 */
[----:B------:R1:W-:Y:S01]  /*5cd90*/  @P1 STG.E.U8 desc[UR44][R12.64], R17 ;  /* 0x000000110c001986 */ /* 0x0003e2000c10112c */
[C---:B------:R-:W-:Y:S01]  /*5cda0*/  IADD3 R8, P1, R9.reuse, R2, RZ ;  /* 0x0000000209087210 */ /* 0x040fe20007f3e0ff */
[----:B------:R-:W2:Y:S01]  /*5cdb0*/  LDC R25, c[0x0][0x248] ;  /* 0x00009200ff197b82 */ /* 0x000ea20000000800 */
[----:B------:R-:W-:Y:S01]  /*5cdc0*/  PRMT R21, R52, 0x7772, RZ ;  /* 0x0000777234157816 */ /* 0x000fe200000000ff */
[----:B------:R-:W-:Y:S01]  /*5cdd0*/  ULDC UR6, c[0x0][0x22c] ;  /* 0x00008b0000067ab9 */ /* 0x000fe20000000800 */
[----:B------:R-:W-:Y:S01]  /*5cde0*/  LEA.HI.X.SX32 R9, R9, R5, 0x1, P1 ;  /* 0x0000000509097211 */ /* 0x000fe200008f0eff */
[----:B-1----:R-:W-:-:S04]  /*5cdf0*/  IMAD R13, R23, 0x2, R0 ;  /* 0x00000002170d7824 */ /* 0x002fc800078e0200 */
[----:B------:R-:W1:Y:S01]  /*5ce00*/  LDC R23, c[0x0][0x248] ;  /* 0x00009200ff177b82 */ /* 0x000e620000000800 */
[----:B------:R0:W-:Y:S01]  /*5ce10*/  @P6 STG.E.U8 desc[UR44][R8.64], R15 ;  /* 0x0000000f08006986 */ /* 0x0001e2000c10112c */
[----:B------:R-:W-:-:S04]  /*5ce20*/  IADD3 R10, P6, R0, R2, RZ ;  /* 0x00000002000a7210 */ /* 0x000fc80007fde0ff */
[-C--:B------:R-:W-:Y:S01]  /*5ce30*/  LEA.HI.X.SX32 R11, R0, R5.reuse, 0x1, P6 ;  /* 0x00000005000b7211 */ /* 0x080fe200030f0eff */
[----:B----4-:R-:W-:Y:S01]  /*5ce40*/  IMAD R0, R14, 0x2, R13 ;  /* 0x000000020e007824 */ /* 0x010fe200078e020d */
[-C--:B------:R-:W-:Y:S02]  /*5ce50*/  IADD3 R12, P6, R13, R2.reuse, RZ ;  /* 0x000000020d0c7210 */ /* 0x080fe40007fde0ff */
[----:B------:R-:W-:Y:S02]  /*5ce60*/  ISETP.LT.AND P4, PT, R194, UR7, !P0 ;  /* 0x00000007c2007c0c */ /* 0x000fe4000c781270 */
[----:B------:R-:W-:Y:S01]  /*5ce70*/  ISETP.LT.AND P2, PT, R195, UR4, !P0 ;  /* 0x00000004c3007c0c */ /* 0x000fe2000c741270 */
[----:B0-----:R-:W-:Y:S01]  /*5ce80*/  IMAD R15, R27, 0x2, R0 ;  /* 0x000000021b0f7824 */ /* 0x001fe200078e0200 */
[----:B------:R-:W-:Y:S01]  /*5ce90*/  LEA.HI.X.SX32 R13, R13, R5, 0x1, P6 ;  /* 0x000000050d0d7211 */ /* 0x000fe200030f0eff */
[----:B------:R-:W-:Y:S01]  /*5cea0*/  ULDC UR4, c[0x0][0x22c] ;  /* 0x00008b0000047ab9 */ /* 0x000fe20000000800 */
[----:B------:R-:W-:-:S02]  /*5ceb0*/  IADD3 R8, P6, R0, R2, RZ ;  /* 0x0000000200087210 */ /* 0x000fc40007fde0ff */
[----:B------:R-:W-:Y:S01]  /*5cec0*/  PRMT R19, R53, 0x7772, RZ ;  /* 0x0000777235137816 */ /* 0x000fe200000000ff */
[----:B------:R0:W-:Y:S01]  /*5ced0*/  @P5 STG.E.U8 desc[UR44][R10.64], R21 ;  /* 0x000000150a005986 */ /* 0x0001e2000c10112c */
[-C--:B------:R-:W-:Y:S01]  /*5cee0*/  LEA.HI.X.SX32 R9, R0, R5.reuse, 0x1, P6 ;  /* 0x0000000500097211 */ /* 0x080fe200030f0eff */
[----:B---3--:R-:W-:Y:S01]  /*5cef0*/  IMAD R0, R16, 0x2, R15 ;  /* 0x0000000210007824 */ /* 0x008fe200078e020f */
[-C--:B------:R-:W-:Y:S01]  /*5cf00*/  IADD3 R14, P6, R15, R2.reuse, RZ ;  /* 0x000000020f0e7210 */ /* 0x080fe20007fde0ff */
[----:B------:R3:W-:Y:S01]  /*5cf10*/  @P3 STG.E.U8 desc[UR44][R12.64], R19 ;  /* 0x000000130c003986 */ /* 0x0007e2000c10112c */
[----:B------:R-:W-:Y:S01]  /*5cf20*/  ISETP.LT.AND P5, PT, R199, UR4, !P0 ;  /* 0x00000004c7007c0c */ /* 0x000fe2000c7a1270 */
[----:B------:R-:W-:Y:S01]  /*5cf30*/  ULDC UR4, c[0x0][0x22c] ;  /* 0x00008b0000047ab9 */ /* 0x000fe20000000800 */
[----:B------:R-:W-:Y:S01]  /*5cf40*/  PRMT R17, R54, 0x7772, RZ ;  /* 0x0000777236117816 */ /* 0x000fe200000000ff */
[----:B-1----:R-:W-:Y:S01]  /*5cf50*/  IMAD R18, R23, 0x2, R0 ;  /* 0x0000000217127824 */ /* 0x002fe200078e0200 */
[-C--:B------:R-:W-:Y:S01]  /*5cf60*/  LEA.HI.X.SX32 R15, R15, R5.reuse, 0x1, P6 ;  /* 0x000000050f0f7211 */ /* 0x080fe200030f0eff */
[----:B------:R-:W1:Y:S01]  /*5cf70*/  LDC R23, c[0x0][0x248] ;  /* 0x00009200ff177b82 */ /* 0x000e620000000800 */
[----:B------:R-:W-:Y:S01]  /*5cf80*/  ISETP.LT.AND P1, PT, R197, UR6, !P0 ;  /* 0x00000006c5007c0c */ /* 0x000fe2000c721270 */
[----:B------:R-:W-:Y:S01]  /*5cf90*/  ULDC UR7, c[0x0][0x22c] ;  /* 0x00008b0000077ab9 */ /* 0x000fe20000000800 */
[----:B------:R-:W-:Y:S01]  /*5cfa0*/  ISETP.LT.AND P3, PT, R201, UR4, !P0 ;  /* 0x00000004c9007c0c */ /* 0x000fe2000c761270 */
[----:B------:R-:W-:Y:S01]  /*5cfb0*/  ULDC UR4, c[0x0][0x22c] ;  /* 0x00008b0000047ab9 */ /* 0x000fe20000000800 */
[----:B0-----:R-:W-:Y:S01]  /*5cfc0*/  PRMT R21, R55, 0x7772, RZ ;  /* 0x0000777237157816 */ /* 0x001fe200000000ff */
[----:B------:R0:W-:Y:S01]  /*5cfd0*/  @P4 STG.E.U8 desc[UR44][R8.64], R17 ;  /* 0x0000001108004986 */ /* 0x0001e2000c10112c */
[-C--:B---3--:R-:W-:Y:S01]  /*5cfe0*/  IADD3 R12, P6, R0, R2.reuse, RZ ;  /* 0x00000002000c7210 */ /* 0x088fe20007fde0ff */
[----:B------:R-:W-:Y:S01]  /*5cff0*/  ULDC UR6, c[0x0][0x22c] ;  /* 0x00008b0000067ab9 */ /* 0x000fe20000000800 */
[----:B------:R-:W-:Y:S01]  /*5d000*/  ISETP.LT.AND P4, PT, R202, UR4, !P0 ;  /* 0x00000004ca007c0c */ /* 0x000fe2000c781270 */
[----:B------:R-:W-:Y:S01]  /*5d010*/  ULDC UR4, c[0x0][0x22c] ;  /* 0x00008b0000047ab9 */ /* 0x000fe20000000800 */
[----:B------:R-:W-:Y:S01]  /*5d020*/  LEA.HI.X.SX32 R13, R0, R5, 0x1, P6 ;  /* 0x00000005000d7211 */ /* 0x000fe200030f0eff */
[----:B------:R-:W3:Y:S01]  /*5d030*/  LDS.128 R8, [R4] ;  /* 0x0000000004087984 */ /* 0x000ee20000000c00 */
[----:B------:R-:W-:Y:S01]  /*5d040*/  IADD3 R16, P6, R18, R2, RZ ;  /* 0x0000000212107210 */ /* 0x000fe20007fde0ff */
[----:B------:R-:W4:Y:S02]  /*5d050*/  LDC R27, c[0x0][0x248] ;  /* 0x00009200ff1b7b82 */ /* 0x000f240000000800 */
[----:B------:R2:W-:Y:S01]  /*5d060*/  @P2 STG.E.U8 desc[UR44][R14.64], R21 ;  /* 0x000000150e002986 */ /* 0x0005e2000c10112c */
[----:B------:R-:W-:Y:S01]  /*5d070*/  ISETP.LT.AND P2, PT, R207, UR4, !P0 ;  /* 0x00000004cf007c0c */ /* 0x000fe2000c741270 */
[----:B------:R-:W-:Y:S01]  /*5d080*/  ULDC UR4, c[0x0][0x248] ;  /* 0x0000920000047ab9 */ /* 0x000fe20000000800 */
[----:B------:R-:W-:-:S02]  /*5d090*/  PRMT R19, R52, 0x7773, RZ ;  /* 0x0000777334137816 */ /* 0x000fc400000000ff */
[----:B0-----:R-:W-:Y:S02]  /*5d0a0*/  LEA.HI.X.SX32 R17, R18, R5, 0x1, P6 ;  /* 0x0000000512117211 */ /* 0x001fe400030f0eff */
[----:B------:R-:W-:Y:S02]  /*5d0b0*/  PRMT R53, R53, 0x7773, RZ ;  /* 0x0000777335357816 */ /* 0x000fe400000000ff */
[C---:B------:R-:W-:Y:S01]  /*5d0c0*/  ISETP.LT.AND P6, PT, R7.reuse, UR6, !P0 ;  /* 0x0000000607007c0c */ /* 0x040fe2000c7c1270 */
[----:B------:R-:W-:Y:S01]  /*5d0d0*/  IMAD R7, R7, UR4, RZ ;  /* 0x0000000407077c24 */ /* 0x000fe2000f8e02ff */
[----:B--2---:R-:W0:Y:S01]  /*5d0e0*/  LDC R21, c[0x0][0x248] ;  /* 0x00009200ff157b82 */ /* 0x004e220000000800 */
[----:B------:R2:W-:Y:S01]  /*5d0f0*/  @P1 STG.E.U8 desc[UR44][R12.64], R19 ;  /* 0x000000130c001986 */ /* 0x0005e2000c10112c */
[----:B------:R-:W-:Y:S01]  /*5d100*/  IMAD R18, R25, 0x2, R18 ;  /* 0x0000000219127824 */ /* 0x000fe200078e0212 */
[----:B------:R-:W-:Y:S01]  /*5d110*/  PRMT R55, R55, 0x7773, RZ ;  /* 0x0000777337377816 */ /* 0x000fe200000000ff */
[----:B------:R-:W-:Y:S01]  /*5d120*/  ULDC UR4, c[0x0][0x22c] ;  /* 0x00008b0000047ab9 */ /* 0x000fe20000000800 */
[----:B------:R0:W-:Y:S01]  /*5d130*/  @P5 STG.E.U8 desc[UR44][R16.64], R53 ;  /* 0x0000003510005986 */ /* 0x0001e2000c10112c */
[----:B------:R-:W-:-:S02]  /*5d140*/  ULDC UR6, c[0x0][0x22c] ;  /* 0x00008b0000067ab9 */ /* 0x000fc40000000800 */
[----:B------:R-:W3:Y:S01]  /*5d150*/  LDC R25, c[0x0][0x248] ;  /* 0x00009200ff197b82 */ /* 0x000ee20000000800 */
[----:B--2---:R-:W-:-:S04]  /*5d160*/  IADD3 R12, P5, R7, R2, RZ ;  /* 0x00000002070c7210 */ /* 0x004fc80007fbe0ff */
[----:B------:R-:W-:-:S03]  /*5d170*/  LEA.HI.X.SX32 R13, R7, R5, 0x1, P5 ;  /* 0x00000005070d7211 */ /* 0x000fc600028f0eff */
[----:B------:R-:W2:Y:S01]  /*5d180*/  LDC R7, c[0x0][0x248] ;  /* 0x00009200ff077b82 */ /* 0x000ea20000000800 */
[----:B------:R-:W-:Y:S02]  /*5d190*/  IADD3 R14, P1, R18, R2, RZ ;  /* 0x00000002120e7210 */ /* 0x000fe40007f3e0ff */
[----:B------:R-:W-:Y:S02]  /*5d1a0*/  PRMT R19, R54, 0x7773, RZ ;  /* 0x0000777336137816 */ /* 0x000fe400000000ff */
[----:B------:R-:W-:Y:S01]  /*5d1b0*/  LEA.HI.X.SX32 R15, R18, R5, 0x1, P1 ;  /* 0x00000005120f7211 */ /* 0x000fe200008f0eff */
[----:B-1----:R-:W-:-:S04]  /*5d1c0*/  IMAD R18, R23, 0x4, R18 ;  /* 0x0000000417127824 */ /* 0x002fc800078e0212 */
[----:B------:R1:W-:Y:S01]  /*5d1d0*/  @P3 STG.E.U8 desc[UR44][R14.64], R19 ;  /* 0x000000130e003986 */ /* 0x0003e2000c10112c */
[----:B0-----:R-:W-:-:S03]  /*5d1e0*/  IMAD R0, R21, 0x2, R18 ;  /* 0x0000000215007824 */ /* 0x001fc600078e0212 */
[----:B------:R0:W-:Y:S01]  /*5d1f0*/  @P6 STG.E.U8 desc[UR44][R12.64], R55 ;  /* 0x000000370c006986 */ /* 0x0001e2000c10112c */
[CC--:B------:R-:W-:Y:S01]  /*5d200*/  IADD3 R16, P6, R18.reuse, R2.reuse, RZ ;  /* 0x0000000212107210 */ /* 0x0c0fe20007fde0ff */
[----:B---3--:R-:W-:Y:S02]  /*5d210*/  IMAD R4, R25, 0x2, R0 ;  /* 0x0000000219047824 */ /* 0x008fe400078e0200 */
[----:B------:R-:W3:Y:S01]  /*5d220*/  LDC R25, c[0x0][0x248] ;  /* 0x00009200ff197b82 */ /* 0x000ee20000000800 */
[----:B------:R-:W-:Y:S02]  /*5d230*/  LEA.HI.X.SX32 R17, R18, R5, 0x1, P6 ;  /* 0x0000000512117211 */ /* 0x000fe400030f0eff */
[----:B-1----:R-:W-:-:S04]  /*5d240*/  IADD3 R14, P6, R0, R2, RZ ;  /* 0x00000002000e7210 */ /* 0x002fc80007fde0ff */
[-C--:B------:R-:W-:Y:S01]  /*5d250*/  LEA.HI.X.SX32 R15, R0, R5.reuse, 0x1, P6 ;  /* 0x00000005000f7211 */ /* 0x080fe200030f0eff */
[----:B--2---:R-:W-:Y:S01]  /*5d260*/  IMAD R0, R7, 0x2, R4 ;  /* 0x0000000207007824 */ /* 0x004fe200078e0204 */
[-C--:B0-----:R-:W-:Y:S02]  /*5d270*/  IADD3 R12, P6, R4, R2.reuse, RZ ;  /* 0x00000002040c7210 */ /* 0x081fe40007fde0ff */
[----:B------:R-:W-:Y:S01]  /*5d280*/  ISETP.LT.AND P1, PT, R209, UR7, !P0 ;  /* 0x00000007d1007c0c */ /* 0x000fe2000c721270 */
[----:B------:R-:W-:Y:S01]  /*5d290*/  ULDC UR7, c[0x0][0x22c] ;  /* 0x00008b0000077ab9 */ /* 0x000fe20000000800 */
[----:B------:R-:W-:Y:S02]  /*5d2a0*/  PRMT R23, R8, 0x7770, RZ ;  /* 0x0000777008177816 */ /* 0x000fe400000000ff */
[----:B------:R-:W-:Y:S02]  /*5d2b0*/  LEA.HI.X.SX32 R13, R4, R5, 0x1, P6 ;  /* 0x00000005040d7211 */ /* 0x000fe400030f0eff */
[----:B------:R-:W-:Y:S01]  /*5d2c0*/  ISETP.LT.AND P5, PT, R210, UR4, !P0 ;  /* 0x00000004d2007c0c */ /* 0x000fe2000c7a1270 */
[----:B------:R0:W-:Y:S01]  /*5d2d0*/  @P4 STG.E.U8 desc[UR44][R16.64], R23 ;  /* 0x0000001710004986 */ /* 0x0001e2000c10112c */
[----:B------:R-:W-:Y:S01]  /*5d2e0*/  IADD3 R18, P6, R0, R2, RZ ;  /* 0x0000000200127210 */ /* 0x000fe20007fde0ff */
[----:B------:R-:W-:Y:S01]  /*5d2f0*/  ULDC UR4, c[0x0][0x22c] ;  /* 0x00008b0000047ab9 */ /* 0x000fe20000000800 */
[----:B------:R-:W-:-:S02]  /*5d300*/  PRMT R21, R9, 0x7770, RZ ;  /* 0x0000777009157816 */ /* 0x000fc400000000ff */
[----:B------:R-:W-:Y:S01]  /*5d310*/  LEA.HI.X.SX32 R19, R0, R5, 0x1, P6 ;  /* 0x0000000500137211 */ /* 0x000fe200030f0eff */
[----:B----4-:R-:W-:Y:S01]  /*5d320*/  IMAD R0, R27, 0x2, R0 ;  /* 0x000000021b007824 */ /* 0x010fe200078e0200 */
[----:B------:R-:W-:Y:S01]  /*5d330*/  PRMT R7, R10, 0x7770, RZ ;  /* 0x000077700a077816 */ /* 0x000fe200000000ff */
[----:B0-----:R-:W0:Y:S01]  /*5d340*/  LDC R23, c[0x0][0x248] ;  /* 0x00009200ff177b82 */ /* 0x001e220000000800 */
[----:B------:R-:W-:Y:S01]  /*5d350*/  PRMT R17, R11, 0x7770, RZ ;  /* 0x000077700b117816 */ /* 0x000fe200000000ff */
[----:B------:R-:W-:Y:S01]  /*5d360*/  IMAD R4, R29, 0x2, R0 ;  /* 0x000000021d047824 */ /* 0x000fe200078e0200 */
[----:B------:R-:W-:Y:S01]  /*5d370*/  ISETP.LT.AND P3, PT, R211, UR6, !P0 ;  /* 0x00000006d3007c0c */ /* 0x000fe2000c761270 */
[----:B------:R1:W-:Y:S01]  /*5d380*/  @P2 STG.E.U8 desc[UR44][R14.64], R21 ;  /* 0x000000150e002986 */ /* 0x0003e2000c10112c */
[----:B------:R-:W-:Y:S01]  /*5d390*/  ISETP.LT.AND P4, PT, R213, UR4, !P0 ;  /* 0x00000004d5007c0c */ /* 0x000fe2000c781270 */
[----:B------:R-:W-:Y:S01]  /*5d3a0*/  ULDC UR4, c[0x0][0x22c] ;  /* 0x00008b0000047ab9 */ /* 0x000fe20000000800 */
[----:B------:R-:W-:Y:S01]  /*5d3b0*/  ULDC UR6, c[0x0][0x22c] ;  /* 0x00008b0000067ab9 */ /* 0x000fe20000000800 */
[----:B------:R2:W-:Y:S01]  /*5d3c0*/  @P1 STG.E.U8 desc[UR44][R12.64], R7 ;  /* 0x000000070c001986 */ /* 0x0005e2000c10112c */
[----:B------:R-:W4:Y:S03]  /*5d3d0*/  LDC R27, c[0x0][0x248] ;  /* 0x00009200ff1b7b82 */ /* 0x000f260000000800 */
[----:B------:R3:W-:Y:S01]  /*5d3e0*/  @P5 STG.E.U8 desc[UR44][R18.64], R17 ;  /* 0x0000001112005986 */ /* 0x0007e2000c10112c */
[----:B-1----:R-:W-:-:S04]  /*5d3f0*/  IADD3 R14, P6, R0, R2, RZ ;  /* 0x00000002000e7210 */ /* 0x002fc80007fde0ff */
[----:B------:R-:W1:Y:S01]  /*5d400*/  LDC R29, c[0x0][0x248] ;  /* 0x00009200ff1d7b82 */ /* 0x000e620000000800 */
[----:B--2---:R-:W-:Y:S02]  /*5d410*/  IADD3 R12, P5, R4, R2, RZ ;  /* 0x00000002040c7210 */ /* 0x004fe40007fbe0ff */
[----:B------:R-:W-:Y:S02]  /*5d420*/  LEA.HI.X.SX32 R15, R0, R5, 0x1, P6 ;  /* 0x00000005000f7211 */ /* 0x000fe400030f0eff */
[----:B------:R-:W-:-:S03]  /*5d430*/  PRMT R21, R8, 0x7771, RZ ;  /* 0x0000777108157816 */ /* 0x000fc600000000ff */
[----:B---3--:R-:W2:Y:S01]  /*5d440*/  LDC R18, c[0x0][0x248] ;  /* 0x00009200ff127b82 */ /* 0x008ea20000000800 */
[----:B------:R-:W-:Y:S01]  /*5d450*/  LEA.HI.X.SX32 R13, R4, R5, 0x1, P5 ;  /* 0x00000005040d7211 */ /* 0x000fe200028f0eff */
[----:B------:R-:W-:Y:S01]  /*5d460*/  IMAD R4, R25, 0x2, R4 ;  /* 0x0000000219047824 */ /* 0x000fe200078e0204 */
[----:B------:R-:W-:Y:S01]  /*5d470*/  ISETP.LT.AND P2, PT, R215, UR4, !P0 ;  /* 0x00000004d7007c0c */ /* 0x000fe2000c741270 */
[----:B------:R-:W-:Y:S01]  /*5d480*/  ULDC UR4, c[0x0][0x22c] ;  /* 0x00008b0000047ab9 */ /* 0x000fe20000000800 */
[----:B------:R3:W-:Y:S03]  /*5d490*/  @P3 STG.E.U8 desc[UR44][R14.64], R21 ;  /* 0x000000150e003986 */ /* 0x0007e6000c10112c */
[----:B------:R-:W4:Y:S01]  /*5d4a0*/  LDC R25, c[0x0][0x248] ;  /* 0x00009200ff197b82 */ /* 0x000f220000000800 */
[----:B------:R-:W-:Y:S01]  /*5d4b0*/  ISETP.LT.AND P1, PT, R217, UR4, !P0 ;  /* 0x00000004d9007c0c */ /* 0x000fe2000c721270 */
[----:B------:R-:W-:Y:S01]  /*5d4c0*/  ULDC UR4, c[0x0][0x22c] ;  /* 0x00008b0000047ab9 */ /* 0x000fe20000000800 */
[----:B------:R-:W-:-:S02]  /*5d4d0*/  IADD3 R16, P3, R4, R2, RZ ;  /* 0x0000000204107210 */ /* 0x000fc40007f7e0ff */
[----:B------:R-:W-:Y:S01]  /*5d4e0*/  ISETP.LT.AND P6, PT, R218, UR4, !P0 ;  /* 0x00000004da007c0c */ /* 0x000fe2000c7c1270 */
[----:B------:R-:W-:Y:S01]  /*5d4f0*/  ULDC UR4, c[0x0][0x248] ;  /* 0x0000920000047ab9 */ /* 0x000fe20000000800 */
[----:B------:R-:W-:Y:S01]  /*5d500*/  PRMT R7, R9, 0x7771, RZ ;  /* 0x0000777109077816 */ /* 0x000fe200000000ff */
[----:B------:R-:W-:Y:S01]  /*5d510*/  IMAD R0, R6, UR4, RZ ;  /* 0x0000000406007c24 */ /* 0x000fe2000f8e02ff */
[----:B------:R-:W-:Y:S01]  /*5d520*/  LEA.HI.X.SX32 R17, R4, R5, 0x1, P3 ;  /* 0x0000000504117211 */ /* 0x000fe200018f0eff */
[----:B0-----:R-:W-:Y:S01]  /*5d530*/  IMAD R4, R23, 0x4, R4 ;  /* 0x0000000417047824 */ /* 0x001fe200078e0204 */
[----:B------:R-:W-:Y:S01]  /*5d540*/  PRMT R19, R10, 0x7771, RZ ;  /* 0x000077710a137816 */ /* 0x000fe200000000ff */
[----:B------:R-:W0:Y:S01]  /*5d550*/  LDC R23, c[0x0][0x248] ;  /* 0x00009200ff177b82 */ /* 0x000e220000000800 */
[----:B------:R1:W-:Y:S01]  /*5d560*/  @P4 STG.E.U8 desc[UR44][R12.64], R7 ;  /* 0x000000070c004986 */ /* 0x0003e2000c10112c */
[----:B------:R-:W-:Y:S01]  /*5d570*/  ISETP.LT.AND P3, PT, R6, UR6, !P0 ;  /* 0x0000000606007c0c */ /* 0x000fe2000c761270 */
[----:B------:R-:W-:Y:S01]  /*5d580*/  ULDC UR4, c[0x0][0x22c] ;  /* 0x00008b0000047ab9 */ /* 0x000fe20000000800 */
[----:B---3--:R-:W-:Y:S01]  /*5d590*/  PRMT R21, R11, 0x7771, RZ ;  /* 0x000077710b157816 */ /* 0x008fe200000000ff */
[----:B------:R3:W-:Y:S01]  /*5d5a0*/  @P2 STG.E.U8 desc[UR44][R16.64], R19 ;  /* 0x0000001310002986 */ /* 0x0007e2000c10112c */
[----:B------:R-:W-:Y:S01]  /*5d5b0*/  IADD3 R6, P2, R0, R2, RZ ;  /* 0x0000000200067210 */ /* 0x000fe20007f5e0ff */
[----:B------:R-:W-:-:S03]  /*5d5c0*/  ULDC UR6, c[0x0][0x22c] ;  /* 0x00008b0000067ab9 */ /* 0x000fc60000000800 */
[-C--:B-1----:R-:W-:Y:S02]  /*5d5d0*/  LEA.HI.X.SX32 R7, R0, R5.reuse, 0x1, P2 ;  /* 0x0000000500077211 */ /* 0x082fe400010f0eff */
[-C--:B------:R-:W-:Y:S02]  /*5d5e0*/  IADD3 R12, P2, R4, R2.reuse, RZ ;  /* 0x00000002040c7210 */ /* 0x080fe40007f5e0ff */
[----:B---3--:R-:W-:Y:S02]  /*5d5f0*/  PRMT R19, R8, 0x7772, RZ ;  /* 0x0000777208137816 */ /* 0x008fe400000000ff */
[----:B------:R-:W-:Y:S01]  /*5d600*/  LEA.HI.X.SX32 R13, R4, R5, 0x1, P2 ;  /* 0x00000005040d7211 */ /* 0x000fe200010f0eff */
[----:B----4-:R-:W-:Y:S01]  /*5d610*/  IMAD R4, R25, 0x2, R4 ;  /* 0x0000000219047824 */ /* 0x010fe200078e0204 */
[----:B------:R1:W-:Y:S04]  /*5d620*/  @P3 STG.E.U8 desc[UR44][R6.64], R21 ;  /* 0x0000001506003986 */ /* 0x0003e8000c10112c */
[----:B------:R3:W-:Y:S01]  /*5d630*/  @P1 STG.E.U8 desc[UR44][R12.64], R19 ;  /* 0x000000130c001986 */ /* 0x0007e2000c10112c */
[----:B------:R-:W-:-:S02]  /*5d640*/  IADD3 R14, P1, R4, R2, RZ ;  /* 0x00000002040e7210 */ /* 0x000fc40007f3e0ff */
[----:B------:R-:W-:Y:S02]  /*5d650*/  PRMT R17, R9, 0x7772, RZ ;  /* 0x0000777209117816 */ /* 0x000fe400000000ff */
[-C--:B------:R-:W-:Y:S01]  /*5d660*/  LEA.HI.X.SX32 R15, R4, R5.reuse, 0x1, P1 ;  /* 0x00000005040f7211 */ /* 0x080fe200008f0eff */
[----:B0-----:R-:W-:Y:S01]  /*5d670*/  IMAD R4, R23, 0x2, R4 ;  /* 0x0000000217047824 */ /* 0x001fe200078e0204 */
[----:B------:R-:W-:Y:S01]  /*5d680*/  ISETP.LT.AND P4, PT, R225, UR4, !P0 ;  /* 0x00000004e1007c0c */ /* 0x000fe2000c781270 */
[----:B------:R-:W-:Y:S02]  /*5d690*/  ULDC UR4, c[0x0][0x22c] ;  /* 0x00008b0000047ab9 */ /* 0x000fe40000000800 */
[----:B------:R0:W-:Y:S01]  /*5d6a0*/  @P6 STG.E.U8 desc[UR44][R14.64], R17 ;  /* 0x000000110e006986 */ /* 0x0001e2000c10112c */
[----:B-1----:R-:W-:Y:S01]  /*5d6b0*/  IADD3 R6, P6, R4, R2, RZ ;  /* 0x0000000204067210 */ /* 0x002fe20007fde0ff */
[----:B------:R-:W-:Y:S01]  /*5d6c0*/  IMAD R0, R27, 0x2, R4 ;  /* 0x000000021b007824 */ /* 0x000fe200078e0204 */
[----:B------:R-:W-:Y:S01]  /*5d6d0*/  ISETP.LT.AND P3, PT, R226, UR4, !P0 ;  /* 0x00000004e2007c0c */ /* 0x000fe2000c761270 */
[----:B------:R-:W-:Y:S01]  /*5d6e0*/  ULDC UR4, c[0x0][0x22c] ;  /* 0x00008b0000047ab9 */ /* 0x000fe20000000800 */
[----:B------:R-:W-:-:S02]  /*5d6f0*/  LEA.HI.X.SX32 R7, R4, R5, 0x1, P6 ;  /* 0x0000000504077211 */ /* 0x000fc400030f0eff */
[C---:B---3--:R-:W-:Y:S02]  /*5d700*/  IADD3 R12, P6, R0.reuse, R2, RZ ;  /* 0x00000002000c7210 */ /* 0x048fe40007fde0ff */
[----:B------:R-:W-:Y:S02]  /*5d710*/  ISETP.LT.AND P5, PT, R223, UR7, !P0 ;  /* 0x00000007df007c0c */ /* 0x000fe4000c7a1270 */
[----:B------:R-:W-:Y:S01]  /*5d720*/  ISETP.LT.AND P2, PT, R227, UR4, !P0 ;  /* 0x00000004e3007c0c */ /* 0x000fe2000c741270 */
[----:B------:R-:W-:Y:S01]  /*5d730*/  ULDC UR4, c[0x0][0x22c] ;  /* 0x00008b0000047ab9 */ /* 0x000fe20000000800 */
[----:B------:R-:W-:Y:S01]  /*5d740*/  LEA.HI.X.SX32 R13, R0, R5, 0x1, P6 ;  /* 0x00000005000d7211 */ /* 0x000fe200030f0eff */
[----:B------:R-:W-:Y:S01]  /*5d750*/  IMAD R0, R29, 0x2, R0 ;  /* 0x000000021d007824 */ /* 0x000fe200078e0200 */
[----:B------:R-:W-:Y:S01]  /*5d760*/  ISETP.LT.AND P1, PT, R229, UR4, !P0 ;  /* 0x00000004e5007c0c */ /* 0x000fe2000c721270 */
[----:B------:R-:W-:Y:S01]  /*5d770*/  ULDC UR4, c[0x0][0x248] ;  /* 0x0000920000047ab9 */ /* 0x000fe20000000800 */
[C---:B------:R-:W-:Y:S01]  /*5d780*/  ISETP.LT.AND P0, PT, R3.reuse, UR6, !P0 ;  /* 0x0000000603007c0c */ /* 0x040fe2000c701270 */
[----:B------:R-:W-:Y:S01]  /*5d790*/  IMAD R16, R3, UR4, RZ ;  /* 0x0000000403107c24 */ /* 0x000fe2000f8e02ff */
[----:B------:R-:W-:Y:S01]  /*5d7a0*/  PRMT R25, R10, 0x7772, RZ ;  /* 0x000077720a197816 */ /* 0x000fe200000000ff */
[----:B------:R-:W-:Y:S01]  /*5d7b0*/  IMAD R3, R31, 0x2, R0 ;  /* 0x000000021f037824 */ /* 0x000fe200078e0200 */
[----:B------:R-:W-:-:S02]  /*5d7c0*/  PRMT R23, R11, 0x7772, RZ ;  /* 0x000077720b177816 */ /* 0x000fc400000000ff */
[----:B------:R-:W-:Y:S01]  /*5d7d0*/  PRMT R21, R8, 0x7773, RZ ;  /* 0x0000777308157816 */ /* 0x000fe200000000ff */
[----:B--2---:R-:W-:Y:S01]  /*5d7e0*/  IMAD R4, R18, 0x2, R3 ;  /* 0x0000000212047824 */ /* 0x004fe200078e0203 */
[-C--:B------:R-:W-:Y:S01]  /*5d7f0*/  IADD3 R8, P6, R0, R2.reuse, RZ ;  /* 0x0000000200087210 */ /* 0x080fe20007fde0ff */
[----:B------:R1:W-:Y:S01]  /*5d800*/  @P5 STG.E.U8 desc[UR44][R6.64], R25 ;  /* 0x0000001906005986 */ /* 0x0003e2000c10112c */
[----:B------:R-:W-:Y:S02]  /*5d810*/  PRMT R19, R9, 0x7773, RZ ;  /* 0x0000777309137816 */ /* 0x000fe400000000ff */
[----:B0-----:R-:W-:Y:S01]  /*5d820*/  PRMT R17, R10, 0x7773, RZ ;  /* 0x000077730a117816 */ /* 0x001fe200000000ff */
[----:B------:R0:W-:Y:S01]  /*5d830*/  @P4 STG.E.U8 desc[UR44][R12.64], R23 ;  /* 0x000000170c004986 */ /* 0x0001e2000c10112c */
[-C--:B------:R-:W-:Y:S02]  /*5d840*/  IADD3 R14, P4, R16, R2.reuse, RZ ;  /* 0x00000002100e7210 */ /* 0x080fe40007f9e0ff */
[----:B------:R-:W-:-:S02]  /*5d850*/  IADD3 R10, P5, R3, R2, RZ ;  /* 0x00000002030a7210 */ /* 0x000fc40007fbe0ff */
[-C--:B------:R-:W-:Y:S02]  /*5d860*/  LEA.HI.X.SX32 R9, R0, R5.reuse, 0x1, P6 ;  /* 0x0000000500097211 */ /* 0x080fe400030f0eff */
[C---:B------:R-:W-:Y:S02]  /*5d870*/  IADD3 R2, P6, R4.reuse, R2, RZ ;  /* 0x0000000204027210 */ /* 0x040fe40007fde0ff */
[----:B-1----:R-:W-:Y:S02]  /*5d880*/  PRMT R7, R11, 0x7773, RZ ;  /* 0x000077730b077816 */ /* 0x002fe400000000ff */
[-C--:B------:R-:W-:Y:S02]  /*5d890*/  LEA.HI.X.SX32 R11, R3, R5.reuse, 0x1, P5 ;  /* 0x00000005030b7211 */ /* 0x080fe400028f0eff */
[-C--:B------:R-:W-:Y:S01]  /*5d8a0*/  LEA.HI.X.SX32 R3, R4, R5.reuse, 0x1, P6 ;  /* 0x0000000504037211 */ /* 0x080fe200030f0eff */
[----:B------:R0:W-:Y:S04]  /*5d8b0*/  @P3 STG.E.U8 desc[UR44][R8.64], R21 ;  /* 0x0000001508003986 */ /* 0x0001e8000c10112c */
[----:B------:R0:W-:Y:S01]  /*5d8c0*/  @P2 STG.E.U8 desc[UR44][R10.64], R19 ;  /* 0x000000130a002986 */ /* 0x0001e2000c10112c */
[----:B------:R-:W-:-:S03]  /*5d8d0*/  LEA.HI.X.SX32 R15, R16, R5, 0x1, P4 ;  /* 0x00000005100f7211 */ /* 0x000fc600020f0eff */
[----:B------:R0:W-:Y:S01]  /*5d8e0*/  @P1 STG.E.U8 desc[UR44][R2.64], R17 ;  /* 0x0000001102001986 */ /* 0x0001e2000c10112c */
[----:B------:R-:W-:Y:S05]  /*5d8f0*/  @!P0 EXIT ;  /* 0x000000000000894d */ /* 0x000fea0003800000 */
[----:B------:R-:W-:Y:S01]  /*5d900*/  STG.E.U8 desc[UR44][R14.64], R7 ;  /* 0x000000070e007986 */ /* 0x000fe2000c10112c */
[----:B------:R-:W-:Y:S05]  /*5d910*/  EXIT ;  /* 0x000000000000794d */ /* 0x000fea0003800000 */
.L_x_3:
[----:B------:R-:W-:-:S00]  /*5d920*/  BRA `(.L_x_3) ;  /* 0xfffffffc00fc7947 */ /* 0x000fc0000383ffff */
[----:B------:R-:W-:-:S00]  /*5d930*/  NOP ;  /* 0x0000000000007918 */ /* 0x000fc00000000000 */
        /* <DEDUP_REMOVED lines=12> */
.L_x_4:


//--------------------- .nv.shared.matmul_kernel  --------------------------
	.section	.nv.shared.matmul_kernel,"aw",@nobits
	.sectionflags	@""
	.align	16
	.zero		1024


//--------------------- .nv.shared.reserved.0     --------------------------
	.section	.nv.shared.reserved.0,"aw",@nobits
	.weak		__nv_reservedSMEM_offset_0_alias
	.size		__nv_reservedSMEM_offset_0_alias, 0, 0
	.other		__nv_reservedSMEM_offset_0_alias,@"STO_CUDA_RESERVED_SHARED STV_DEFAULT"
__nv_reservedSMEM_offset_0_alias:
	.zero		0


//--------------------- .nv.constant0.matmul_kernel --------------------------
	.section	.nv.constant0.matmul_kernel,"a",@progbits
	.sectionflags	@""
	.align	4
.nv.constant0.matmul_kernel:
	.zero		608


//--------------------- SYMBOLS --------------------------

	.type		.nv.reservedSmem.offset0,@object
	.size		.nv.reservedSmem.offset0,0x4
